	.target	sm_90a

	.elftype	@"ET_EXEC"


//--------------------- .note.nv.tkinfo           --------------------------
	.section	.note.nv.tkinfo,"",@"SHT_NOTE"
	.sectionflags	@"SHF_NOTE_NV_TKINFO"
	.tkinfo
        /*0018*/ 	.word	0x00000002
        /*0030*/ 	.string	""
        /*0030*/ 	.string	"ptxas"
        /*0030*/ 	.string	"Cuda compilation tools, release 13.0, V13.0.88"
        /*0030*/ 	.string	"Build cuda_13.0.r13.0/compiler.36424714_0"
        /*0030*/ 	.string	"-v  -suppress-debug-info  -lineinfo  -arch sm_90a "



//--------------------- .note.nv.cuinfo           --------------------------
	.section	.note.nv.cuinfo,"",@"SHT_NOTE"
	.sectionflags	@"SHF_NOTE_NV_CUINFO"
        /*0018*/ 	.short	0x0002
        /*001a*/ 	.short	0x005a
        /*001c*/ 	.short	0x0082
	.zero		2


//--------------------- .nv.info                  --------------------------
	.section	.nv.info,"",@"SHT_CUDA_INFO"
	.align	4


	//----- nvinfo : EIATTR_REGCOUNT
	.align		4
        /*0000*/ 	.byte	0x04, 0x2f
        /*0002*/ 	.short	(.L_1 - .L_0)
	.align		4
.L_0:
        /*0004*/ 	.word	index@(matmul_kernel)
        /*0008*/ 	.word	0x000000ff


	//----- nvinfo : EIATTR_FRAME_SIZE
	.align		4
.L_1:
        /*000c*/ 	.byte	0x04, 0x11
        /*000e*/ 	.short	(.L_3 - .L_2)
	.align		4
.L_2:
        /*0010*/ 	.word	index@(matmul_kernel)
        /*0014*/ 	.word	0x00000490


	//----- nvinfo : EIATTR_MIN_STACK_SIZE
	.align		4
.L_3:
        /*0018*/ 	.byte	0x04, 0x12
        /*001a*/ 	.short	(.L_5 - .L_4)
	.align		4
.L_4:
        /*001c*/ 	.word	index@(matmul_kernel)
        /*0020*/ 	.word	0x00000490
.L_5:


//--------------------- .nv.compat                --------------------------
	.section	.nv.compat,"",@"SHT_CUDA_COMPAT_INFO"
	.align	4
        /*0000*/ 	.byte	0x02, 0x09, 0x01, 0x00, 0x02, 0x02, 0x04, 0x00, 0x02, 0x05, 0x05, 0x00, 0x03, 0x07, 0x01, 0x01
        /*0010*/ 	.byte	0x02, 0x03, 0x00, 0x00, 0x02, 0x06, 0x01, 0x00, 0x04, 0x0b, 0x08, 0x00, 0x00, 0x00, 0x00, 0x00
        /*0020*/ 	.byte	0x00, 0x00, 0x00, 0x00


//--------------------- .nv.info.matmul_kernel    --------------------------
	.section	.nv.info.matmul_kernel,"",@"SHT_CUDA_INFO"
	.sectionflags	@""
	.align	4


	//----- nvinfo : EIATTR_CUDA_API_VERSION
	.align		4
        /*0000*/ 	.byte	0x04, 0x37
        /*0002*/ 	.short	(.L_7 - .L_6)
.L_6:
        /*0004*/ 	.word	0x00000082


	//----- nvinfo : EIATTR_KPARAM_INFO
	.align		4
.L_7:
        /*0008*/ 	.byte	0x04, 0x17
        /*000a*/ 	.short	(.L_9 - .L_8)
.L_8:
        /*000c*/ 	.word	0x00000000
        /*0010*/ 	.short	0x000d
        /*0012*/ 	.short	0x0048
        /*0014*/ 	.byte	0x00, 0xf4, 0x21, 0x00


	//----- nvinfo : EIATTR_KPARAM_INFO
	.align		4
.L_9:
        /*0018*/ 	.byte	0x04, 0x17
        /*001a*/ 	.short	(.L_11 - .L_10)
.L_10:
        /*001c*/ 	.word	0x00000000
        /*0020*/ 	.short	0x000c
        /*0022*/ 	.short	0x0040
        /*0024*/ 	.byte	0x00, 0xf4, 0x21, 0x00


	//----- nvinfo : EIATTR_KPARAM_INFO
	.align		4
.L_11:
        /*0028*/ 	.byte	0x04, 0x17
        /*002a*/ 	.short	(.L_13 - .L_12)
.L_12:
        /*002c*/ 	.word	0x00000000
        /*0030*/ 	.short	0x000b
        /*0032*/ 	.short	0x0038
        /*0034*/ 	.byte	0x00, 0xf0, 0x11, 0x00


	//----- nvinfo : EIATTR_KPARAM_INFO
	.align		4
.L_13:
        /*0038*/ 	.byte	0x04, 0x17
        /*003a*/ 	.short	(.L_15 - .L_14)
.L_14:
        /*003c*/ 	.word	0x00000000
        /*0040*/ 	.short	0x000a
        /*0042*/ 	.short	0x0034
        /*0044*/ 	.byte	0x00, 0xf0, 0x11, 0x00


	//----- nvinfo : EIATTR_KPARAM_INFO
	.align		4
.L_15:
        /*0048*/ 	.byte	0x04, 0x17
        /*004a*/ 	.short	(.L_17 - .L_16)
.L_16:
        /*004c*/ 	.word	0x00000000
        /*0050*/ 	.short	0x0009
        /*0052*/ 	.short	0x0030
        /*0054*/ 	.byte	0x00, 0xf0, 0x11, 0x00


	//----- nvinfo : EIATTR_KPARAM_INFO
	.align		4
.L_17:
        /*0058*/ 	.byte	0x04, 0x17
        /*005a*/ 	.short	(.L_19 - .L_18)
.L_18:
        /*005c*/ 	.word	0x00000000
        /*0060*/ 	.short	0x0008
        /*0062*/ 	.short	0x002c
        /*0064*/ 	.byte	0x00, 0xf0, 0x11, 0x00


	//----- nvinfo : EIATTR_KPARAM_INFO
	.align		4
.L_19:
        /*0068*/ 	.byte	0x04, 0x17
        /*006a*/ 	.short	(.L_21 - .L_20)
.L_20:
        /*006c*/ 	.word	0x00000000
        /*0070*/ 	.short	0x0007
        /*0072*/ 	.short	0x0028
        /*0074*/ 	.byte	0x00, 0xf0, 0x11, 0x00


	//----- nvinfo : EIATTR_KPARAM_INFO
	.align		4
.L_21:
        /*0078*/ 	.byte	0x04, 0x17
        /*007a*/ 	.short	(.L_23 - .L_22)
.L_22:
        /*007c*/ 	.word	0x00000000
        /*0080*/ 	.short	0x0006
        /*0082*/ 	.short	0x0024
        /*0084*/ 	.byte	0x00, 0xf0, 0x11, 0x00


	//----- nvinfo : EIATTR_KPARAM_INFO
	.align		4
.L_23:
        /*0088*/ 	.byte	0x04, 0x17
        /*008a*/ 	.short	(.L_25 - .L_24)
.L_24:
        /*008c*/ 	.word	0x00000000
        /*0090*/ 	.short	0x0005
        /*0092*/ 	.short	0x0020
        /*0094*/ 	.byte	0x00, 0xf0, 0x11, 0x00


	//----- nvinfo : EIATTR_KPARAM_INFO
	.align		4
.L_25:
        /*0098*/ 	.byte	0x04, 0x17
        /*009a*/ 	.short	(.L_27 - .L_26)
.L_26:
        /*009c*/ 	.word	0x00000000
        /*00a0*/ 	.short	0x0004
        /*00a2*/ 	.short	0x001c
        /*00a4*/ 	.byte	0x00, 0xf0, 0x11, 0x00


	//----- nvinfo : EIATTR_KPARAM_INFO
	.align		4
.L_27:
        /*00a8*/ 	.byte	0x04, 0x17
        /*00aa*/ 	.short	(.L_29 - .L_28)
.L_28:
        /*00ac*/ 	.word	0x00000000
        /*00b0*/ 	.short	0x0003
        /*00b2*/ 	.short	0x0018
        /*00b4*/ 	.byte	0x00, 0xf0, 0x11, 0x00


	//----- nvinfo : EIATTR_KPARAM_INFO
	.align		4
.L_29:
        /*00b8*/ 	.byte	0x04, 0x17
        /*00ba*/ 	.short	(.L_31 - .L_30)
.L_30:
        /*00bc*/ 	.word	0x00000000
        /*00c0*/ 	.short	0x0002
        /*00c2*/ 	.short	0x0010
        /*00c4*/ 	.byte	0x00, 0xf4, 0x21, 0x00


	//----- nvinfo : EIATTR_KPARAM_INFO
	.align		4
.L_31:
        /*00c8*/ 	.byte	0x04, 0x17
        /*00ca*/ 	.short	(.L_33 - .L_32)
.L_32:
        /*00cc*/ 	.word	0x00000000
        /*00d0*/ 	.short	0x0001
        /*00d2*/ 	.short	0x0008
        /*00d4*/ 	.byte	0x00, 0xf4, 0x21, 0x00


	//----- nvinfo : EIATTR_KPARAM_INFO
	.align		4
.L_33:
        /*00d8*/ 	.byte	0x04, 0x17
        /*00da*/ 	.short	(.L_35 - .L_34)
.L_34:
        /*00dc*/ 	.word	0x00000000
        /*00e0*/ 	.short	0x0000
        /*00e2*/ 	.short	0x0000
        /*00e4*/ 	.byte	0x00, 0xf4, 0x21, 0x00


	//----- nvinfo : EIATTR_SPARSE_MMA_MASK
	.align		4
.L_35:
        /*00e8*/ 	.byte	0x03, 0x50
        /*00ea*/ 	.short	0x0000


	//----- nvinfo : EIATTR_MAXREG_COUNT
	.align		4
        /*00ec*/ 	.byte	0x03, 0x1b
        /*00ee*/ 	.short	0x00ff


	//----- nvinfo : EIATTR_NUM_BARRIERS
	.align		4
        /*00f0*/ 	.byte	0x02, 0x4c
        /*00f2*/ 	.byte	0x01
	.zero		1


	//----- nvinfo : EIATTR_ANNOTATIONS
	.align		4
        /*00f4*/ 	.byte	0x04, 0x55
        /*00f6*/ 	.short	(.L_37 - .L_36)


	//   ....[0]....
.L_36:
        /*00f8*/ 	.word	0x00000001
        /*00fc*/ 	.byte	0xf0, 0x07, 0x00, 0x00, 0x01, 0x00, 0x00, 0x00, 0x30, 0x2f, 0x00, 0x00, 0x01, 0x00, 0x00, 0x00
        /* <DEDUP_REMOVED lines=434> */
        /*1c2c*/ 	.byte	0xa0, 0xf3, 0x01, 0x00, 0x01, 0x00, 0x00, 0x00, 0x10, 0xf5, 0x01, 0x00


	//----- nvinfo : EIATTR_MERCURY_ISA_VERSION
	.align		4
.L_37:
        /*1c38*/ 	.byte	0x03, 0x5f
        /*1c3a*/ 	.short	0x0101


	//----- nvinfo : EIATTR_EXIT_INSTR_OFFSETS
	.align		4
        /*1c3c*/ 	.byte	0x04, 0x1c
        /*1c3e*/ 	.short	(.L_39 - .L_38)


	//   ....[0]....
.L_38:
        /*1c40*/ 	.word	0x00020400


	//   ....[1]....
        /*1c44*/ 	.word	0x00020420


	//----- nvinfo : EIATTR_REQNTID
	.align		4
.L_39:
        /*1c48*/ 	.byte	0x04, 0x10
        /*1c4a*/ 	.short	(.L_41 - .L_40)
.L_40:
        /*1c4c*/ 	.word	0x00000080
        /*1c50*/ 	.word	0x00000001
        /*1c54*/ 	.word	0x00000001


	//----- nvinfo : EIATTR_CBANK_PARAM_SIZE
	.align		4
.L_41:
        /*1c58*/ 	.byte	0x03, 0x19
        /*1c5a*/ 	.short	0x0050


	//----- nvinfo : EIATTR_PARAM_CBANK
	.align		4
        /*1c5c*/ 	.byte	0x04, 0x0a
        /*1c5e*/ 	.short	(.L_43 - .L_42)
	.align		4
.L_42:
        /*1c60*/ 	.word	index@(.nv.constant0.matmul_kernel)
        /*1c64*/ 	.short	0x0210
        /*1c66*/ 	.short	0x0050


	//----- nvinfo : EIATTR_SW_WAR
	.align		4
.L_43:
        /*1c68*/ 	.byte	0x04, 0x36
        /*1c6a*/ 	.short	(.L_45 - .L_44)
.L_44:
        /*1c6c*/ 	.word	0x00000008
.L_45:


//--------------------- .nv.callgraph             --------------------------
	.section	.nv.callgraph,"",@"SHT_CUDA_CALLGRAPH"
	.align	4
	.sectionentsize	8
	.align		4
        /*0000*/ 	.word	0x00000000
	.align		4
        /*0004*/ 	.word	0xffffffff
	.align		4
        /*0008*/ 	.word	0x00000000
	.align		4
        /*000c*/ 	.word	0xfffffffe
	.align		4
        /*0010*/ 	.word	0x00000000
	.align		4
        /*0014*/ 	.word	0xfffffffd
	.align		4
        /*0018*/ 	.word	0x00000000
	.align		4
        /*001c*/ 	.word	0xfffffffc


//--------------------- .text.matmul_kernel       --------------------------
	.section	.text.matmul_kernel,"ax",@progbits
	.align	128
        .global         matmul_kernel
        .type           matmul_kernel,@function
        .size           matmul_kernel,(.L_x_3 - matmul_kernel)
        .other          matmul_kernel,@"STO_CUDA_ENTRY STV_DEFAULT"
matmul_kernel:
.text.matmul_kernel:
[----:B------:R-:W1:Y:S08]  /*0000*/  LDC R1, c[0x0][0x28] ;  /* 0x00000a00ff017b82 */ /* 0x000e700000000800 */
[----:B------:R-:W2:Y:S01]  /*0010*/  LDC.64 R140, c[0x0][0x228] ;  /* 0x00008a00ff8c7b82 */ /* 0x000ea20000000a00 */
[----:B------:R-:W3:Y:S01]  /*0020*/  S2R R7, SR_CTAID.X ;  /* 0x0000000000077919 */ /* 0x000ee20000002500 */
[----:B-1----:R-:W-:Y:S01]  /*0030*/  VIADD R1, R1, 0xfffffb70 ;  /* 0xfffffb7001017836 */ /* 0x002fe20000000000 */
[----:B------:R-:W-:Y:S01]  /*0040*/  ULDC.64 UR4, c[0x0][0x210] ;  /* 0x0000840000047ab9 */ /* 0x000fe20000000a00 */
[----:B------:R-:W-:Y:S01]  /*0050*/  ULDC UR7, c[0x0][0x230] ;  /* 0x00008c0000077ab9 */ /* 0x000fe20000000800 */
[----:B------:R-:W1:Y:S01]  /*0060*/  S2R R17, SR_TID.X ;  /* 0x0000000000117919 */ /* 0x000e620000002100 */
[----:B------:R-:W-:Y:S01]  /*0070*/  ULDC UR18, c[0x0][0x230] ;  /* 0x00008c0000127ab9 */ /* 0x000fe20000000800 */
        /* <DEDUP_REMOVED lines=17> */
[----:B--2---:R-:W-:Y:S01]  /*0190*/  VIADD R0, R141, 0x3f ;  /* 0x0000003f8d007836 */ /* 0x004fe20000000000 */
[----:B------:R-:W-:Y:S01]  /*01a0*/  ULDC UR15, c[0x0][0x230] ;  /* 0x00008c00000f7ab9 */ /* 0x000fe20000000800 */
[----:B------:R-:W-:Y:S01]  /*01b0*/  ULDC UR26, c[0x0][0x230] ;  /* 0x00008c00001a7ab9 */ /* 0x000fe20000000800 */
[----:B------:R-:W-:Y:S01]  /*01c0*/  ULDC UR27, c[0x0][0x230] ;  /* 0x00008c00001b7ab9 */ /* 0x000fe20000000800 */
[----:B------:R-:W-:-:S02]  /*01d0*/  LOP3.LUT R6, R6, 0xbfffffff, RZ, 0xc0, !PT ;  /* 0xbfffffff06067812 */ /* 0x000fc400078ec0ff */
[----:B------:R-:W-:Y:S02]  /*01e0*/  SHF.R.S32.HI R3, RZ, 0x1f, R0 ;  /* 0x0000001fff037819 */ /* 0x000fe40000011400 */
[----:B------:R-:W-:Y:S02]  /*01f0*/  LOP3.LUT R5, R5, 0xfffffffe, RZ, 0xc0, !PT ;  /* 0xfffffffe05057812 */ /* 0x000fe400078ec0ff */
[----:B------:R-:W-:Y:S02]  /*0200*/  LEA.HI R3, R3, R0, RZ, 0x6 ;  /* 0x0000000003037211 */ /* 0x000fe400078f30ff */
[----:B---3--:R-:W-:Y:S02]  /*0210*/  IABS R10, R7 ;  /* 0x00000007000a7213 */ /* 0x008fe40000000000 */
[----:B------:R-:W-:-:S05]  /*0220*/  SHF.R.S32.HI R3, RZ, 0x6, R3 ;  /* 0x00000006ff037819 */ /* 0x000fca0000011403 */
[----:B------:R-:W-:-:S05]  /*0230*/  IMAD.SHL.U32 R4, R3, 0x8, RZ ;  /* 0x0000000803047824 */ /* 0x000fca00078e00ff */
[-C--:B------:R-:W-:Y:S02]  /*0240*/  IABS R9, R4.reuse ;  /* 0x0000000400097213 */ /* 0x080fe40000000000 */
[----:B------:R-:W-:Y:S02]  /*0250*/  IABS R12, R4 ;  /* 0x00000004000c7213 */ /* 0x000fe40000000000 */
[----:B------:R-:W2:Y:S08]  /*0260*/  I2F.RP R0, R9 ;  /* 0x0000000900007306 */ /* 0x000eb00000209400 */
[----:B--2---:R-:W2:Y:S02]  /*0270*/  MUFU.RCP R0, R0 ;  /* 0x0000000000007308 */ /* 0x004ea40000001000 */
[----:B--2---:R-:W-:-:S02]  /*0280*/  VIADD R2, R0, 0xffffffe ;  /* 0x0ffffffe00027836 */ /* 0x004fc40000000000 */
[----:B------:R-:W-:-:S04]  /*0290*/  IMAD.MOV R0, RZ, RZ, -R12 ;  /* 0x000000ffff007224 */ /* 0x000fc800078e0a0c */
[----:B------:R2:W3:Y:S02]  /*02a0*/  F2I.FTZ.U32.TRUNC.NTZ R3, R2 ;  /* 0x0000000200037305 */ /* 0x0004e4000021f000 */
[----:B--2---:R-:W-:Y:S02]  /*02b0*/  IMAD.MOV.U32 R2, RZ, RZ, RZ ;  /* 0x000000ffff027224 */ /* 0x004fe400078e00ff */
[----:B---3--:R-:W-:-:S04]  /*02c0*/  IMAD.MOV R8, RZ, RZ, -R3 ;  /* 0x000000ffff087224 */ /* 0x008fc800078e0a03 */
[----:B------:R-:W-:Y:S02]  /*02d0*/  IMAD R11, R8, R9, RZ ;  /* 0x00000009080b7224 */ /* 0x000fe400078e02ff */
[----:B------:R-:W-:Y:S02]  /*02e0*/  IMAD.MOV.U32 R8, RZ, RZ, R10 ;  /* 0x000000ffff087224 */ /* 0x000fe400078e000a */
[----:B------:R-:W-:-:S06]  /*02f0*/  IMAD.HI.U32 R3, R3, R11, R2 ;  /* 0x0000000b03037227 */ /* 0x000fcc00078e0002 */
[----:B------:R-:W-:-:S04]  /*0300*/  IMAD.HI.U32 R3, R3, R8, RZ ;  /* 0x0000000803037227 */ /* 0x000fc800078e00ff */
[----:B------:R-:W-:-:S05]  /*0310*/  IMAD R0, R3, R0, R8 ;  /* 0x0000000003007224 */ /* 0x000fca00078e0208 */
[----:B------:R-:W-:-:S13]  /*0320*/  ISETP.GT.U32.AND P1, PT, R9, R0, PT ;  /* 0x000000000900720c */ /* 0x000fda0003f24070 */
[----:B------:R-:W-:Y:S02]  /*0330*/  @!P1 IMAD.IADD R0, R0, 0x1, -R9 ;  /* 0x0000000100009824 */ /* 0x000fe400078e0a09 */
[----:B------:R-:W-:Y:S01]  /*0340*/  @!P1 VIADD R3, R3, 0x1 ;  /* 0x0000000103039836 */ /* 0x000fe20000000000 */
[----:B------:R-:W-:Y:S02]  /*0350*/  ISETP.NE.AND P1, PT, R4, RZ, PT ;  /* 0x000000ff0400720c */ /* 0x000fe40003f25270 */
[----:B------:R-:W-:Y:S02]  /*0360*/  ISETP.GE.U32.AND P0, PT, R0, R9, PT ;  /* 0x000000090000720c */ /* 0x000fe40003f06070 */
[----:B------:R-:W-:-:S04]  /*0370*/  LOP3.LUT R0, R7, R4, RZ, 0x3c, !PT ;  /* 0x0000000407007212 */ /* 0x000fc800078e3cff */
[----:B------:R-:W-:Y:S01]  /*0380*/  ISETP.GE.AND P2, PT, R0, RZ, PT ;  /* 0x000000ff0000720c */ /* 0x000fe20003f46270 */
[----:B------:R-:W-:-:S06]  /*0390*/  VIADD R0, R140, 0x3f ;  /* 0x0000003f8c007836 */ /* 0x000fcc0000000000 */
[----:B------:R-:W-:-:S04]  /*03a0*/  @P0 VIADD R3, R3, 0x1 ;  /* 0x0000000103030836 */ /* 0x000fc80000000000 */
[----:B------:R-:W-:Y:S01]  /*03b0*/  IMAD.MOV.U32 R2, RZ, RZ, R3 ;  /* 0x000000ffff027224 */ /* 0x000fe200078e0003 */
[----:B------:R-:W-:-:S03]  /*03c0*/  SHF.R.S32.HI R3, RZ, 0x1f, R0 ;  /* 0x0000001fff037819 */ /* 0x000fc60000011400 */
[----:B------:R-:W-:Y:S01]  /*03d0*/  @!P2 IMAD.MOV R2, RZ, RZ, -R2 ;  /* 0x000000ffff02a224 */ /* 0x000fe200078e0a02 */
[----:B------:R-:W-:Y:S02]  /*03e0*/  @!P1 LOP3.LUT R2, RZ, R4, RZ, 0x33, !PT ;  /* 0x00000004ff029212 */ /* 0x000fe400078e33ff */
[----:B------:R-:W-:-:S03]  /*03f0*/  LEA.HI R3, R3, R0, RZ, 0x6 ;  /* 0x0000000003037211 */ /* 0x000fc600078f30ff */
[----:B------:R-:W-:Y:S02]  /*0400*/  IMAD.SHL.U32 R14, R2, 0x8, RZ ;  /* 0x00000008020e7824 */ /* 0x000fe400078e00ff */
[----:B------:R-:W-:-:S03]  /*0410*/  IMAD.MOV R2, RZ, RZ, -R2 ;  /* 0x000000ffff027224 */ /* 0x000fc600078e0a02 */
[----:B------:R-:W-:Y:S01]  /*0420*/  LEA.HI.SX32 R3, R3, -R14, 0x1a ;  /* 0x8000000e03037211 */ /* 0x000fe200078fd2ff */
[----:B------:R-:W-:Y:S01]  /*0430*/  IMAD R21, R4, R2, R7 ;  /* 0x0000000204157224 */ /* 0x000fe200078e0207 */
[----:B------:R-:W-:Y:S01]  /*0440*/  IABS R4, R141 ;  /* 0x0000008d00047213 */ /* 0x000fe20000000000 */
[----:B------:R-:W-:Y:S01]  /*0450*/  IMAD.MOV.U32 R2, RZ, RZ, RZ ;  /* 0x000000ffff027224 */ /* 0x000fe200078e00ff */
[----:B------:R-:W-:-:S04]  /*0460*/  VIMNMX R18, R3, 0x8, PT ;  /* 0x0000000803127848 */ /* 0x000fc80003fe0100 */
[-C--:B------:R-:W-:Y:S02]  /*0470*/  IABS R9, R18.reuse ;  /* 0x0000001200097213 */ /* 0x080fe40000000000 */
[----:B------:R-:W-:Y:S02]  /*0480*/  IABS R10, R18 ;  /* 0x00000012000a7213 */ /* 0x000fe40000000000 */
[----:B------:R-:W2:Y:S08]  /*0490*/  I2F.RP R0, R9 ;  /* 0x0000000900007306 */ /* 0x000eb00000209400 */
[----:B--2---:R-:W2:Y:S02]  /*04a0*/  MUFU.RCP R0, R0 ;  /* 0x0000000000007308 */ /* 0x004ea40000001000 */
[----:B--2---:R-:W-:-:S02]  /*04b0*/  VIADD R3, R0, 0xffffffe ;  /* 0x0ffffffe00037836 */ /* 0x004fc40000000000 */
[----:B------:R-:W-:-:S04]  /*04c0*/  IMAD.MOV R0, RZ, RZ, -R10 ;  /* 0x000000ffff007224 */ /* 0x000fc800078e0a0a */
[----:B------:R-:W2:Y:S08]  /*04d0*/  I2F.RP R10, R4 ;  /* 0x00000004000a7306 */ /* 0x000eb00000209400 */
[----:B------:R-:W3:Y:S08]  /*04e0*/  F2I.FTZ.U32.TRUNC.NTZ R3, R3 ;  /* 0x0000000300037305 */ /* 0x000ef0000021f000 */
[----:B--2---:R-:W2:Y:S01]  /*04f0*/  MUFU.RCP R10, R10 ;  /* 0x0000000a000a7308 */ /* 0x004ea20000001000 */
[----:B---3--:R-:W-:-:S04]  /*0500*/  IMAD.MOV R8, RZ, RZ, -R3 ;  /* 0x000000ffff087224 */ /* 0x008fc800078e0a03 */
[----:B------:R-:W-:Y:S01]  /*0510*/  IMAD R7, R8, R9, RZ ;  /* 0x0000000908077224 */ /* 0x000fe200078e02ff */
[----:B------:R-:W-:-:S03]  /*0520*/  IABS R8, R21 ;  /* 0x0000001500087213 */ /* 0x000fc60000000000 */
[----:B------:R-:W-:Y:S01]  /*0530*/  IMAD.HI.U32 R2, R3, R7, R2 ;  /* 0x0000000703027227 */ /* 0x000fe200078e0002 */
[----:B------:R-:W-:-:S03]  /*0540*/  IABS R7, R140 ;  /* 0x0000008c00077213 */ /* 0x000fc60000000000 */
[----:B------:R-:W-:Y:S02]  /*0550*/  IMAD.MOV.U32 R3, RZ, RZ, R8 ;  /* 0x000000ffff037224 */ /* 0x000fe400078e0008 */
[----:B--2---:R-:W-:Y:S01]  /*0560*/  VIADD R8, R10, 0xffffffe ;  /* 0x0ffffffe0a087836 */ /* 0x004fe20000000000 */
[----:B-1----:R-:W-:Y:S01]  /*0570*/  LOP3.LUT R10, R17, 0x3f, RZ, 0xc0, !PT ;  /* 0x0000003f110a7812 */ /* 0x002fe200078ec0ff */
[----:B------:R-:W-:-:S04]  /*0580*/  IMAD.HI.U32 R2, R2, R3, RZ ;  /* 0x0000000302027227 */ /* 0x000fc800078e00ff */
[----:B------:R-:W-:Y:S02]  /*0590*/  IMAD R0, R2, R0, R3 ;  /* 0x0000000002007224 */ /* 0x000fe400078e0203 */
[----:B------:R-:W1:Y:S01]  /*05a0*/  I2F.RP R3, R7 ;  /* 0x0000000700037306 */ /* 0x000e620000209400 */
[----:B------:R-:W-:Y:S02]  /*05b0*/  IMAD.SHL.U32 R12, R10, 0x80, RZ ;  /* 0x000000800a0c7824 */ /* 0x000fe400078e00ff */
[----:B------:R-:W-:-:S05]  /*05c0*/  ISETP.GT.U32.AND P1, PT, R9, R0, PT ;  /* 0x000000000900720c */ /* 0x000fca0003f24070 */
[----:B-1----:R-:W1:Y:S08]  /*05d0*/  MUFU.RCP R3, R3 ;  /* 0x0000000300037308 */ /* 0x002e700000001000 */
[----:B------:R-:W-:Y:S02]  /*05e0*/  @!P1 IMAD.IADD R0, R0, 0x1, -R9 ;  /* 0x0000000100009824 */ /* 0x000fe400078e0a09 */
[----:B------:R-:W-:Y:S01]  /*05f0*/  @!P1 VIADD R2, R2, 0x1 ;  /* 0x0000000102029836 */ /* 0x000fe20000000000 */
[----:B------:R-:W-:-:S02]  /*0600*/  ISETP.NE.AND P1, PT, R18, RZ, PT ;  /* 0x000000ff1200720c */ /* 0x000fc40003f25270 */
[----:B------:R-:W-:Y:S02]  /*0610*/  ISETP.GE.U32.AND P0, PT, R0, R9, PT ;  /* 0x000000090000720c */ /* 0x000fe40003f06070 */
[----:B------:R-:W-:Y:S01]  /*0620*/  LOP3.LUT R0, R21, R18, RZ, 0x3c, !PT ;  /* 0x0000001215007212 */ /* 0x000fe200078e3cff */
[----:B------:R2:W3:Y:S03]  /*0630*/  F2I.FTZ.U32.TRUNC.NTZ R9, R8 ;  /* 0x0000000800097305 */ /* 0x0004e6000021f000 */
[----:B------:R-:W-:Y:S01]  /*0640*/  ISETP.GE.AND P2, PT, R0, RZ, PT ;  /* 0x000000ff0000720c */ /* 0x000fe20003f46270 */
[----:B-1----:R-:W-:-:S06]  /*0650*/  VIADD R3, R3, 0xffffffe ;  /* 0x0ffffffe03037836 */ /* 0x002fcc0000000000 */
[----:B------:R-:W-:Y:S02]  /*0660*/  @P0 VIADD R2, R2, 0x1 ;  /* 0x0000000102020836 */ /* 0x000fe40000000000 */
[----:B--2---:R-:W-:Y:S01]  /*0670*/  IMAD.MOV.U32 R8, RZ, RZ, RZ ;  /* 0x000000ffff087224 */ /* 0x004fe200078e00ff */
[----:B------:R1:W2:Y:S01]  /*0680*/  F2I.FTZ.U32.TRUNC.NTZ R13, R3 ;  /* 0x00000003000d7305 */ /* 0x0002a2000021f000 */
[----:B------:R-:W-:Y:S02]  /*0690*/  IMAD.MOV.U32 R20, RZ, RZ, R2 ;  /* 0x000000ffff147224 */ /* 0x000fe400078e0002 */
[----:B---3--:R-:W-:Y:S02]  /*06a0*/  IMAD.MOV R11, RZ, RZ, -R9 ;  /* 0x000000ffff0b7224 */ /* 0x008fe400078e0a09 */
[----:B------:R-:W-:Y:S01]  /*06b0*/  @!P2 IMAD.MOV R20, RZ, RZ, -R20 ;  /* 0x000000ffff14a224 */ /* 0x000fe200078e0a14 */
[----:B------:R-:W-:Y:S01]  /*06c0*/  @!P1 LOP3.LUT R20, RZ, R18, RZ, 0x33, !PT ;  /* 0x00000012ff149212 */ /* 0x000fe200078e33ff */
[----:B------:R-:W-:-:S02]  /*06d0*/  IMAD R11, R11, R4, RZ ;  /* 0x000000040b0b7224 */ /* 0x000fc400078e02ff */
[C---:B------:R-:W-:Y:S01]  /*06e0*/  IMAD.SHL.U32 R2, R17.reuse, 0x100, RZ ;  /* 0x0000010011027824 */ /* 0x040fe200078e00ff */
[----:B-1----:R-:W-:Y:S01]  /*06f0*/  LOP3.LUT R3, R17, 0x40, RZ, 0xc0, !PT ;  /* 0x0000004011037812 */ /* 0x002fe200078ec0ff */
[----:B------:R-:W-:Y:S02]  /*0700*/  IMAD.SHL.U32 R0, R20, 0x40, RZ ;  /* 0x0000004014007824 */ /* 0x000fe400078e00ff */
[----:B------:R-:W-:Y:S01]  /*0710*/  IMAD.HI.U32 R8, R9, R11, R8 ;  /* 0x0000000b09087227 */ /* 0x000fe200078e0008 */
[----:B------:R-:W-:-:S03]  /*0720*/  LEA.HI R3, R3, R12, RZ, 0x1c ;  /* 0x0000000c03037211 */ /* 0x000fc600078fe0ff */
[C---:B------:R-:W-:Y:S02]  /*0730*/  VIADD R23, R0.reuse, 0x3f ;  /* 0x0000003f00177836 */ /* 0x040fe40000000000 */
[----:B------:R-:W-:Y:S02]  /*0740*/  VIADD R22, R0, 0x1 ;  /* 0x0000000100167836 */ /* 0x000fe40000000000 */
[----:B------:R-:W-:Y:S01]  /*0750*/  IMAD.SHL.U32 R9, R17, 0x4, RZ ;  /* 0x0000000411097824 */ /* 0x000fe200078e00ff */
[----:B------:R-:W-:Y:S01]  /*0760*/  IABS R19, R23 ;  /* 0x0000001700137213 */ /* 0x000fe20000000000 */
[----:B--2---:R-:W-:Y:S01]  /*0770*/  IMAD.MOV R24, RZ, RZ, -R13 ;  /* 0x000000ffff187224 */ /* 0x004fe200078e0a0d */
[----:B------:R-:W-:Y:S01]  /*0780*/  IABS R15, R22 ;  /* 0x00000016000f7213 */ /* 0x000fe20000000000 */
[----:B------:R-:W-:Y:S01]  /*0790*/  IMAD.MOV.U32 R12, RZ, RZ, RZ ;  /* 0x000000ffff0c7224 */ /* 0x000fe200078e00ff */
[----:B------:R-:W-:Y:S01]  /*07a0*/  LOP3.LUT R2, R2, 0x607c, R9, 0xc8, !PT ;  /* 0x0000607c02027812 */ /* 0x000fe200078ec809 */
[----:B------:R-:W-:Y:S01]  /*07b0*/  IMAD.HI.U32 R11, R8, R19, RZ ;  /* 0x00000013080b7227 */ /* 0x000fe200078e00ff */
[----:B------:R-:W-:-:S02]  /*07c0*/  ISETP.GE.AND P5, PT, R23, RZ, PT ;  /* 0x000000ff1700720c */ /* 0x000fc40003fa6270 */
[----:B------:R-:W-:Y:S01]  /*07d0*/  ISETP.GE.AND P3, PT, R22, RZ, PT ;  /* 0x000000ff1600720c */ /* 0x000fe20003f66270 */
[----:B------:R-:W-:Y:S01]  /*07e0*/  IMAD.MOV R16, RZ, RZ, -R11 ;  /* 0x000000ffff107224 */ /* 0x000fe200078e0a0b */
[----:B------:R1:W-:Y:S01]  /*07f0*/  STL [R1+0x484], R2 ;  /* 0x0004840201007387 */ /* 0x0003e20000100800 */
[----:B------:R-:W-:-:S04]  /*0800*/  IMAD.HI.U32 R9, R8, R15, RZ ;  /* 0x0000000f08097227 */ /* 0x000fc800078e00ff */
[C---:B------:R-:W-:Y:S02]  /*0810*/  IMAD R16, R4.reuse, R16, R19 ;  /* 0x0000001004107224 */ /* 0x040fe400078e0213 */
[----:B------:R-:W-:Y:S02]  /*0820*/  IMAD.MOV R11, RZ, RZ, -R20 ;  /* 0x000000ffff0b7224 */ /* 0x000fe400078e0a14 */
[----:B------:R-:W-:Y:S01]  /*0830*/  IMAD.MOV R9, RZ, RZ, -R9 ;  /* 0x000000ffff097224 */ /* 0x000fe200078e0a09 */
[----:B------:R-:W-:Y:S01]  /*0840*/  ISETP.GT.U32.AND P2, PT, R4, R16, PT ;  /* 0x000000100400720c */ /* 0x000fe20003f44070 */
[----:B------:R-:W-:Y:S02]  /*0850*/  IMAD R11, R18, R11, R21 ;  /* 0x0000000b120b7224 */ /* 0x000fe400078e0215 */
[----:B------:R-:W-:Y:S02]  /*0860*/  IMAD R78, R4, R9, R15 ;  /* 0x00000009044e7224 */ /* 0x000fe400078e020f */
[----:B------:R-:W-:-:S02]  /*0870*/  VIADD R18, R0, 0x2 ;  /* 0x0000000200127836 */ /* 0x000fc40000000000 */
[----:B------:R-:W-:Y:S01]  /*0880*/  IMAD.MOV.U32 R20, RZ, RZ, R24 ;  /* 0x000000ffff147224 */ /* 0x000fe200078e0018 */
[----:B------:R-:W-:Y:S01]  /*0890*/  ISETP.GT.U32.AND P0, PT, R4, R78, PT ;  /* 0x0000004e0400720c */ /* 0x000fe20003f04070 */
[----:B------:R-:W-:Y:S01]  /*08a0*/  VIADD R19, R0, 0x3 ;  /* 0x0000000300137836 */ /* 0x000fe20000000000 */
[----:B------:R-:W-:Y:S01]  /*08b0*/  IABS R79, R18 ;  /* 0x00000012004f7213 */ /* 0x000fe20000000000 */
[----:B------:R-:W-:Y:S01]  /*08c0*/  IMAD R9, R20, R7, RZ ;  /* 0x0000000714097224 */ /* 0x000fe200078e02ff */
[----:B------:R-:W-:Y:S01]  /*08d0*/  ISETP.GE.AND P1, PT, R18, RZ, PT ;  /* 0x000000ff1200720c */ /* 0x000fe20003f26270 */
[----:B------:R-:W-:Y:S01]  /*08e0*/  @!P2 IMAD.IADD R16, R16, 0x1, -R4 ;  /* 0x000000011010a824 */ /* 0x000fe200078e0a04 */
[----:B------:R-:W-:Y:S01]  /*08f0*/  IABS R15, R19 ;  /* 0x00000013000f7213 */ /* 0x000fe20000000000 */
[----:B------:R-:W-:-:S03]  /*0900*/  IMAD.HI.U32 R9, R13, R9, R12 ;  /* 0x000000090d097227 */ /* 0x000fc600078e000c */
[----:B------:R-:W-:Y:S01]  /*0910*/  ISETP.GT.U32.AND P6, PT, R4, R16, PT ;  /* 0x000000100400720c */ /* 0x000fe20003fc4070 */
[----:B------:R-:W-:-:S04]  /*0920*/  IMAD.HI.U32 R12, R8, R79, RZ ;  /* 0x0000004f080c7227 */ /* 0x000fc800078e00ff */
[----:B------:R-:W-:Y:S02]  /*0930*/  IMAD.MOV R12, RZ, RZ, -R12 ;  /* 0x000000ffff0c7224 */ /* 0x000fe400078e0a0c */
[----:B------:R-:W-:Y:S01]  /*0940*/  @!P0 IMAD.IADD R78, R78, 0x1, -R4 ;  /* 0x000000014e4e8824 */ /* 0x000fe200078e0a04 */
[----:B------:R-:W-:Y:S01]  /*0950*/  ISETP.GE.AND P0, PT, R19, RZ, PT ;  /* 0x000000ff1300720c */ /* 0x000fe20003f06270 */
[----:B------:R-:W-:Y:S02]  /*0960*/  IMAD R79, R4, R12, R79 ;  /* 0x0000000c044f7224 */ /* 0x000fe400078e024f */
[----:B------:R-:W-:Y:S01]  /*0970*/  IMAD.HI.U32 R13, R8, R15, RZ ;  /* 0x0000000f080d7227 */ /* 0x000fe200078e00ff */
[----:B------:R-:W-:-:S03]  /*0980*/  ISETP.GT.U32.AND P4, PT, R4, R78, PT ;  /* 0x0000004e0400720c */ /* 0x000fc60003f84070 */
[----:B------:R-:W-:Y:S01]  /*0990*/  @!P6 IMAD.IADD R16, R16, 0x1, -R4 ;  /* 0x000000011010e824 */ /* 0x000fe200078e0a04 */
[----:B------:R-:W-:Y:S01]  /*09a0*/  ISETP.GT.U32.AND P6, PT, R4, R79, PT ;  /* 0x0000004f0400720c */ /* 0x000fe20003fc4070 */
[----:B------:R-:W-:Y:S02]  /*09b0*/  IMAD.MOV R13, RZ, RZ, -R13 ;  /* 0x000000ffff0d7224 */ /* 0x000fe400078e0a0d */
[----:B------:R-:W-:Y:S02]  /*09c0*/  IMAD.IADD R11, R14, 0x1, R11 ;  /* 0x000000010e0b7824 */ /* 0x000fe400078e020b */
[----:B------:R-:W-:Y:S02]  /*09d0*/  VIADD R14, R0, 0x4 ;  /* 0x00000004000e7836 */ /* 0x000fe40000000000 */
[----:B------:R-:W-:Y:S02]  /*09e0*/  IMAD R80, R4, R13, R15 ;  /* 0x0000000d04507224 */ /* 0x000fe400078e020f */
[----:B------:R-:W-:Y:S01]  /*09f0*/  VIADD R12, R0, 0x5 ;  /* 0x00000005000c7836 */ /* 0x000fe20000000000 */
[----:B------:R-:W-:Y:S01]  /*0a00*/  IABS R81, R14 ;  /* 0x0000000e00517213 */ /* 0x000fe20000000000 */
[----:B------:R-:W-:Y:S01]  /*0a10*/  @!P5 IMAD.MOV R16, RZ, RZ, -R16 ;  /* 0x000000ffff10d224 */ /* 0x000fe200078e0a10 */
[----:B------:R-:W-:Y:S01]  /*0a20*/  ISETP.GT.U32.AND P5, PT, R4, R80, PT ;  /* 0x000000500400720c */ /* 0x000fe20003fa4070 */
[--C-:B------:R-:W-:Y:S01]  /*0a30*/  @!P4 IMAD.IADD R78, R78, 0x1, -R4.reuse ;  /* 0x000000014e4ec824 */ /* 0x100fe200078e0a04 */
[----:B------:R-:W-:Y:S01]  /*0a40*/  ISETP.GE.AND P4, PT, R12, RZ, PT ;  /* 0x000000ff0c00720c */ /* 0x000fe20003f86270 */
[----:B------:R-:W-:Y:S01]  /*0a50*/  @!P6 IMAD.IADD R79, R79, 0x1, -R4 ;  /* 0x000000014f4fe824 */ /* 0x000fe200078e0a04 */
[----:B------:R-:W-:Y:S01]  /*0a60*/  IABS R15, R12 ;  /* 0x0000000c000f7213 */ /* 0x000fe20000000000 */
[----:B------:R-:W-:Y:S01]  /*0a70*/  IMAD.HI.U32 R12, R8, R81, RZ ;  /* 0x00000051080c7227 */ /* 0x000fe200078e00ff */
[----:B------:R-:W-:-:S02]  /*0a80*/  ISETP.GE.AND P2, PT, R14, RZ, PT ;  /* 0x000000ff0e00720c */ /* 0x000fc40003f46270 */
[----:B------:R-:W-:Y:S01]  /*0a90*/  ISETP.GT.U32.AND P6, PT, R4, R79, PT ;  /* 0x0000004f0400720c */ /* 0x000fe20003fc4070 */
[----:B------:R-:W-:Y:S02]  /*0aa0*/  VIADD R14, R0, 0x6 ;  /* 0x00000006000e7836 */ /* 0x000fe40000000000 */
[----:B------:R-:W-:Y:S02]  /*0ab0*/  IMAD.MOV R13, RZ, RZ, -R12 ;  /* 0x000000ffff0d7224 */ /* 0x000fe400078e0a0c */
[----:B------:R-:W-:Y:S01]  /*0ac0*/  IMAD.HI.U32 R12, R8, R15, RZ ;  /* 0x0000000f080c7227 */ /* 0x000fe200078e00ff */
[----:B------:R-:W-:-:S03]  /*0ad0*/  IABS R83, R14 ;  /* 0x0000000e00537213 */ /* 0x000fc60000000000 */
[----:B------:R-:W-:Y:S02]  /*0ae0*/  VIADD R18, R0, 0x7 ;  /* 0x0000000700127836 */ /* 0x000fe40000000000 */
[----:B------:R-:W-:Y:S02]  /*0af0*/  @!P5 IMAD.IADD R80, R80, 0x1, -R4 ;  /* 0x000000015050d824 */ /* 0x000fe400078e0a04 */
[----:B------:R-:W-:Y:S01]  /*0b00*/  IMAD.MOV R12, RZ, RZ, -R12 ;  /* 0x000000ffff0c7224 */ /* 0x000fe200078e0a0c */
[----:B------:R-:W-:Y:S01]  /*0b10*/  IABS R19, R18 ;  /* 0x0000001200137213 */ /* 0x000fe20000000000 */
[C---:B------:R-:W-:Y:S01]  /*0b20*/  IMAD R81, R4.reuse, R13, R81 ;  /* 0x0000000d04517224 */ /* 0x040fe200078e0251 */
[C---:B------:R-:W-:Y:S01]  /*0b30*/  ISETP.GT.U32.AND P5, PT, R4.reuse, R80, PT ;  /* 0x000000500400720c */ /* 0x040fe20003fa4070 */
[----:B------:R-:W-:Y:S02]  /*0b40*/  IMAD R82, R4, R12, R15 ;  /* 0x0000000c04527224 */ /* 0x000fe400078e020f */
[----:B------:R-:W-:-:S04]  /*0b50*/  IMAD.HI.U32 R12, R8, R83, RZ ;  /* 0x00000053080c7227 */ /* 0x000fc800078e00ff */
[----:B------:R-:W-:Y:S01]  /*0b60*/  @!P6 IMAD.IADD R79, R79, 0x1, -R4 ;  /* 0x000000014f4fe824 */ /* 0x000fe200078e0a04 */
[----:B------:R-:W-:Y:S01]  /*0b70*/  ISETP.GT.U32.AND P6, PT, R4, R81, PT ;  /* 0x000000510400720c */ /* 0x000fe20003fc4070 */
[----:B------:R-:W-:-:S04]  /*0b80*/  IMAD.HI.U32 R13, R8, R19, RZ ;  /* 0x00000013080d7227 */ /* 0x000fc800078e00ff */
[----:B------:R-:W-:Y:S02]  /*0b90*/  IMAD.MOV R12, RZ, RZ, -R12 ;  /* 0x000000ffff0c7224 */ /* 0x000fe400078e0a0c */
[----:B------:R-:W-:Y:S02]  /*0ba0*/  IMAD.MOV R13, RZ, RZ, -R13 ;  /* 0x000000ffff0d7224 */ /* 0x000fe400078e0a0d */
[----:B------:R-:W-:Y:S02]  /*0bb0*/  IMAD R83, R4, R12, R83 ;  /* 0x0000000c04537224 */ /* 0x000fe400078e0253 */
[----:B------:R-:W-:Y:S01]  /*0bc0*/  @!P3 IMAD.MOV R78, RZ, RZ, -R78 ;  /* 0x000000ffff4eb224 */ /* 0x000fe200078e0a4e */
[----:B------:R-:W-:Y:S01]  /*0bd0*/  ISETP.GE.AND P3, PT, R14, RZ, PT ;  /* 0x000000ff0e00720c */ /* 0x000fe20003f66270 */
[----:B------:R-:W-:Y:S02]  /*0be0*/  IMAD R84, R4, R13, R19 ;  /* 0x0000000d04547224 */ /* 0x000fe400078e0213 */
[----:B------:R-:W-:Y:S01]  /*0bf0*/  @!P5 IMAD.IADD R80, R80, 0x1, -R4 ;  /* 0x000000015050d824 */ /* 0x000fe200078e0a04 */
[----:B------:R-:W-:Y:S01]  /*0c00*/  ISETP.GT.U32.AND P5, PT, R4, R83, PT ;  /* 0x000000530400720c */ /* 0x000fe20003fa4070 */
[----:B------:R-:W-:-:S02]  /*0c10*/  VIADD R14, R0, 0x8 ;  /* 0x00000008000e7836 */ /* 0x000fc40000000000 */
[--C-:B------:R-:W-:Y:S01]  /*0c20*/  @!P6 IMAD.IADD R81, R81, 0x1, -R4.reuse ;  /* 0x000000015151e824 */ /* 0x100fe200078e0a04 */
[----:B------:R-:W-:Y:S01]  /*0c30*/  ISETP.GT.U32.AND P6, PT, R4, R84, PT ;  /* 0x000000540400720c */ /* 0x000fe20003fc4070 */
[----:B------:R-:W-:Y:S01]  /*0c40*/  @!P1 IMAD.MOV R79, RZ, RZ, -R79 ;  /* 0x000000ffff4f9224 */ /* 0x000fe200078e0a4f */
[----:B------:R-:W-:Y:S01]  /*0c50*/  IABS R85, R14 ;  /* 0x0000000e00557213 */ /* 0x000fe20000000000 */
[----:B------:R-:W-:Y:S01]  /*0c60*/  VIADD R19, R0, 0x9 ;  /* 0x0000000900137836 */ /* 0x000fe20000000000 */
[----:B------:R-:W-:Y:S01]  /*0c70*/  ISETP.GT.U32.AND P1, PT, R4, R82, PT ;  /* 0x000000520400720c */ /* 0x000fe20003f24070 */
[----:B------:R-:W-:Y:S02]  /*0c80*/  VIADD R20, R0, 0xa ;  /* 0x0000000a00147836 */ /* 0x000fe40000000000 */
[----:B------:R-:W-:Y:S01]  /*0c90*/  IMAD.HI.U32 R12, R8, R85, RZ ;  /* 0x00000055080c7227 */ /* 0x000fe200078e00ff */
[----:B------:R-:W-:Y:S02]  /*0ca0*/  IABS R13, R19 ;  /* 0x00000013000d7213 */ /* 0x000fe40000000000 */
[----:B------:R-:W-:Y:S01]  /*0cb0*/  IABS R87, R20 ;  /* 0x0000001400577213 */ /* 0x000fe20000000000 */
[----:B------:R-:W-:-:S02]  /*0cc0*/  @!P5 IMAD.IADD R83, R83, 0x1, -R4 ;  /* 0x000000015353d824 */ /* 0x000fc400078e0a04 */
[----:B------:R-:W-:Y:S02]  /*0cd0*/  IMAD.MOV R12, RZ, RZ, -R12 ;  /* 0x000000ffff0c7224 */ /* 0x000fe400078e0a0c */
[----:B------:R-:W-:Y:S01]  /*0ce0*/  @!P6 IMAD.IADD R84, R84, 0x1, -R4 ;  /* 0x000000015454e824 */ /* 0x000fe200078e0a04 */
[C---:B------:R-:W-:Y:S01]  /*0cf0*/  ISETP.GT.U32.AND P6, PT, R4.reuse, R83, PT ;  /* 0x000000530400720c */ /* 0x040fe20003fc4070 */
[----:B------:R-:W-:Y:S02]  /*0d00*/  IMAD R85, R4, R12, R85 ;  /* 0x0000000c04557224 */ /* 0x000fe400078e0255 */
[----:B------:R-:W-:-:S04]  /*0d10*/  IMAD.HI.U32 R12, R8, R13, RZ ;  /* 0x0000000d080c7227 */ /* 0x000fc800078e00ff */
[----:B------:R-:W-:Y:S01]  /*0d20*/  @!P1 IMAD.IADD R82, R82, 0x1, -R4 ;  /* 0x0000000152529824 */ /* 0x000fe200078e0a04 */
[----:B------:R-:W-:Y:S01]  /*0d30*/  ISETP.GT.U32.AND P1, PT, R4, R81, PT ;  /* 0x000000510400720c */ /* 0x000fe20003f24070 */
[----:B------:R-:W-:Y:S02]  /*0d40*/  IMAD.MOV R12, RZ, RZ, -R12 ;  /* 0x000000ffff0c7224 */ /* 0x000fe400078e0a0c */
[----:B------:R-:W-:Y:S01]  /*0d50*/  VIADD R21, R0, 0xb ;  /* 0x0000000b00157836 */ /* 0x000fe20000000000 */
[C---:B------:R-:W-:Y:S01]  /*0d60*/  ISETP.GT.U32.AND P5, PT, R4.reuse, R82, PT ;  /* 0x000000520400720c */ /* 0x040fe20003fa4070 */
[----:B------:R-:W-:Y:S02]  /*0d70*/  IMAD R86, R4, R12, R13 ;  /* 0x0000000c04567224 */ /* 0x000fe400078e020d */
[----:B------:R-:W-:Y:S01]  /*0d80*/  @!P6 IMAD.IADD R83, R83, 0x1, -R4 ;  /* 0x000000015353e824 */ /* 0x000fe200078e0a04 */
[----:B------:R-:W-:Y:S01]  /*0d90*/  IABS R15, R21 ;  /* 0x00000015000f7213 */ /* 0x000fe20000000000 */
[----:B------:R-:W-:Y:S01]  /*0da0*/  IMAD.HI.U32 R12, R8, R87, RZ ;  /* 0x00000057080c7227 */ /* 0x000fe200078e00ff */
[----:B------:R-:W-:-:S03]  /*0db0*/  ISETP.GT.U32.AND P6, PT, R4, R86, PT ;  /* 0x000000560400720c */ /* 0x000fc60003fc4070 */
[----:B------:R-:W-:Y:S02]  /*0dc0*/  IMAD.MOV R12, RZ, RZ, -R12 ;  /* 0x000000ffff0c7224 */ /* 0x000fe400078e0a0c */
[----:B------:R-:W-:Y:S01]  /*0dd0*/  @!P0 IMAD.MOV R80, RZ, RZ, -R80 ;  /* 0x000000ffff508224 */ /* 0x000fe200078e0a50 */
[----:B------:R-:W-:Y:S01]  /*0de0*/  ISETP.GT.U32.AND P0, PT, R4, R84, PT ;  /* 0x000000540400720c */ /* 0x000fe20003f04070 */
[----:B------:R-:W-:Y:S01]  /*0df0*/  @!P5 IMAD.IADD R82, R82, 0x1, -R4 ;  /* 0x000000015252d824 */ /* 0x000fe200078e0a04 */
[----:B------:R-:W-:Y:S01]  /*0e00*/  ISETP.GE.AND P5, PT, R18, RZ, PT ;  /* 0x000000ff1200720c */ /* 0x000fe20003fa6270 */
[----:B------:R-:W-:Y:S02]  /*0e10*/  VIADD R18, R0, 0xc ;  /* 0x0000000c00127836 */ /* 0x000fe40000000000 */
[----:B------:R-:W-:Y:S02]  /*0e20*/  @!P4 IMAD.MOV R82, RZ, RZ, -R82 ;  /* 0x000000ffff52c224 */ /* 0x000fe400078e0a52 */
[----:B------:R-:W-:Y:S01]  /*0e30*/  @!P6 IMAD.IADD R86, R86, 0x1, -R4 ;  /* 0x000000015656e824 */ /* 0x000fe200078e0a04 */
[----:B------:R-:W-:Y:S01]  /*0e40*/  IABS R89, R18 ;  /* 0x0000001200597213 */ /* 0x000fe20000000000 */
[----:B------:R-:W-:-:S02]  /*0e50*/  IMAD R87, R4, R12, R87 ;  /* 0x0000000c04577224 */ /* 0x000fc400078e0257 */
[----:B------:R-:W-:Y:S01]  /*0e60*/  @!P1 IMAD.IADD R81, R81, 0x1, -R4 ;  /* 0x0000000151519824 */ /* 0x000fe200078e0a04 */
[----:B------:R-:W-:Y:S01]  /*0e70*/  ISETP.GT.U32.AND P4, PT, R4, R86, PT ;  /* 0x000000560400720c */ /* 0x000fe20003f84070 */
[----:B------:R-:W-:Y:S01]  /*0e80*/  IMAD.HI.U32 R12, R8, R89, RZ ;  /* 0x00000059080c7227 */ /* 0x000fe200078e00ff */
[C---:B------:R-:W-:Y:S02]  /*0e90*/  ISETP.GT.U32.AND P1, PT, R4.reuse, R85, PT ;  /* 0x000000550400720c */ /* 0x040fe40003f24070 */
[----:B------:R-:W-:Y:S01]  /*0ea0*/  ISETP.GT.U32.AND P6, PT, R4, R87, PT ;  /* 0x000000570400720c */ /* 0x000fe20003fc4070 */
[----:B------:R-:W-:Y:S02]  /*0eb0*/  IMAD.MOV R12, RZ, RZ, -R12 ;  /* 0x000000ffff0c7224 */ /* 0x000fe400078e0a0c */
[----:B------:R-:W-:-:S04]  /*0ec0*/  IMAD.HI.U32 R13, R8, R15, RZ ;  /* 0x0000000f080d7227 */ /* 0x000fc800078e00ff */
[----:B------:R-:W-:Y:S02]  /*0ed0*/  IMAD R89, R4, R12, R89 ;  /* 0x0000000c04597224 */ /* 0x000fe400078e0259 */
[----:B------:R-:W-:Y:S02]  /*0ee0*/  IMAD.MOV R13, RZ, RZ, -R13 ;  /* 0x000000ffff0d7224 */ /* 0x000fe400078e0a0d */
[--C-:B------:R-:W-:Y:S01]  /*0ef0*/  @!P4 IMAD.IADD R86, R86, 0x1, -R4.reuse ;  /* 0x000000015656c824 */ /* 0x100fe200078e0a04 */
[----:B------:R-:W-:Y:S01]  /*0f00*/  ISETP.GT.U32.AND P4, PT, R4, R89, PT ;  /* 0x000000590400720c */ /* 0x000fe20003f84070 */
[--C-:B------:R-:W-:Y:S01]  /*0f10*/  @!P0 IMAD.IADD R84, R84, 0x1, -R4.reuse ;  /* 0x0000000154548824 */ /* 0x100fe200078e0a04 */
[----:B------:R-:W-:Y:S01]  /*0f20*/  ISETP.GE.AND P0, PT, R14, RZ, PT ;  /* 0x000000ff0e00720c */ /* 0x000fe20003f06270 */
[----:B------:R-:W-:Y:S01]  /*0f30*/  @!P1 IMAD.IADD R85, R85, 0x1, -R4 ;  /* 0x0000000155559824 */ /* 0x000fe200078e0a04 */
[----:B------:R-:W-:Y:S01]  /*0f40*/  ISETP.GE.AND P1, PT, R19, RZ, PT ;  /* 0x000000ff1300720c */ /* 0x000fe20003f26270 */
[----:B------:R-:W-:-:S02]  /*0f50*/  IMAD R88, R4, R13, R15 ;  /* 0x0000000d04587224 */ /* 0x000fc400078e020f */
[----:B------:R-:W-:Y:S02]  /*0f60*/  VIADD R14, R0, 0xd ;  /* 0x0000000d000e7836 */ /* 0x000fe40000000000 */
[----:B------:R-:W-:Y:S01]  /*0f70*/  @!P2 IMAD.MOV R81, RZ, RZ, -R81 ;  /* 0x000000ffff51a224 */ /* 0x000fe200078e0a51 */
[----:B------:R-:W-:Y:S01]  /*0f80*/  ISETP.GT.U32.AND P2, PT, R4, R85, PT ;  /* 0x000000550400720c */ /* 0x000fe20003f44070 */
[----:B------:R-:W-:Y:S01]  /*0f90*/  @!P3 IMAD.MOV R83, RZ, RZ, -R83 ;  /* 0x000000ffff53b224 */ /* 0x000fe200078e0a53 */
[----:B------:R-:W-:Y:S01]  /*0fa0*/  ISETP.GE.AND P3, PT, R20, RZ, PT ;  /* 0x000000ff1400720c */ /* 0x000fe20003f66270 */
[----:B------:R-:W-:Y:S01]  /*0fb0*/  @!P5 IMAD.MOV R84, RZ, RZ, -R84 ;  /* 0x000000ffff54d224 */ /* 0x000fe200078e0a54 */
[----:B------:R-:W-:Y:S01]  /*0fc0*/  ISETP.GT.U32.AND P5, PT, R4, R88, PT ;  /* 0x000000580400720c */ /* 0x000fe20003fa4070 */
[----:B------:R-:W-:Y:S01]  /*0fd0*/  VIADD R20, R0, 0xe ;  /* 0x0000000e00147836 */ /* 0x000fe20000000000 */
[----:B------:R-:W-:Y:S01]  /*0fe0*/  IABS R13, R14 ;  /* 0x0000000e000d7213 */ /* 0x000fe20000000000 */
[----:B------:R-:W-:-:S02]  /*0ff0*/  @!P4 IMAD.IADD R89, R89, 0x1, -R4 ;  /* 0x000000015959c824 */ /* 0x000fc400078e0a04 */
[----:B------:R-:W-:Y:S01]  /*1000*/  @!P6 IMAD.IADD R87, R87, 0x1, -R4 ;  /* 0x000000015757e824 */ /* 0x000fe200078e0a04 */
[----:B------:R-:W-:Y:S01]  /*1010*/  IABS R91, R20 ;  /* 0x00000014005b7213 */ /* 0x000fe20000000000 */
[----:B------:R-:W-:Y:S01]  /*1020*/  IMAD.HI.U32 R12, R8, R13, RZ ;  /* 0x0000000d080c7227 */ /* 0x000fe200078e00ff */
[----:B------:R-:W-:Y:S02]  /*1030*/  ISETP.GT.U32.AND P4, PT, R4, R89, PT ;  /* 0x000000590400720c */ /* 0x000fe40003f84070 */
[----:B------:R-:W-:Y:S01]  /*1040*/  ISETP.GE.AND P6, PT, R18, RZ, PT ;  /* 0x000000ff1200720c */ /* 0x000fe20003fc6270 */
[----:B------:R-:W-:Y:S02]  /*1050*/  IMAD.MOV R90, RZ, RZ, -R12 ;  /* 0x000000ffff5a7224 */ /* 0x000fe400078e0a0c */
[----:B------:R-:W-:-:S04]  /*1060*/  IMAD.HI.U32 R12, R8, R91, RZ ;  /* 0x0000005b080c7227 */ /* 0x000fc800078e00ff */
[--C-:B------:R-:W-:Y:S01]  /*1070*/  @!P2 IMAD.IADD R85, R85, 0x1, -R4.reuse ;  /* 0x000000015555a824 */ /* 0x100fe200078e0a04 */
[----:B------:R-:W-:Y:S01]  /*1080*/  ISETP.GE.AND P2, PT, R21, RZ, PT ;  /* 0x000000ff1500720c */ /* 0x000fe20003f46270 */
[----:B------:R-:W-:Y:S01]  /*1090*/  @!P5 IMAD.IADD R88, R88, 0x1, -R4 ;  /* 0x000000015858d824 */ /* 0x000fe200078e0a04 */
[C---:B------:R-:W-:Y:S01]  /*10a0*/  ISETP.GT.U32.AND P5, PT, R4.reuse, R87, PT ;  /* 0x000000570400720c */ /* 0x040fe20003fa4070 */
[----:B------:R-:W-:Y:S02]  /*10b0*/  IMAD.MOV R12, RZ, RZ, -R12 ;  /* 0x000000ffff0c7224 */ /* 0x000fe400078e0a0c */
[----:B------:R-:W-:Y:S01]  /*10c0*/  @!P0 IMAD.MOV R85, RZ, RZ, -R85 ;  /* 0x000000ffff558224 */ /* 0x000fe200078e0a55 */
[C---:B------:R-:W-:Y:S01]  /*10d0*/  ISETP.GT.U32.AND P0, PT, R4.reuse, R88, PT ;  /* 0x000000580400720c */ /* 0x040fe20003f04070 */
[----:B------:R-:W-:Y:S02]  /*10e0*/  IMAD R91, R4, R12, R91 ;  /* 0x0000000c045b7224 */ /* 0x000fe400078e025b */
[----:B------:R-:W-:-:S02]  /*10f0*/  @!P4 IMAD.IADD R89, R89, 0x1, -R4 ;  /* 0x000000015959c824 */ /* 0x000fc400078e0a04 */
[----:B------:R-:W-:Y:S01]  /*1100*/  VIADD R18, R0, 0xf ;  /* 0x0000000f00127836 */ /* 0x000fe20000000000 */
[C---:B------:R-:W-:Y:S01]  /*1110*/  ISETP.GT.U32.AND P4, PT, R4.reuse, R91, PT ;  /* 0x0000005b0400720c */ /* 0x040fe20003f84070 */
[----:B------:R-:W-:Y:S02]  /*1120*/  IMAD R90, R4, R90, R13 ;  /* 0x0000005a045a7224 */ /* 0x000fe400078e020d */
[--C-:B------:R-:W-:Y:S01]  /*1130*/  @!P5 IMAD.IADD R87, R87, 0x1, -R4.reuse ;  /* 0x000000015757d824 */ /* 0x100fe200078e0a04 */
[----:B------:R-:W-:Y:S01]  /*1140*/  IABS R15, R18 ;  /* 0x00000012000f7213 */ /* 0x000fe20000000000 */
[----:B------:R-:W-:Y:S01]  /*1150*/  VIADD R21, R0, 0x10 ;  /* 0x0000001000157836 */ /* 0x000fe20000000000 */
[----:B------:R-:W-:Y:S01]  /*1160*/  ISETP.GT.U32.AND P5, PT, R4, R90, PT ;  /* 0x0000005a0400720c */ /* 0x000fe20003fa4070 */
[----:B------:R-:W-:Y:S01]  /*1170*/  @!P0 IMAD.IADD R88, R88, 0x1, -R4 ;  /* 0x0000000158588824 */ /* 0x000fe200078e0a04 */
[----:B------:R-:W-:Y:S01]  /*1180*/  ISETP.GE.AND P0, PT, R14, RZ, PT ;  /* 0x000000ff0e00720c */ /* 0x000fe20003f06270 */
[----:B------:R-:W-:Y:S01]  /*1190*/  VIADD R14, R0, 0x11 ;  /* 0x00000011000e7836 */ /* 0x000fe20000000000 */
[----:B------:R-:W-:Y:S01]  /*11a0*/  IABS R93, R21 ;  /* 0x00000015005d7213 */ /* 0x000fe20000000000 */
[----:B------:R-:W-:-:S03]  /*11b0*/  IMAD.HI.U32 R12, R8, R15, RZ ;  /* 0x0000000f080c7227 */ /* 0x000fc600078e00ff */
[----:B------:R-:W-:Y:S01]  /*11c0*/  IABS R19, R14 ;  /* 0x0000000e00137213 */ /* 0x000fe20000000000 */
[----:B------:R-:W-:Y:S02]  /*11d0*/  @!P4 IMAD.IADD R91, R91, 0x1, -R4 ;  /* 0x000000015b5bc824 */ /* 0x000fe400078e0a04 */
[----:B------:R-:W-:Y:S02]  /*11e0*/  IMAD.MOV R12, RZ, RZ, -R12 ;  /* 0x000000ffff0c7224 */ /* 0x000fe400078e0a0c */
[----:B------:R-:W-:Y:S01]  /*11f0*/  @!P5 IMAD.IADD R90, R90, 0x1, -R4 ;  /* 0x000000015a5ad824 */ /* 0x000fe200078e0a04 */
[C---:B------:R-:W-:Y:S01]  /*1200*/  ISETP.GT.U32.AND P4, PT, R4.reuse, R91, PT ;  /* 0x0000005b0400720c */ /* 0x040fe20003f84070 */
[----:B------:R-:W-:Y:S01]  /*1210*/  IMAD R92, R4, R12, R15 ;  /* 0x0000000c045c7224 */ /* 0x000fe200078e020f */
[----:B------:R-:W-:Y:S01]  /*1220*/  ISETP.GE.AND P5, PT, R20, RZ, PT ;  /* 0x000000ff1400720c */ /* 0x000fe20003fa6270 */
[----:B------:R-:W-:-:S04]  /*1230*/  IMAD.HI.U32 R12, R8, R19, RZ ;  /* 0x00000013080c7227 */ /* 0x000fc800078e00ff */
[----:B------:R-:W-:Y:S02]  /*1240*/  IMAD.MOV R12, RZ, RZ, -R12 ;  /* 0x000000ffff0c7224 */ /* 0x000fe400078e0a0c */
[----:B------:R-:W-:-:S04]  /*1250*/  IMAD.HI.U32 R13, R8, R93, RZ ;  /* 0x0000005d080d7227 */ /* 0x000fc800078e00ff */
[----:B------:R-:W-:Y:S02]  /*1260*/  IMAD R76, R4, R12, R19 ;  /* 0x0000000c044c7224 */ /* 0x000fe400078e0213 */
[----:B------:R-:W-:Y:S02]  /*1270*/  @!P4 IMAD.IADD R91, R91, 0x1, -R4 ;  /* 0x000000015b5bc824 */ /* 0x000fe400078e0a04 */
[----:B------:R-:W-:Y:S01]  /*1280*/  VIADD R20, R0, 0x12 ;  /* 0x0000001200147836 */ /* 0x000fe20000000000 */
[----:B------:R-:W-:Y:S01]  /*1290*/  ISETP.GT.U32.AND P4, PT, R4, R76, PT ;  /* 0x0000004c0400720c */ /* 0x000fe20003f84070 */
[----:B------:R-:W-:Y:S02]  /*12a0*/  IMAD.MOV R13, RZ, RZ, -R13 ;  /* 0x000000ffff0d7224 */ /* 0x000fe400078e0a0d */
[----:B------:R-:W-:Y:S01]  /*12b0*/  VIADD R15, R0, 0x13 ;  /* 0x00000013000f7836 */ /* 0x000fe20000000000 */
[----:B------:R-:W-:Y:S01]  /*12c0*/  IABS R75, R20 ;  /* 0x00000014004b7213 */ /* 0x000fe20000000000 */
[----:B------:R-:W-:-:S02]  /*12d0*/  IMAD R93, R4, R13, R93 ;  /* 0x0000000d045d7224 */ /* 0x000fc400078e025d */
[----:B------:R-:W-:Y:S01]  /*12e0*/  @!P1 IMAD.MOV R86, RZ, RZ, -R86 ;  /* 0x000000ffff569224 */ /* 0x000fe200078e0a56 */
[----:B------:R-:W-:Y:S01]  /*12f0*/  ISETP.GT.U32.AND P1, PT, R4, R90, PT ;  /* 0x0000005a0400720c */ /* 0x000fe20003f24070 */
[----:B------:R-:W-:Y:S01]  /*1300*/  IMAD.HI.U32 R12, R8, R75, RZ ;  /* 0x0000004b080c7227 */ /* 0x000fe200078e00ff */
[----:B------:R-:W-:-:S03]  /*1310*/  IABS R13, R15 ;  /* 0x0000000f000d7213 */ /* 0x000fc60000000000 */
[----:B------:R-:W-:Y:S01]  /*1320*/  @!P6 IMAD.MOV R89, RZ, RZ, -R89 ;  /* 0x000000ffff59e224 */ /* 0x000fe200078e0a59 */
[----:B------:R-:W-:Y:S01]  /*1330*/  ISETP.GT.U32.AND P6, PT, R4, R93, PT ;  /* 0x0000005d0400720c */ /* 0x000fe20003fc4070 */
[----:B------:R-:W-:Y:S02]  /*1340*/  @!P4 IMAD.IADD R76, R76, 0x1, -R4 ;  /* 0x000000014c4cc824 */ /* 0x000fe400078e0a04 */
[----:B------:R-:W-:Y:S02]  /*1350*/  IMAD.MOV R12, RZ, RZ, -R12 ;  /* 0x000000ffff0c7224 */ /* 0x000fe400078e0a0c */
[----:B------:R-:W-:Y:S01]  /*1360*/  @!P3 IMAD.MOV R87, RZ, RZ, -R87 ;  /* 0x000000ffff57b224 */ /* 0x000fe200078e0a57 */
[C---:B------:R-:W-:Y:S01]  /*1370*/  ISETP.GT.U32.AND P3, PT, R4.reuse, R92, PT ;  /* 0x0000005c0400720c */ /* 0x040fe20003f64070 */
[C---:B------:R-:W-:Y:S01]  /*1380*/  IMAD R75, R4.reuse, R12, R75 ;  /* 0x0000000c044b7224 */ /* 0x040fe200078e024b */
[----:B------:R-:W-:Y:S01]  /*1390*/  ISETP.GT.U32.AND P4, PT, R4, R76, PT ;  /* 0x0000004c0400720c */ /* 0x000fe20003f84070 */
[----:B------:R-:W-:-:S04]  /*13a0*/  IMAD.HI.U32 R12, R8, R13, RZ ;  /* 0x0000000d080c7227 */ /* 0x000fc800078e00ff */
[----:B------:R-:W-:Y:S02]  /*13b0*/  IMAD.MOV R12, RZ, RZ, -R12 ;  /* 0x000000ffff0c7224 */ /* 0x000fe400078e0a0c */
[--C-:B------:R-:W-:Y:S01]  /*13c0*/  @!P1 IMAD.IADD R90, R90, 0x1, -R4.reuse ;  /* 0x000000015a5a9824 */ /* 0x100fe200078e0a04 */
[----:B------:R-:W-:Y:S01]  /*13d0*/  ISETP.GE.AND P1, PT, R21, RZ, PT ;  /* 0x000000ff1500720c */ /* 0x000fe20003f26270 */
[--C-:B------:R-:W-:Y:S02]  /*13e0*/  @!P6 IMAD.IADD R93, R93, 0x1, -R4.reuse ;  /* 0x000000015d5de824 */ /* 0x100fe400078e0a04 */
[----:B------:R-:W-:Y:S02]  /*13f0*/  IMAD R74, R4, R12, R13 ;  /* 0x0000000c044a7224 */ /* 0x000fe400078e020d */
[----:B------:R-:W-:Y:S01]  /*1400*/  @!P3 IMAD.IADD R92, R92, 0x1, -R4 ;  /* 0x000000015c5cb824 */ /* 0x000fe200078e0a04 */
[----:B------:R-:W-:Y:S01]  /*1410*/  ISETP.GE.AND P3, PT, R14, RZ, PT ;  /* 0x000000ff0e00720c */ /* 0x000fe20003f66270 */
[----:B------:R-:W-:Y:S01]  /*1420*/  @!P0 IMAD.MOV R90, RZ, RZ, -R90 ;  /* 0x000000ffff5a8224 */ /* 0x000fe200078e0a5a */
[----:B------:R-:W-:Y:S01]  /*1430*/  ISETP.GT.U32.AND P0, PT, R4, R93, PT ;  /* 0x0000005d0400720c */ /* 0x000fe20003f04070 */
[----:B------:R-:W-:Y:S01]  /*1440*/  @!P4 IMAD.IADD R76, R76, 0x1, -R4 ;  /* 0x000000014c4cc824 */ /* 0x000fe200078e0a04 */
[----:B------:R-:W-:Y:S01]  /*1450*/  ISETP.GT.U32.AND P4, PT, R4, R74, PT ;  /* 0x0000004a0400720c */ /* 0x000fe20003f84070 */
[----:B------:R-:W-:Y:S01]  /*1460*/  VIADD R14, R0, 0x14 ;  /* 0x00000014000e7836 */ /* 0x000fe20000000000 */
[----:B------:R-:W-:Y:S01]  /*1470*/  ISETP.GT.U32.AND P6, PT, R4, R92, PT ;  /* 0x0000005c0400720c */ /* 0x000fe20003fc4070 */
[----:B------:R-:W-:Y:S01]  /*1480*/  @!P2 IMAD.MOV R88, RZ, RZ, -R88 ;  /* 0x000000ffff58a224 */ /* 0x000fe200078e0a58 */
[----:B------:R-:W-:Y:S01]  /*1490*/  ISETP.GE.AND P2, PT, R18, RZ, PT ;  /* 0x000000ff1200720c */ /* 0x000fe20003f46270 */
[C---:B------:R-:W-:Y:S01]  /*14a0*/  VIADD R18, R0.reuse, 0x15 ;  /* 0x0000001500127836 */ /* 0x040fe20000000000 */
[----:B------:R-:W-:Y:S01]  /*14b0*/  IABS R73, R14 ;  /* 0x0000000e00497213 */ /* 0x000fe20000000000 */
[----:B------:R-:W-:-:S02]  /*14c0*/  VIADD R19, R0, 0x16 ;  /* 0x0000001600137836 */ /* 0x000fc40000000000 */
[----:B------:R-:W-:Y:S01]  /*14d0*/  @!P5 IMAD.MOV R91, RZ, RZ, -R91 ;  /* 0x000000ffff5bd224 */ /* 0x000fe200078e0a5b */
[----:B------:R-:W-:Y:S01]  /*14e0*/  ISETP.GE.AND P5, PT, R20, RZ, PT ;  /* 0x000000ff1400720c */ /* 0x000fe20003fa6270 */
[----:B------:R-:W-:Y:S01]  /*14f0*/  IMAD.HI.U32 R12, R8, R73, RZ ;  /* 0x00000049080c7227 */ /* 0x000fe200078e00ff */
[----:B------:R-:W-:-:S03]  /*1500*/  IABS R71, R19 ;  /* 0x0000001300477213 */ /* 0x000fc60000000000 */
[--C-:B------:R-:W-:Y:S01]  /*1510*/  @!P0 IMAD.IADD R93, R93, 0x1, -R4.reuse ;  /* 0x000000015d5d8824 */ /* 0x100fe200078e0a04 */
[----:B------:R-:W-:Y:S01]  /*1520*/  ISETP.GE.AND P0, PT, R15, RZ, PT ;  /* 0x000000ff0f00720c */ /* 0x000fe20003f06270 */
[----:B------:R-:W-:Y:S01]  /*1530*/  @!P4 IMAD.IADD R74, R74, 0x1, -R4 ;  /* 0x000000014a4ac824 */ /* 0x000fe200078e0a04 */
[----:B------:R-:W-:Y:S01]  /*1540*/  IABS R15, R18 ;  /* 0x00000012000f7213 */ /* 0x000fe20000000000 */
[----:B------:R-:W-:Y:S02]  /*1550*/  IMAD.MOV R12, RZ, RZ, -R12 ;  /* 0x000000ffff0c7224 */ /* 0x000fe400078e0a0c */
[----:B------:R-:W-:Y:S01]  /*1560*/  @!P6 IMAD.IADD R92, R92, 0x1, -R4 ;  /* 0x000000015c5ce824 */ /* 0x000fe200078e0a04 */
[C---:B------:R-:W-:Y:S01]  /*1570*/  ISETP.GT.U32.AND P6, PT, R4.reuse, R75, PT ;  /* 0x0000004b0400720c */ /* 0x040fe20003fc4070 */
[C---:B------:R-:W-:Y:S01]  /*1580*/  IMAD R73, R4.reuse, R12, R73 ;  /* 0x0000000c04497224 */ /* 0x040fe200078e0249 */
[----:B------:R-:W-:Y:S01]  /*1590*/  ISETP.GT.U32.AND P4, PT, R4, R74, PT ;  /* 0x0000004a0400720c */ /* 0x000fe20003f84070 */
[----:B------:R-:W-:-:S04]  /*15a0*/  IMAD.HI.U32 R12, R8, R15, RZ ;  /* 0x0000000f080c7227 */ /* 0x000fc800078e00ff */
[----:B------:R-:W-:Y:S02]  /*15b0*/  IMAD.MOV R12, RZ, RZ, -R12 ;  /* 0x000000ffff0c7224 */ /* 0x000fe400078e0a0c */
[----:B------:R-:W-:Y:S02]  /*15c0*/  @!P2 IMAD.MOV R92, RZ, RZ, -R92 ;  /* 0x000000ffff5ca224 */ /* 0x000fe400078e0a5c */
[----:B------:R-:W-:Y:S02]  /*15d0*/  IMAD R72, R4, R12, R15 ;  /* 0x0000000c04487224 */ /* 0x000fe400078e020f */
[--C-:B------:R-:W-:Y:S01]  /*15e0*/  @!P6 IMAD.IADD R75, R75, 0x1, -R4.reuse ;  /* 0x000000014b4be824 */ /* 0x100fe200078e0a04 */
[----:B------:R-:W-:Y:S01]  /*15f0*/  ISETP.GE.AND P6, PT, R14, RZ, PT ;  /* 0x000000ff0e00720c */ /* 0x000fe20003fc6270 */
[----:B------:R-:W-:Y:S01]  /*1600*/  @!P4 IMAD.IADD R74, R74, 0x1, -R4 ;  /* 0x000000014a4ac824 */ /* 0x000fe200078e0a04 */
[----:B------:R-:W-:Y:S01]  /*1610*/  ISETP.GT.U32.AND P4, PT, R4, R72, PT ;  /* 0x000000480400720c */ /* 0x000fe20003f84070 */
[----:B------:R-:W-:Y:S01]  /*1620*/  IMAD.HI.U32 R13, R8, R71, RZ ;  /* 0x00000047080d7227 */ /* 0x000fe200078e00ff */
[----:B------:R-:W-:-:S03]  /*1630*/  ISETP.GT.U32.AND P2, PT, R4, R75, PT ;  /* 0x0000004b0400720c */ /* 0x000fc60003f44070 */
[----:B------:R-:W-:Y:S01]  /*1640*/  @!P1 IMAD.MOV R93, RZ, RZ, -R93 ;  /* 0x000000ffff5d9224 */ /* 0x000fe200078e0a5d */
[----:B------:R-:W-:Y:S01]  /*1650*/  ISETP.GT.U32.AND P1, PT, R4, R73, PT ;  /* 0x000000490400720c */ /* 0x000fe20003f24070 */
[----:B------:R-:W-:Y:S02]  /*1660*/  VIADD R14, R0, 0x17 ;  /* 0x00000017000e7836 */ /* 0x000fe40000000000 */
[----:B------:R-:W-:Y:S02]  /*1670*/  IMAD.MOV R13, RZ, RZ, -R13 ;  /* 0x000000ffff0d7224 */ /* 0x000fe400078e0a0d */
[----:B------:R-:W-:Y:S01]  /*1680*/  @!P3 IMAD.MOV R76, RZ, RZ, -R76 ;  /* 0x000000ffff4cb224 */ /* 0x000fe200078e0a4c */
[----:B------:R-:W-:Y:S01]  /*1690*/  IABS R15, R14 ;  /* 0x0000000e000f7213 */ /* 0x000fe20000000000 */
[--C-:B------:R-:W-:Y:S01]  /*16a0*/  @!P4 IMAD.IADD R72, R72, 0x1, -R4.reuse ;  /* 0x000000014848c824 */ /* 0x100fe200078e0a04 */
[----:B------:R-:W-:Y:S01]  /*16b0*/  ISETP.GE.AND P3, PT, R18, RZ, PT ;  /* 0x000000ff1200720c */ /* 0x000fe20003f66270 */
[----:B------:R-:W-:Y:S01]  /*16c0*/  @!P2 IMAD.IADD R75, R75, 0x1, -R4 ;  /* 0x000000014b4ba824 */ /* 0x000fe200078e0a04 */
[----:B------:R-:W-:Y:S01]  /*16d0*/  ISETP.GE.AND P2, PT, R19, RZ, PT ;  /* 0x000000ff1300720c */ /* 0x000fe20003f46270 */
[C---:B------:R-:W-:Y:S01]  /*16e0*/  IMAD R71, R4.reuse, R13, R71 ;  /* 0x0000000d04477224 */ /* 0x040fe200078e0247 */
[----:B------:R-:W-:Y:S01]  /*16f0*/  ISETP.GT.U32.AND P4, PT, R4, R72, PT ;  /* 0x000000480400720c */ /* 0x000fe20003f84070 */
[----:B------:R-:W-:-:S04]  /*1700*/  IMAD.HI.U32 R12, R8, R15, RZ ;  /* 0x0000000f080c7227 */ /* 0x000fc800078e00ff */
[----:B------:R-:W-:Y:S01]  /*1710*/  @!P5 IMAD.MOV R75, RZ, RZ, -R75 ;  /* 0x000000ffff4bd224 */ /* 0x000fe200078e0a4b */
[----:B------:R-:W-:Y:S01]  /*1720*/  ISETP.GT.U32.AND P5, PT, R4, R71, PT ;  /* 0x000000470400720c */ /* 0x000fe20003fa4070 */
[----:B------:R-:W-:Y:S02]  /*1730*/  @!P1 IMAD.IADD R73, R73, 0x1, -R4 ;  /* 0x0000000149499824 */ /* 0x000fe400078e0a04 */
[----:B------:R-:W-:Y:S02]  /*1740*/  IMAD.MOV R70, RZ, RZ, -R12 ;  /* 0x000000ffff467224 */ /* 0x000fe400078e0a0c */
[----:B------:R-:W-:Y:S01]  /*1750*/  VIADD R18, R0, 0x19 ;  /* 0x0000001900127836 */ /* 0x000fe20000000000 */
[C---:B------:R-:W-:Y:S01]  /*1760*/  ISETP.GT.U32.AND P1, PT, R4.reuse, R73, PT ;  /* 0x000000490400720c */ /* 0x040fe20003f24070 */
[----:B------:R-:W-:Y:S02]  /*1770*/  IMAD R70, R4, R70, R15 ;  /* 0x0000004604467224 */ /* 0x000fe400078e020f */
[--C-:B------:R-:W-:Y:S01]  /*1780*/  @!P4 IMAD.IADD R72, R72, 0x1, -R4.reuse ;  /* 0x000000014848c824 */ /* 0x100fe200078e0a04 */
[----:B------:R-:W-:Y:S01]  /*1790*/  IABS R19, R18 ;  /* 0x0000001200137213 */ /* 0x000fe20000000000 */
[----:B------:R-:W-:Y:S01]  /*17a0*/  VIADD R13, R0, 0x18 ;  /* 0x00000018000d7836 */ /* 0x000fe20000000000 */
[----:B------:R-:W-:Y:S01]  /*17b0*/  ISETP.GT.U32.AND P4, PT, R4, R70, PT ;  /* 0x000000460400720c */ /* 0x000fe20003f84070 */
[----:B------:R-:W-:-:S02]  /*17c0*/  @!P5 IMAD.IADD R71, R71, 0x1, -R4 ;  /* 0x000000014747d824 */ /* 0x000fc400078e0a04 */
[----:B------:R-:W-:Y:S01]  /*17d0*/  @!P0 IMAD.MOV R74, RZ, RZ, -R74 ;  /* 0x000000ffff4a8224 */ /* 0x000fe200078e0a4a */
[----:B------:R-:W-:Y:S01]  /*17e0*/  IABS R69, R13 ;  /* 0x0000000d00457213 */ /* 0x000fe20000000000 */
[----:B------:R-:W-:Y:S01]  /*17f0*/  VIADD R20, R0, 0x1c ;  /* 0x0000001c00147836 */ /* 0x000fe20000000000 */
[----:B------:R-:W-:Y:S01]  /*1800*/  ISETP.GT.U32.AND P5, PT, R4, R71, PT ;  /* 0x000000470400720c */ /* 0x000fe20003fa4070 */
[----:B------:R-:W-:Y:S01]  /*1810*/  @!P1 IMAD.IADD R73, R73, 0x1, -R4 ;  /* 0x0000000149499824 */ /* 0x000fe200078e0a04 */
[----:B------:R-:W-:Y:S01]  /*1820*/  ISETP.GE.AND P1, PT, R13, RZ, PT ;  /* 0x000000ff0d00720c */ /* 0x000fe20003f26270 */
[----:B------:R-:W-:Y:S01]  /*1830*/  IMAD.HI.U32 R13, R8, R19, RZ ;  /* 0x00000013080d7227 */ /* 0x000fe200078e00ff */
[----:B------:R-:W-:Y:S02]  /*1840*/  ISETP.GE.AND P0, PT, R14, RZ, PT ;  /* 0x000000ff0e00720c */ /* 0x000fe40003f06270 */
[----:B------:R-:W-:Y:S01]  /*1850*/  IABS R65, R20 ;  /* 0x0000001400417213 */ /* 0x000fe20000000000 */
[----:B------:R-:W-:Y:S01]  /*1860*/  @!P6 IMAD.MOV R73, RZ, RZ, -R73 ;  /* 0x000000ffff49e224 */ /* 0x000fe200078e0a49 */
[----:B------:R-:W-:Y:S01]  /*1870*/  ISETP.GE.AND P6, PT, R18, RZ, PT ;  /* 0x000000ff1200720c */ /* 0x000fe20003fc6270 */
[----:B------:R-:W-:-:S02]  /*1880*/  VIADD R18, R0, 0x1b ;  /* 0x0000001b00127836 */ /* 0x000fc40000000000 */
[----:B------:R-:W-:Y:S02]  /*1890*/  @!P4 IMAD.IADD R70, R70, 0x1, -R4 ;  /* 0x000000014646c824 */ /* 0x000fe400078e0a04 */
[----:B------:R-:W-:Y:S01]  /*18a0*/  IMAD.MOV R13, RZ, RZ, -R13 ;  /* 0x000000ffff0d7224 */ /* 0x000fe200078e0a0d */
[----:B------:R-:W-:Y:S01]  /*18b0*/  IABS R15, R18 ;  /* 0x00000012000f7213 */ /* 0x000fe20000000000 */
[----:B------:R-:W-:Y:S01]  /*18c0*/  IMAD.HI.U32 R12, R8, R69, RZ ;  /* 0x00000045080c7227 */ /* 0x000fe200078e00ff */
[----:B------:R-:W-:-:S03]  /*18d0*/  ISETP.GT.U32.AND P4, PT, R4, R70, PT ;  /* 0x000000460400720c */ /* 0x000fc60003f84070 */
[----:B------:R-:W-:Y:S02]  /*18e0*/  IMAD R68, R4, R13, R19 ;  /* 0x0000000d04447224 */ /* 0x000fe400078e0213 */
[----:B------:R-:W-:Y:S02]  /*18f0*/  @!P5 IMAD.IADD R71, R71, 0x1, -R4 ;  /* 0x000000014747d824 */ /* 0x000fe400078e0a04 */
[----:B------:R-:W-:Y:S02]  /*1900*/  IMAD.MOV R12, RZ, RZ, -R12 ;  /* 0x000000ffff0c7224 */ /* 0x000fe400078e0a0c */
[----:B------:R-:W-:-:S04]  /*1910*/  IMAD.HI.U32 R13, R8, R15, RZ ;  /* 0x0000000f080d7227 */ /* 0x000fc800078e00ff */
[----:B------:R-:W-:Y:S01]  /*1920*/  @!P2 IMAD.MOV R71, RZ, RZ, -R71 ;  /* 0x000000ffff47a224 */ /* 0x000fe200078e0a47 */
[C---:B------:R-:W-:Y:S01]  /*1930*/  ISETP.GT.U32.AND P2, PT, R4.reuse, R68, PT ;  /* 0x000000440400720c */ /* 0x040fe20003f44070 */
[----:B------:R-:W-:Y:S02]  /*1940*/  IMAD R69, R4, R12, R69 ;  /* 0x0000000c04457224 */ /* 0x000fe400078e0245 */
[----:B------:R-:W-:Y:S02]  /*1950*/  VIADD R12, R0, 0x1a ;  /* 0x0000001a000c7836 */ /* 0x000fe40000000000 */
[----:B------:R-:W-:Y:S02]  /*1960*/  IMAD.MOV R13, RZ, RZ, -R13 ;  /* 0x000000ffff0d7224 */ /* 0x000fe400078e0a0d */
[----:B------:R-:W-:Y:S01]  /*1970*/  @!P4 IMAD.IADD R70, R70, 0x1, -R4 ;  /* 0x000000014646c824 */ /* 0x000fe200078e0a04 */
[----:B------:R-:W-:Y:S01]  /*1980*/  IABS R67, R12 ;  /* 0x0000000c00437213 */ /* 0x000fe20000000000 */
[----:B------:R-:W-:Y:S01]  /*1990*/  IMAD R66, R4, R13, R15 ;  /* 0x0000000d04427224 */ /* 0x000fe200078e020f */
[----:B------:R-:W-:Y:S01]  /*19a0*/  ISETP.GE.AND P5, PT, R12, RZ, PT ;  /* 0x000000ff0c00720c */ /* 0x000fe20003fa6270 */
[----:B------:R-:W-:Y:S01]  /*19b0*/  @!P0 IMAD.MOV R70, RZ, RZ, -R70 ;  /* 0x000000ffff468224 */ /* 0x000fe200078e0a46 */
[----:B------:R-:W-:Y:S01]  /*19c0*/  ISETP.GE.AND P4, PT, R18, RZ, PT ;  /* 0x000000ff1200720c */ /* 0x000fe20003f86270 */
[----:B------:R-:W-:Y:S01]  /*19d0*/  IMAD.HI.U32 R12, R8, R67, RZ ;  /* 0x00000043080c7227 */ /* 0x000fe200078e00ff */
[----:B------:R-:W-:-:S03]  /*19e0*/  ISETP.GT.U32.AND P0, PT, R4, R66, PT ;  /* 0x000000420400720c */ /* 0x000fc60003f04070 */
[----:B------:R-:W-:Y:S02]  /*19f0*/  VIADD R21, R0, 0x1d ;  /* 0x0000001d00157836 */ /* 0x000fe40000000000 */
[----:B------:R-:W-:Y:S02]  /*1a00*/  @!P2 IMAD.IADD R68, R68, 0x1, -R4 ;  /* 0x000000014444a824 */ /* 0x000fe400078e0a04 */
[----:B------:R-:W-:Y:S01]  /*1a10*/  @!P3 IMAD.MOV R72, RZ, RZ, -R72 ;  /* 0x000000ffff48b224 */ /* 0x000fe200078e0a48 */
[----:B------:R-:W-:Y:S01]  /*1a20*/  ISETP.GT.U32.AND P3, PT, R4, R69, PT ;  /* 0x000000450400720c */ /* 0x000fe20003f64070 */
[----:B------:R-:W-:Y:S01]  /*1a30*/  IMAD.MOV R14, RZ, RZ, -R12 ;  /* 0x000000ffff0e7224 */ /* 0x000fe200078e0a0c */
[----:B------:R-:W-:Y:S01]  /*1a40*/  IABS R19, R21 ;  /* 0x0000001500137213 */ /* 0x000fe20000000000 */
[----:B------:R-:W-:Y:S01]  /*1a50*/  IMAD.HI.U32 R12, R8, R65, RZ ;  /* 0x00000041080c7227 */ /* 0x000fe200078e00ff */
[----:B------:R-:W-:-:S03]  /*1a60*/  ISETP.GT.U32.AND P2, PT, R4, R68, PT ;  /* 0x000000440400720c */ /* 0x000fc60003f44070 */
[----:B------:R-:W-:Y:S02]  /*1a70*/  IMAD R67, R4, R14, R67 ;  /* 0x0000000e04437224 */ /* 0x000fe400078e0243 */
[----:B------:R-:W-:Y:S02]  /*1a80*/  VIADD R14, R0, 0x1e ;  /* 0x0000001e000e7836 */ /* 0x000fe40000000000 */
[----:B------:R-:W-:-:S03]  /*1a90*/  IMAD.HI.U32 R13, R8, R19, RZ ;  /* 0x00000013080d7227 */ /* 0x000fc600078e00ff */
[----:B------:R-:W-:Y:S01]  /*1aa0*/  IABS R63, R14 ;  /* 0x0000000e003f7213 */ /* 0x000fe20000000000 */
[----:B------:R-:W-:Y:S02]  /*1ab0*/  @!P0 IMAD.IADD R66, R66, 0x1, -R4 ;  /* 0x0000000142428824 */ /* 0x000fe400078e0a04 */
[----:B------:R-:W-:Y:S02]  /*1ac0*/  IMAD.MOV R12, RZ, RZ, -R12 ;  /* 0x000000ffff0c7224 */ /* 0x000fe400078e0a0c */
[----:B------:R-:W-:Y:S01]  /*1ad0*/  IMAD.MOV R13, RZ, RZ, -R13 ;  /* 0x000000ffff0d7224 */ /* 0x000fe200078e0a0d */
[C---:B------:R-:W-:Y:S01]  /*1ae0*/  ISETP.GT.U32.AND P0, PT, R4.reuse, R66, PT ;  /* 0x000000420400720c */ /* 0x040fe20003f04070 */
[--C-:B------:R-:W-:Y:S02]  /*1af0*/  @!P3 IMAD.IADD R69, R69, 0x1, -R4.reuse ;  /* 0x000000014545b824 */ /* 0x100fe400078e0a04 */
[C---:B------:R-:W-:Y:S02]  /*1b00*/  IMAD R65, R4.reuse, R12, R65 ;  /* 0x0000000c04417224 */ /* 0x040fe400078e0241 */
[C---:B------:R-:W-:Y:S01]  /*1b10*/  IMAD R64, R4.reuse, R13, R19 ;  /* 0x0000000d04407224 */ /* 0x040fe200078e0213 */
[----:B------:R-:W-:Y:S01]  /*1b20*/  ISETP.GT.U32.AND P3, PT, R4, R69, PT ;  /* 0x000000450400720c */ /* 0x000fe20003f64070 */
[----:B------:R-:W-:Y:S01]  /*1b30*/  @!P2 IMAD.IADD R68, R68, 0x1, -R4 ;  /* 0x000000014444a824 */ /* 0x000fe200078e0a04 */
[----:B------:R-:W-:Y:S01]  /*1b40*/  ISETP.GT.U32.AND P2, PT, R4, R65, PT ;  /* 0x000000410400720c */ /* 0x000fe20003f44070 */
[----:B------:R-:W-:-:S04]  /*1b50*/  IMAD.HI.U32 R12, R8, R63, RZ ;  /* 0x0000003f080c7227 */ /* 0x000fc800078e00ff */
[----:B------:R-:W-:Y:S01]  /*1b60*/  @!P6 IMAD.MOV R68, RZ, RZ, -R68 ;  /* 0x000000ffff44e224 */ /* 0x000fe200078e0a44 */
[----:B------:R-:W-:Y:S01]  /*1b70*/  ISETP.GT.U32.AND P6, PT, R4, R64, PT ;  /* 0x000000400400720c */ /* 0x000fe20003fc4070 */
[----:B------:R-:W-:Y:S02]  /*1b80*/  IMAD.MOV R12, RZ, RZ, -R12 ;  /* 0x000000ffff0c7224 */ /* 0x000fe400078e0a0c */
[--C-:B------:R-:W-:Y:S02]  /*1b90*/  @!P0 IMAD.IADD R66, R66, 0x1, -R4.reuse ;  /* 0x0000000142428824 */ /* 0x100fe400078e0a04 */
[----:B------:R-:W-:Y:S02]  /*1ba0*/  IMAD R63, R4, R12, R63 ;  /* 0x0000000c043f7224 */ /* 0x000fe400078e023f */
[----:B------:R-:W-:Y:S02]  /*1bb0*/  VIADD R18, R0, 0x1f ;  /* 0x0000001f00127836 */ /* 0x000fe40000000000 */
[--C-:B------:R-:W-:Y:S01]  /*1bc0*/  @!P3 IMAD.IADD R69, R69, 0x1, -R4.reuse ;  /* 0x000000014545b824 */ /* 0x100fe200078e0a04 */
[----:B------:R-:W-:Y:S01]  /*1bd0*/  ISETP.GT.U32.AND P0, PT, R4, R63, PT ;  /* 0x0000003f0400720c */ /* 0x000fe20003f04070 */
[----:B------:R-:W-:Y:S01]  /*1be0*/  VIADD R19, R0, 0x20 ;  /* 0x0000002000137836 */ /* 0x000fe20000000000 */
[----:B------:R-:W-:Y:S01]  /*1bf0*/  ISETP.GT.U32.AND P3, PT, R4, R67, PT ;  /* 0x000000430400720c */ /* 0x000fe20003f64070 */
[--C-:B------:R-:W-:Y:S01]  /*1c00*/  @!P6 IMAD.IADD R64, R64, 0x1, -R4.reuse ;  /* 0x000000014040e824 */ /* 0x100fe200078e0a04 */
[----:B------:R-:W-:Y:S01]  /*1c10*/  IABS R15, R18 ;  /* 0x00000012000f7213 */ /* 0x000fe20000000000 */
[----:B------:R-:W-:Y:S01]  /*1c20*/  @!P2 IMAD.IADD R65, R65, 0x1, -R4 ;  /* 0x000000014141a824 */ /* 0x000fe200078e0a04 */
[----:B------:R-:W-:Y:S01]  /*1c30*/  IABS R61, R19 ;  /* 0x00000013003d7213 */ /* 0x000fe20000000000 */
[----:B------:R-:W-:Y:S01]  /*1c40*/  @!P1 IMAD.MOV R69, RZ, RZ, -R69 ;  /* 0x000000ffff459224 */ /* 0x000fe200078e0a45 */
[----:B------:R-:W-:Y:S01]  /*1c50*/  ISETP.GT.U32.AND P6, PT, R4, R64, PT ;  /* 0x000000400400720c */ /* 0x000fe20003fc4070 */
[----:B------:R-:W-:Y:S01]  /*1c60*/  IMAD.HI.U32 R12, R8, R15, RZ ;  /* 0x0000000f080c7227 */ /* 0x000fe200078e00ff */
[----:B------:R-:W-:-:S02]  /*1c70*/  ISETP.GT.U32.AND P2, PT, R4, R65, PT ;  /* 0x000000410400720c */ /* 0x000fc40003f44070 */
[----:B------:R-:W-:Y:S01]  /*1c80*/  ISETP.GE.AND P1, PT, R20, RZ, PT ;  /* 0x000000ff1400720c */ /* 0x000fe20003f26270 */
[----:B------:R-:W-:Y:S02]  /*1c90*/  @!P0 IMAD.IADD R63, R63, 0x1, -R4 ;  /* 0x000000013f3f8824 */ /* 0x000fe400078e0a04 */
[----:B------:R-:W-:Y:S02]  /*1ca0*/  IMAD.MOV R12, RZ, RZ, -R12 ;  /* 0x000000ffff0c7224 */ /* 0x000fe400078e0a0c */
[----:B------:R-:W-:Y:S01]  /*1cb0*/  @!P3 IMAD.IADD R67, R67, 0x1, -R4 ;  /* 0x000000014343b824 */ /* 0x000fe200078e0a04 */
[----:B------:R-:W-:Y:S01]  /*1cc0*/  ISETP.GT.U32.AND P0, PT, R4, R63, PT ;  /* 0x0000003f0400720c */ /* 0x000fe20003f04070 */
[----:B------:R-:W-:-:S03]  /*1cd0*/  IMAD.HI.U32 R13, R8, R61, RZ ;  /* 0x0000003d080d7227 */ /* 0x000fc600078e00ff */
[C---:B------:R-:W-:Y:S01]  /*1ce0*/  ISETP.GT.U32.AND P3, PT, R4.reuse, R67, PT ;  /* 0x000000430400720c */ /* 0x040fe20003f64070 */
[----:B------:R-:W-:Y:S02]  /*1cf0*/  IMAD R62, R4, R12, R15 ;  /* 0x0000000c043e7224 */ /* 0x000fe400078e020f */
[----:B------:R-:W-:Y:S02]  /*1d00*/  IMAD.MOV R13, RZ, RZ, -R13 ;  /* 0x000000ffff0d7224 */ /* 0x000fe400078e0a0d */
[--C-:B------:R-:W-:Y:S01]  /*1d10*/  @!P6 IMAD.IADD R64, R64, 0x1, -R4.reuse ;  /* 0x000000014040e824 */ /* 0x100fe200078e0a04 */
[C---:B------:R-:W-:Y:S01]  /*1d20*/  ISETP.GT.U32.AND P6, PT, R4.reuse, R62, PT ;  /* 0x0000003e0400720c */ /* 0x040fe20003fc4070 */
[----:B------:R-:W-:Y:S02]  /*1d30*/  IMAD R61, R4, R13, R61 ;  /* 0x0000000d043d7224 */ /* 0x000fe400078e023d */
[--C-:B------:R-:W-:Y:S02]  /*1d40*/  @!P0 IMAD.IADD R63, R63, 0x1, -R4.reuse ;  /* 0x000000013f3f8824 */ /* 0x100fe400078e0a04 */
[----:B------:R-:W-:Y:S01]  /*1d50*/  VIADD R12, R0, 0x21 ;  /* 0x00000021000c7836 */ /* 0x000fe20000000000 */
[----:B------:R-:W-:Y:S01]  /*1d60*/  ISETP.GT.U32.AND P0, PT, R4, R61, PT ;  /* 0x0000003d0400720c */ /* 0x000fe20003f04070 */
[--C-:B------:R-:W-:Y:S01]  /*1d70*/  @!P3 IMAD.IADD R67, R67, 0x1, -R4.reuse ;  /* 0x000000014343b824 */ /* 0x100fe200078e0a04 */
[----:B------:R-:W-:Y:S01]  /*1d80*/  ISETP.GE.AND P3, PT, R21, RZ, PT ;  /* 0x000000ff1500720c */ /* 0x000fe20003f66270 */
[--C-:B------:R-:W-:Y:S01]  /*1d90*/  @!P2 IMAD.IADD R65, R65, 0x1, -R4.reuse ;  /* 0x000000014141a824 */ /* 0x100fe200078e0a04 */
[----:B------:R-:W-:Y:S01]  /*1da0*/  IABS R13, R12 ;  /* 0x0000000c000d7213 */ /* 0x000fe20000000000 */
[----:B------:R-:W-:Y:S01]  /*1db0*/  @!P5 IMAD.MOV R67, RZ, RZ, -R67 ;  /* 0x000000ffff43d224 */ /* 0x000fe200078e0a43 */
[----:B------:R-:W-:Y:S01]  /*1dc0*/  ISETP.GE.AND P5, PT, R14, RZ, PT ;  /* 0x000000ff0e00720c */ /* 0x000fe20003fa6270 */
[----:B------:R-:W-:Y:S01]  /*1dd0*/  @!P6 IMAD.IADD R62, R62, 0x1, -R4 ;  /* 0x000000013e3ee824 */ /* 0x000fe200078e0a04 */
[----:B------:R-:W-:Y:S01]  /*1de0*/  ISETP.GE.AND P2, PT, R19, RZ, PT ;  /* 0x000000ff1300720c */ /* 0x000fe20003f46270 */
[----:B------:R-:W-:-:S02]  /*1df0*/  VIADD R14, R0, 0x22 ;  /* 0x00000022000e7836 */ /* 0x000fc40000000000 */
[----:B------:R-:W-:Y:S01]  /*1e00*/  @!P1 IMAD.MOV R65, RZ, RZ, -R65 ;  /* 0x000000ffff419224 */ /* 0x000fe200078e0a41 */
[----:B------:R-:W-:Y:S01]  /*1e10*/  ISETP.GE.AND P1, PT, R12, RZ, PT ;  /* 0x000000ff0c00720c */ /* 0x000fe20003f26270 */
[----:B------:R-:W-:Y:S01]  /*1e20*/  IMAD.HI.U32 R12, R8, R13, RZ ;  /* 0x0000000d080c7227 */ /* 0x000fe200078e00ff */
[----:B------:R-:W-:Y:S02]  /*1e30*/  ISETP.GT.U32.AND P6, PT, R4, R62, PT ;  /* 0x0000003e0400720c */ /* 0x000fe40003fc4070 */
[----:B------:R-:W-:Y:S01]  /*1e40*/  IABS R59, R14 ;  /* 0x0000000e003b7213 */ /* 0x000fe20000000000 */
[----:B------:R-:W-:Y:S02]  /*1e50*/  @!P0 IMAD.IADD R61, R61, 0x1, -R4 ;  /* 0x000000013d3d8824 */ /* 0x000fe400078e0a04 */
[----:B------:R-:W-:Y:S02]  /*1e60*/  IMAD.MOV R60, RZ, RZ, -R12 ;  /* 0x000000ffff3c7224 */ /* 0x000fe400078e0a0c */
[----:B------:R-:W-:Y:S01]  /*1e70*/  IMAD.HI.U32 R12, R8, R59, RZ ;  /* 0x0000003b080c7227 */ /* 0x000fe200078e00ff */
[----:B------:R-:W-:-:S03]  /*1e80*/  ISETP.GT.U32.AND P0, PT, R4, R61, PT ;  /* 0x0000003d0400720c */ /* 0x000fc60003f04070 */
[----:B------:R-:W-:Y:S02]  /*1e90*/  IMAD R60, R4, R60, R13 ;  /* 0x0000003c043c7224 */ /* 0x000fe400078e020d */
[----:B------:R-:W-:Y:S01]  /*1ea0*/  @!P4 IMAD.MOV R66, RZ, RZ, -R66 ;  /* 0x000000ffff42c224 */ /* 0x000fe200078e0a42 */
[----:B------:R-:W-:Y:S01]  /*1eb0*/  ISETP.GE.AND P4, PT, R18, RZ, PT ;  /* 0x000000ff1200720c */ /* 0x000fe20003f86270 */
[----:B------:R-:W-:Y:S02]  /*1ec0*/  VIADD R18, R0, 0x23 ;  /* 0x0000002300127836 */ /* 0x000fe40000000000 */
[----:B------:R-:W-:Y:S02]  /*1ed0*/  IMAD.MOV R12, RZ, RZ, -R12 ;  /* 0x000000ffff0c7224 */ /* 0x000fe400078e0a0c */
[----:B------:R-:W-:Y:S01]  /*1ee0*/  @!P6 IMAD.IADD R62, R62, 0x1, -R4 ;  /* 0x000000013e3ee824 */ /* 0x000fe200078e0a04 */
[C---:B------:R-:W-:Y:S01]  /*1ef0*/  ISETP.GT.U32.AND P6, PT, R4.reuse, R60, PT ;  /* 0x0000003c0400720c */ /* 0x040fe20003fc4070 */
[----:B------:R-:W-:Y:S01]  /*1f00*/  IMAD R59, R4, R12, R59 ;  /* 0x0000000c043b7224 */ /* 0x000fe200078e023b */
[----:B------:R-:W-:Y:S01]  /*1f10*/  IABS R15, R18 ;  /* 0x00000012000f7213 */ /* 0x000fe20000000000 */
[----:B------:R-:W-:Y:S01]  /*1f20*/  @!P3 IMAD.MOV R64, RZ, RZ, -R64 ;  /* 0x000000ffff40b224 */ /* 0x000fe200078e0a40 */
[----:B------:R-:W-:Y:S01]  /*1f30*/  ISETP.GE.AND P3, PT, R14, RZ, PT ;  /* 0x000000ff0e00720c */ /* 0x000fe20003f66270 */
[----:B------:R-:W-:Y:S01]  /*1f40*/  @!P0 IMAD.IADD R61, R61, 0x1, -R4 ;  /* 0x000000013d3d8824 */ /* 0x000fe200078e0a04 */
[----:B------:R-:W-:Y:S01]  /*1f50*/  ISETP.GT.U32.AND P0, PT, R4, R59, PT ;  /* 0x0000003b0400720c */ /* 0x000fe20003f04070 */
[----:B------:R-:W-:-:S04]  /*1f60*/  IMAD.HI.U32 R13, R8, R15, RZ ;  /* 0x0000000f080d7227 */ /* 0x000fc800078e00ff */
[----:B------:R-:W-:Y:S02]  /*1f70*/  VIADD R14, R0, 0x24 ;  /* 0x00000024000e7836 */ /* 0x000fe40000000000 */
[----:B------:R-:W-:Y:S02]  /*1f80*/  IMAD.MOV R13, RZ, RZ, -R13 ;  /* 0x000000ffff0d7224 */ /* 0x000fe400078e0a0d */
[----:B------:R-:W-:Y:S01]  /*1f90*/  @!P6 IMAD.IADD R60, R60, 0x1, -R4 ;  /* 0x000000013c3ce824 */ /* 0x000fe200078e0a04 */
[----:B------:R-:W-:Y:S01]  /*1fa0*/  IABS R57, R14 ;  /* 0x0000000e00397213 */ /* 0x000fe20000000000 */
[----:B------:R-:W-:Y:S01]  /*1fb0*/  @!P5 IMAD.MOV R63, RZ, RZ, -R63 ;  /* 0x000000ffff3fd224 */ /* 0x000fe200078e0a3f */
[----:B------:R-:W-:Y:S01]  /*1fc0*/  ISETP.GE.AND P5, PT, R18, RZ, PT ;  /* 0x000000ff1200720c */ /* 0x000fe20003fa6270 */
[----:B------:R-:W-:Y:S01]  /*1fd0*/  VIADD R18, R0, 0x25 ;  /* 0x0000002500127836 */ /* 0x000fe20000000000 */
[C---:B------:R-:W-:Y:S01]  /*1fe0*/  ISETP.GT.U32.AND P6, PT, R4.reuse, R60, PT ;  /* 0x0000003c0400720c */ /* 0x040fe20003fc4070 */
[----:B------:R-:W-:-:S02]  /*1ff0*/  IMAD R58, R4, R13, R15 ;  /* 0x0000000d043a7224 */ /* 0x000fc400078e020f */
[----:B------:R-:W-:Y:S01]  /*2000*/  IMAD.HI.U32 R12, R8, R57, RZ ;  /* 0x00000039080c7227 */ /* 0x000fe200078e00ff */
[----:B------:R-:W-:-:S03]  /*2010*/  IABS R15, R18 ;  /* 0x00000012000f7213 */ /* 0x000fc60000000000 */
[----:B------:R-:W-:Y:S01]  /*2020*/  @!P4 IMAD.MOV R62, RZ, RZ, -R62 ;  /* 0x000000ffff3ec224 */ /* 0x000fe200078e0a3e */
[----:B------:R-:W-:Y:S01]  /*2030*/  ISETP.GT.U32.AND P4, PT, R4, R58, PT ;  /* 0x0000003a0400720c */ /* 0x000fe20003f84070 */
[----:B------:R-:W-:Y:S02]  /*2040*/  @!P0 IMAD.IADD R59, R59, 0x1, -R4 ;  /* 0x000000013b3b8824 */ /* 0x000fe400078e0a04 */
[----:B------:R-:W-:Y:S02]  /*2050*/  IMAD.MOV R13, RZ, RZ, -R12 ;  /* 0x000000ffff0d7224 */ /* 0x000fe400078e0a0c */
[----:B------:R-:W-:Y:S01]  /*2060*/  IMAD.HI.U32 R12, R8, R15, RZ ;  /* 0x0000000f080c7227 */ /* 0x000fe200078e00ff */
[----:B------:R-:W-:-:S03]  /*2070*/  ISETP.GT.U32.AND P0, PT, R4, R59, PT ;  /* 0x0000003b0400720c */ /* 0x000fc60003f04070 */
[----:B------:R-:W-:Y:S02]  /*2080*/  IMAD R57, R4, R13, R57 ;  /* 0x0000000d04397224 */ /* 0x000fe400078e0239 */
[----:B------:R-:W-:Y:S02]  /*2090*/  VIADD R19, R0, 0x26 ;  /* 0x0000002600137836 */ /* 0x000fe40000000000 */
[----:B------:R-:W-:Y:S02]  /*20a0*/  IMAD.MOV R12, RZ, RZ, -R12 ;  /* 0x000000ffff0c7224 */ /* 0x000fe400078e0a0c */
[--C-:B------:R-:W-:Y:S01]  /*20b0*/  @!P6 IMAD.IADD R60, R60, 0x1, -R4.reuse ;  /* 0x000000013c3ce824 */ /* 0x100fe200078e0a04 */
[----:B------:R-:W-:Y:S01]  /*20c0*/  ISETP.GT.U32.AND P6, PT, R4, R57, PT ;  /* 0x000000390400720c */ /* 0x000fe20003fc4070 */
[----:B------:R-:W-:Y:S01]  /*20d0*/  @!P4 IMAD.IADD R58, R58, 0x1, -R4 ;  /* 0x000000013a3ac824 */ /* 0x000fe200078e0a04 */
[----:B------:R-:W-:Y:S01]  /*20e0*/  IABS R55, R19 ;  /* 0x0000001300377213 */ /* 0x000fe20000000000 */
[----:B------:R-:W-:-:S02]  /*20f0*/  IMAD R56, R4, R12, R15 ;  /* 0x0000000c04387224 */ /* 0x000fc400078e020f */
[----:B------:R-:W-:Y:S01]  /*2100*/  @!P0 IMAD.IADD R59, R59, 0x1, -R4 ;  /* 0x000000013b3b8824 */ /* 0x000fe200078e0a04 */
[----:B------:R-:W-:Y:S01]  /*2110*/  ISETP.GT.U32.AND P4, PT, R4, R58, PT ;  /* 0x0000003a0400720c */ /* 0x000fe20003f84070 */
[----:B------:R-:W-:Y:S01]  /*2120*/  IMAD.HI.U32 R13, R8, R55, RZ ;  /* 0x00000037080d7227 */ /* 0x000fe200078e00ff */
[----:B------:R-:W-:-:S03]  /*2130*/  ISETP.GT.U32.AND P0, PT, R4, R56, PT ;  /* 0x000000380400720c */ /* 0x000fc60003f04070 */
[----:B------:R-:W-:Y:S01]  /*2140*/  @!P2 IMAD.MOV R61, RZ, RZ, -R61 ;  /* 0x000000ffff3da224 */ /* 0x000fe200078e0a3d */
[----:B------:R-:W-:Y:S01]  /*2150*/  ISETP.GE.AND P2, PT, R14, RZ, PT ;  /* 0x000000ff0e00720c */ /* 0x000fe20003f46270 */
[----:B------:R-:W-:Y:S02]  /*2160*/  IMAD.MOV R13, RZ, RZ, -R13 ;  /* 0x000000ffff0d7224 */ /* 0x000fe400078e0a0d */
[----:B------:R-:W-:Y:S02]  /*2170*/  VIADD R14, R0, 0x27 ;  /* 0x00000027000e7836 */ /* 0x000fe40000000000 */
[----:B------:R-:W-:Y:S02]  /*2180*/  @!P6 IMAD.IADD R57, R57, 0x1, -R4 ;  /* 0x000000013939e824 */ /* 0x000fe400078e0a04 */
[C---:B------:R-:W-:Y:S01]  /*2190*/  IMAD R55, R4.reuse, R13, R55 ;  /* 0x0000000d04377224 */ /* 0x040fe200078e0237 */
[----:B------:R-:W-:Y:S01]  /*21a0*/  IABS R13, R14 ;  /* 0x0000000e000d7213 */ /* 0x000fe20000000000 */
[----:B------:R-:W-:Y:S01]  /*21b0*/  @!P1 IMAD.MOV R60, RZ, RZ, -R60 ;  /* 0x000000ffff3c9224 */ /* 0x000fe200078e0a3c */
[----:B------:R-:W-:Y:S01]  /*21c0*/  ISETP.GT.U32.AND P6, PT, R4, R57, PT ;  /* 0x000000390400720c */ /* 0x000fe20003fc4070 */
[--C-:B------:R-:W-:Y:S01]  /*21d0*/  @!P4 IMAD.IADD R58, R58, 0x1, -R4.reuse ;  /* 0x000000013a3ac824 */ /* 0x100fe200078e0a04 */
[----:B------:R-:W-:Y:S01]  /*21e0*/  ISETP.GE.AND P1, PT, R18, RZ, PT ;  /* 0x000000ff1200720c */ /* 0x000fe20003f26270 */
[----:B------:R-:W-:Y:S01]  /*21f0*/  VIADD R18, R0, 0x28 ;  /* 0x0000002800127836 */ /* 0x000fe20000000000 */
[----:B------:R-:W-:Y:S01]  /*2200*/  ISETP.GT.U32.AND P4, PT, R4, R55, PT ;  /* 0x000000370400720c */ /* 0x000fe20003f84070 */
[----:B------:R-:W-:Y:S01]  /*2210*/  @!P0 IMAD.IADD R56, R56, 0x1, -R4 ;  /* 0x0000000138388824 */ /* 0x000fe200078e0a04 */
[----:B------:R-:W-:Y:S01]  /*2220*/  ISETP.GE.AND P0, PT, R14, RZ, PT ;  /* 0x000000ff0e00720c */ /* 0x000fe20003f06270 */
[----:B------:R-:W-:Y:S01]  /*2230*/  IMAD.HI.U32 R12, R8, R13, RZ ;  /* 0x0000000d080c7227 */ /* 0x000fe200078e00ff */
[----:B------:R-:W-:-:S03]  /*2240*/  IABS R15, R18 ;  /* 0x00000012000f7213 */ /* 0x000fc60000000000 */
[----:B------:R-:W-:Y:S01]  /*2250*/  @!P5 IMAD.MOV R58, RZ, RZ, -R58 ;  /* 0x000000ffff3ad224 */ /* 0x000fe200078e0a3a */
[----:B------:R-:W-:Y:S01]  /*2260*/  ISETP.GT.U32.AND P5, PT, R4, R56, PT ;  /* 0x000000380400720c */ /* 0x000fe20003fa4070 */
[----:B------:R-:W-:Y:S02]  /*2270*/  IMAD.MOV R54, RZ, RZ, -R12 ;  /* 0x000000ffff367224 */ /* 0x000fe400078e0a0c */
[----:B------:R-:W-:Y:S01]  /*2280*/  @!P6 IMAD.IADD R57, R57, 0x1, -R4 ;  /* 0x000000013939e824 */ /* 0x000fe200078e0a04 */
[----:B------:R-:W-:Y:S01]  /*2290*/  ISETP.GE.AND P6, PT, R18, RZ, PT ;  /* 0x000000ff1200720c */ /* 0x000fe20003fc6270 */
[----:B------:R-:W-:-:S04]  /*22a0*/  IMAD.HI.U32 R12, R8, R15, RZ ;  /* 0x0000000f080c7227 */ /* 0x000fc800078e00ff */
[C---:B------:R-:W-:Y:S02]  /*22b0*/  IMAD R54, R4.reuse, R54, R13 ;  /* 0x0000003604367224 */ /* 0x040fe400078e020d */
[----:B------:R-:W-:Y:S02]  /*22c0*/  IMAD.MOV R12, RZ, RZ, -R12 ;  /* 0x000000ffff0c7224 */ /* 0x000fe400078e0a0c */
[----:B------:R-:W-:Y:S01]  /*22d0*/  @!P2 IMAD.MOV R57, RZ, RZ, -R57 ;  /* 0x000000ffff39a224 */ /* 0x000fe200078e0a39 */
[----:B------:R-:W-:Y:S01]  /*22e0*/  ISETP.GT.U32.AND P2, PT, R4, R54, PT ;  /* 0x000000360400720c */ /* 0x000fe20003f44070 */
[----:B------:R-:W-:Y:S02]  /*22f0*/  @!P5 IMAD.IADD R56, R56, 0x1, -R4 ;  /* 0x000000013838d824 */ /* 0x000fe400078e0a04 */
[----:B------:R-:W-:Y:S02]  /*2300*/  IMAD R13, R4, R12, R15 ;  /* 0x0000000c040d7224 */ /* 0x000fe400078e020f */
[----:B------:R-:W-:-:S02]  /*2310*/  VIADD R18, R0, 0x29 ;  /* 0x0000002900127836 */ /* 0x000fc40000000000 */
[----:B------:R-:W-:Y:S01]  /*2320*/  @!P1 IMAD.MOV R56, RZ, RZ, -R56 ;  /* 0x000000ffff389224 */ /* 0x000fe200078e0a38 */
[----:B------:R-:W-:Y:S01]  /*2330*/  ISETP.GT.U32.AND P1, PT, R4, R13, PT ;  /* 0x0000000d0400720c */ /* 0x000fe20003f24070 */
[--C-:B------:R-:W-:Y:S01]  /*2340*/  @!P4 IMAD.IADD R55, R55, 0x1, -R4.reuse ;  /* 0x000000013737c824 */ /* 0x100fe200078e0a04 */
[----:B------:R-:W-:Y:S01]  /*2350*/  IABS R14, R18 ;  /* 0x00000012000e7213 */ /* 0x000fe20000000000 */
[----:B------:R-:W-:Y:S01]  /*2360*/  @!P3 IMAD.MOV R59, RZ, RZ, -R59 ;  /* 0x000000ffff3bb224 */ /* 0x000fe200078e0a3b */
[----:B------:R-:W-:Y:S01]  /*2370*/  ISETP.GE.AND P3, PT, R19, RZ, PT ;  /* 0x000000ff1300720c */ /* 0x000fe20003f66270 */
[----:B------:R-:W-:Y:S01]  /*2380*/  @!P2 IMAD.IADD R54, R54, 0x1, -R4 ;  /* 0x000000013636a824 */ /* 0x000fe200078e0a04 */
[----:B------:R-:W-:Y:S01]  /*2390*/  ISETP.GT.U32.AND P4, PT, R4, R55, PT ;  /* 0x000000370400720c */ /* 0x000fe20003f84070 */
[----:B------:R-:W-:Y:S01]  /*23a0*/  IMAD.MOV.U32 R15, RZ, RZ, R14 ;  /* 0x000000ffff0f7224 */ /* 0x000fe200078e000e */
[----:B------:R-:W-:Y:S01]  /*23b0*/  ISETP.GE.AND P5, PT, R18, RZ, PT ;  /* 0x000000ff1200720c */ /* 0x000fe20003fa6270 */
[----:B------:R-:W-:Y:S01]  /*23c0*/  VIADD R14, R0, 0x2a ;  /* 0x0000002a000e7836 */ /* 0x000fe20000000000 */
[----:B------:R-:W-:Y:S01]  /*23d0*/  ISETP.GT.U32.AND P2, PT, R4, R54, PT ;  /* 0x000000360400720c */ /* 0x000fe20003f44070 */
[----:B------:R-:W-:-:S03]  /*23e0*/  IMAD.HI.U32 R12, R8, R15, RZ ;  /* 0x0000000f080c7227 */ /* 0x000fc600078e00ff */
[----:B------:R-:W-:Y:S01]  /*23f0*/  IABS R19, R14 ;  /* 0x0000000e00137213 */ /* 0x000fe20000000000 */
[----:B------:R-:W-:Y:S02]  /*2400*/  @!P1 IMAD.IADD R13, R13, 0x1, -R4 ;  /* 0x000000010d0d9824 */ /* 0x000fe400078e0a04 */
[----:B------:R-:W-:Y:S02]  /*2410*/  IMAD.MOV R12, RZ, RZ, -R12 ;  /* 0x000000ffff0c7224 */ /* 0x000fe400078e0a0c */
[----:B------:R-:W-:Y:S01]  /*2420*/  VIADD R24, R0, 0x2d ;  /* 0x0000002d00187836 */ /* 0x000fe20000000000 */
[C---:B------:R-:W-:Y:S01]  /*2430*/  ISETP.GT.U32.AND P1, PT, R4.reuse, R13, PT ;  /* 0x0000000d0400720c */ /* 0x040fe20003f24070 */
[----:B------:R-:W-:Y:S02]  /*2440*/  IMAD R15, R4, R12, R15 ;  /* 0x0000000c040f7224 */ /* 0x000fe400078e020f */
[----:B------:R-:W-:Y:S01]  /*2450*/  IMAD.HI.U32 R12, R8, R19, RZ ;  /* 0x00000013080c7227 */ /* 0x000fe200078e00ff */
[----:B------:R-:W-:-:S03]  /*2460*/  IABS R25, R24 ;  /* 0x0000001800197213 */ /* 0x000fc60000000000 */
[----:B------:R-:W-:Y:S01]  /*2470*/  @!P2 IMAD.IADD R54, R54, 0x1, -R4 ;  /* 0x000000013636a824 */ /* 0x000fe200078e0a04 */
[----:B------:R-:W-:Y:S01]  /*2480*/  ISETP.GT.U32.AND P2, PT, R4, R15, PT ;  /* 0x0000000f0400720c */ /* 0x000fe20003f44070 */
[----:B------:R-:W-:Y:S02]  /*2490*/  IMAD.MOV R20, RZ, RZ, -R12 ;  /* 0x000000ffff147224 */ /* 0x000fe400078e0a0c */
[----:B------:R-:W-:Y:S02]  /*24a0*/  VIADD R18, R0, 0x2b ;  /* 0x0000002b00127836 */ /* 0x000fe40000000000 */
[--C-:B------:R-:W-:Y:S01]  /*24b0*/  @!P4 IMAD.IADD R55, R55, 0x1, -R4.reuse ;  /* 0x000000013737c824 */ /* 0x100fe200078e0a04 */
[----:B------:R-:W-:Y:S01]  /*24c0*/  ISETP.GE.AND P4, PT, R14, RZ, PT ;  /* 0x000000ff0e00720c */ /* 0x000fe20003f86270 */
[----:B------:R-:W-:Y:S01]  /*24d0*/  IMAD R19, R4, R20, R19 ;  /* 0x0000001404137224 */ /* 0x000fe200078e0213 */
[----:B------:R-:W-:Y:S01]  /*24e0*/  IABS R21, R18 ;  /* 0x0000001200157213 */ /* 0x000fe20000000000 */
[----:B------:R-:W-:Y:S01]  /*24f0*/  @!P3 IMAD.MOV R55, RZ, RZ, -R55 ;  /* 0x000000ffff37b224 */ /* 0x000fe200078e0a37 */
[----:B------:R-:W-:Y:S01]  /*2500*/  ISETP.GE.AND P3, PT, R18, RZ, PT ;  /* 0x000000ff1200720c */ /* 0x000fe20003f66270 */
[----:B------:R-:W-:Y:S01]  /*2510*/  @!P1 IMAD.IADD R13, R13, 0x1, -R4 ;  /* 0x000000010d0d9824 */ /* 0x000fe200078e0a04 */
[----:B------:R-:W-:Y:S01]  /*2520*/  ISETP.GT.U32.AND P1, PT, R4, R19, PT ;  /* 0x000000130400720c */ /* 0x000fe20003f24070 */
[----:B------:R-:W-:-:S02]  /*2530*/  VIADD R22, R0, 0x2c ;  /* 0x0000002c00167836 */ /* 0x000fc40000000000 */
[----:B------:R-:W-:-:S03]  /*2540*/  IMAD.HI.U32 R18, R8, R25, RZ ;  /* 0x0000001908127227 */ /* 0x000fc600078e00ff */
[----:B------:R-:W-:Y:S01]  /*2550*/  IABS R23, R22 ;  /* 0x0000001600177213 */ /* 0x000fe20000000000 */
[----:B------:R-:W-:Y:S02]  /*2560*/  @!P2 IMAD.IADD R15, R15, 0x1, -R4 ;  /* 0x000000010f0fa824 */ /* 0x000fe400078e0a04 */
[----:B------:R-:W-:Y:S02]  /*2570*/  IMAD.MOV R18, RZ, RZ, -R18 ;  /* 0x000000ffff127224 */ /* 0x000fe400078e0a12 */
[----:B------:R-:W-:Y:S01]  /*2580*/  IMAD.HI.U32 R14, R8, R21, RZ ;  /* 0x00000015080e7227 */ /* 0x000fe200078e00ff */
[----:B------:R-:W-:-:S03]  /*2590*/  ISETP.GT.U32.AND P2, PT, R4, R15, PT ;  /* 0x0000000f0400720c */ /* 0x000fc60003f44070 */
[----:B------:R-:W-:Y:S02]  /*25a0*/  IMAD R25, R4, R18, R25 ;  /* 0x0000001204197224 */ /* 0x000fe400078e0219 */
[----:B------:R-:W-:-:S04]  /*25b0*/  IMAD.HI.U32 R12, R8, R23, RZ ;  /* 0x00000017080c7227 */ /* 0x000fc800078e00ff */
[----:B------:R-:W-:Y:S02]  /*25c0*/  IMAD.MOV R14, RZ, RZ, -R14 ;  /* 0x000000ffff0e7224 */ /* 0x000fe400078e0a0e */
[----:B------:R-:W-:Y:S01]  /*25d0*/  @!P1 IMAD.IADD R19, R19, 0x1, -R4 ;  /* 0x0000000113139824 */ /* 0x000fe200078e0a04 */
[C---:B------:R-:W-:Y:S01]  /*25e0*/  ISETP.GT.U32.AND P1, PT, R4.reuse, R25, PT ;  /* 0x000000190400720c */ /* 0x040fe20003f24070 */
[----:B------:R-:W-:Y:S02]  /*25f0*/  IMAD.MOV R12, RZ, RZ, -R12 ;  /* 0x000000ffff0c7224 */ /* 0x000fe400078e0a0c */
[----:B------:R-:W-:Y:S02]  /*2600*/  IMAD R21, R4, R14, R21 ;  /* 0x0000000e04157224 */ /* 0x000fe400078e0215 */
[----:B------:R-:W-:Y:S02]  /*2610*/  VIADD R20, R0, 0x2e ;  /* 0x0000002e00147836 */ /* 0x000fe40000000000 */
[----:B------:R-:W-:-:S02]  /*2620*/  IMAD R23, R4, R12, R23 ;  /* 0x0000000c04177224 */ /* 0x000fc400078e0217 */
[----:B------:R-:W-:Y:S01]  /*2630*/  @!P6 IMAD.MOV R13, RZ, RZ, -R13 ;  /* 0x000000ffff0de224 */ /* 0x000fe200078e0a0d */
[----:B------:R-:W-:Y:S01]  /*2640*/  ISETP.GT.U32.AND P6, PT, R4, R21, PT ;  /* 0x000000150400720c */ /* 0x000fe20003fc4070 */
[----:B------:R-:W-:Y:S01]  /*2650*/  @!P0 IMAD.MOV R54, RZ, RZ, -R54 ;  /* 0x000000ffff368224 */ /* 0x000fe200078e0a36 */
[----:B------:R-:W-:Y:S01]  /*2660*/  ISETP.GE.AND P0, PT, R22, RZ, PT ;  /* 0x000000ff1600720c */ /* 0x000fe20003f06270 */
[----:B------:R-:W-:Y:S01]  /*2670*/  VIADD R22, R0, 0x2f ;  /* 0x0000002f00167836 */ /* 0x000fe20000000000 */
[----:B------:R-:W-:Y:S01]  /*2680*/  IABS R27, R20 ;  /* 0x00000014001b7213 */ /* 0x000fe20000000000 */
[--C-:B------:R-:W-:Y:S01]  /*2690*/  @!P2 IMAD.IADD R15, R15, 0x1, -R4.reuse ;  /* 0x000000010f0fa824 */ /* 0x100fe200078e0a04 */
[----:B------:R-:W-:Y:S01]  /*26a0*/  ISETP.GT.U32.AND P2, PT, R4, R23, PT ;  /* 0x000000170400720c */ /* 0x000fe20003f44070 */
[----:B------:R-:W-:Y:S01]  /*26b0*/  @!P1 IMAD.IADD R25, R25, 0x1, -R4 ;  /* 0x0000000119199824 */ /* 0x000fe200078e0a04 */
[----:B------:R-:W-:Y:S01]  /*26c0*/  IABS R29, R22 ;  /* 0x00000016001d7213 */ /* 0x000fe20000000000 */
[----:B------:R-:W-:-:S04]  /*26d0*/  IMAD.HI.U32 R12, R8, R27, RZ ;  /* 0x0000001b080c7227 */ /* 0x000fc800078e00ff */
[----:B------:R-:W-:Y:S01]  /*26e0*/  @!P5 IMAD.MOV R15, RZ, RZ, -R15 ;  /* 0x000000ffff0fd224 */ /* 0x000fe200078e0a0f */
[C---:B------:R-:W-:Y:S01]  /*26f0*/  ISETP.GT.U32.AND P5, PT, R4.reuse, R25, PT ;  /* 0x000000190400720c */ /* 0x040fe20003fa4070 */
[----:B------:R-:W-:Y:S02]  /*2700*/  IMAD.MOV R18, RZ, RZ, -R12 ;  /* 0x000000ffff127224 */ /* 0x000fe400078e0a0c */
[----:B------:R-:W-:Y:S01]  /*2710*/  @!P6 IMAD.IADD R21, R21, 0x1, -R4 ;  /* 0x000000011515e824 */ /* 0x000fe200078e0a04 */
[----:B------:R-:W-:Y:S01]  /*2720*/  ISETP.GT.U32.AND P6, PT, R4, R19, PT ;  /* 0x000000130400720c */ /* 0x000fe20003fc4070 */
[----:B------:R-:W-:-:S04]  /*2730*/  IMAD.HI.U32 R14, R8, R29, RZ ;  /* 0x0000001d080e7227 */ /* 0x000fc800078e00ff */
[----:B------:R-:W-:Y:S02]  /*2740*/  IMAD R27, R4, R18, R27 ;  /* 0x00000012041b7224 */ /* 0x000fe400078e021b */
[----:B------:R-:W-:Y:S02]  /*2750*/  VIADD R28, R0, 0x31 ;  /* 0x00000031001c7836 */ /* 0x000fe40000000000 */
[----:B------:R-:W-:Y:S01]  /*2760*/  @!P2 IMAD.IADD R23, R23, 0x1, -R4 ;  /* 0x000000011717a824 */ /* 0x000fe200078e0a04 */
[C---:B------:R-:W-:Y:S01]  /*2770*/  ISETP.GT.U32.AND P2, PT, R4.reuse, R21, PT ;  /* 0x000000150400720c */ /* 0x040fe20003f44070 */
[----:B------:R-:W-:Y:S01]  /*2780*/  IMAD.MOV R18, RZ, RZ, -R14 ;  /* 0x000000ffff127224 */ /* 0x000fe200078e0a0e */
[----:B------:R-:W-:Y:S01]  /*2790*/  IABS R33, R28 ;  /* 0x0000001c00217213 */ /* 0x000fe20000000000 */
[----:B------:R-:W-:Y:S01]  /*27a0*/  @!P5 IMAD.IADD R25, R25, 0x1, -R4 ;  /* 0x000000011919d824 */ /* 0x000fe200078e0a04 */
[C---:B------:R-:W-:Y:S01]  /*27b0*/  ISETP.GT.U32.AND P1, PT, R4.reuse, R23, PT ;  /* 0x000000170400720c */ /* 0x040fe20003f24070 */
[----:B------:R-:W-:-:S02]  /*27c0*/  IMAD R29, R4, R18, R29 ;  /* 0x00000012041d7224 */ /* 0x000fc400078e021d */
[----:B------:R-:W-:-:S03]  /*27d0*/  IMAD.HI.U32 R14, R8, R33, RZ ;  /* 0x00000021080e7227 */ /* 0x000fc600078e00ff */
[C---:B------:R-:W-:Y:S01]  /*27e0*/  ISETP.GT.U32.AND P5, PT, R4.reuse, R29, PT ;  /* 0x0000001d0400720c */ /* 0x040fe20003fa4070 */
[----:B------:R-:W-:Y:S02]  /*27f0*/  IMAD.MOV R14, RZ, RZ, -R14 ;  /* 0x000000ffff0e7224 */ /* 0x000fe400078e0a0e */
[--C-:B------:R-:W-:Y:S01]  /*2800*/  @!P2 IMAD.IADD R21, R21, 0x1, -R4.reuse ;  /* 0x000000011515a824 */ /* 0x100fe200078e0a04 */
[----:B------:R-:W-:Y:S01]  /*2810*/  ISETP.GT.U32.AND P2, PT, R4, R27, PT ;  /* 0x0000001b0400720c */ /* 0x000fe20003f44070 */
[----:B------:R-:W-:Y:S02]  /*2820*/  VIADD R26, R0, 0x30 ;  /* 0x00000030001a7836 */ /* 0x000fe40000000000 */
[----:B------:R-:W-:Y:S02]  /*2830*/  IMAD R33, R4, R14, R33 ;  /* 0x0000000e04217224 */ /* 0x000fe400078e0221 */
[--C-:B------:R-:W-:Y:S01]  /*2840*/  @!P6 IMAD.IADD R19, R19, 0x1, -R4.reuse ;  /* 0x000000011313e824 */ /* 0x100fe200078e0a04 */
[----:B------:R-:W-:Y:S01]  /*2850*/  IABS R31, R26 ;  /* 0x0000001a001f7213 */ /* 0x000fe20000000000 */
[----:B------:R-:W-:Y:S01]  /*2860*/  VIADD R30, R0, 0x33 ;  /* 0x00000033001e7836 */ /* 0x000fe20000000000 */
[----:B------:R-:W-:Y:S01]  /*2870*/  ISETP.GE.AND P6, PT, R24, RZ, PT ;  /* 0x000000ff1800720c */ /* 0x000fe20003fc6270 */
[----:B------:R-:W-:Y:S01]  /*2880*/  @!P5 IMAD.IADD R29, R29, 0x1, -R4 ;  /* 0x000000011d1dd824 */ /* 0x000fe200078e0a04 */
[----:B------:R-:W-:Y:S01]  /*2890*/  ISETP.GT.U32.AND P5, PT, R4, R33, PT ;  /* 0x000000210400720c */ /* 0x000fe20003fa4070 */
[----:B------:R-:W-:Y:S01]  /*28a0*/  VIADD R24, R0, 0x32 ;  /* 0x0000003200187836 */ /* 0x000fe20000000000 */
[----:B------:R-:W-:Y:S01]  /*28b0*/  IABS R37, R30 ;  /* 0x0000001e00257213 */ /* 0x000fe20000000000 */
[----:B------:R-:W-:-:S03]  /*28c0*/  IMAD.HI.U32 R12, R8, R31, RZ ;  /* 0x0000001f080c7227 */ /* 0x000fc600078e00ff */
[----:B------:R-:W-:Y:S01]  /*28d0*/  IABS R35, R24 ;  /* 0x0000001800237213 */ /* 0x000fe20000000000 */
[----:B------:R-:W-:Y:S02]  /*28e0*/  @!P2 IMAD.IADD R27, R27, 0x1, -R4 ;  /* 0x000000011b1ba824 */ /* 0x000fe400078e0a04 */
[----:B------:R-:W-:Y:S02]  /*28f0*/  IMAD.MOV R12, RZ, RZ, -R12 ;  /* 0x000000ffff0c7224 */ /* 0x000fe400078e0a0c */
[----:B------:R-:W-:Y:S01]  /*2900*/  @!P4 IMAD.MOV R19, RZ, RZ, -R19 ;  /* 0x000000ffff13c224 */ /* 0x000fe200078e0a13 */
[C---:B------:R-:W-:Y:S01]  /*2910*/  ISETP.GT.U32.AND P4, PT, R4.reuse, R27, PT ;  /* 0x0000001b0400720c */ /* 0x040fe20003f84070 */
[----:B------:R-:W-:Y:S02]  /*2920*/  IMAD R31, R4, R12, R31 ;  /* 0x0000000c041f7224 */ /* 0x000fe400078e021f */
[----:B------:R-:W-:-:S03]  /*2930*/  IMAD.HI.U32 R12, R8, R35, RZ ;  /* 0x00000023080c7227 */ /* 0x000fc600078e00ff */
[----:B------:R-:W-:Y:S01]  /*2940*/  ISETP.GT.U32.AND P2, PT, R4, R31, PT ;  /* 0x0000001f0400720c */ /* 0x000fe20003f44070 */
[----:B------:R-:W-:Y:S02]  /*2950*/  @!P5 IMAD.IADD R33, R33, 0x1, -R4 ;  /* 0x000000012121d824 */ /* 0x000fe400078e0a04 */
[----:B------:R-:W-:Y:S02]  /*2960*/  IMAD.MOV R14, RZ, RZ, -R12 ;  /* 0x000000ffff0e7224 */ /* 0x000fe400078e0a0c */
[----:B------:R-:W-:Y:S01]  /*2970*/  IMAD.HI.U32 R12, R8, R37, RZ ;  /* 0x00000025080c7227 */ /* 0x000fe200078e00ff */
[----:B------:R-:W-:-:S03]  /*2980*/  ISETP.GT.U32.AND P5, PT, R4, R33, PT ;  /* 0x000000210400720c */ /* 0x000fc60003fa4070 */
[C---:B------:R-:W-:Y:S02]  /*2990*/  IMAD R35, R4.reuse, R14, R35 ;  /* 0x0000000e04237224 */ /* 0x040fe400078e0223 */
[----:B------:R-:W-:Y:S02]  /*29a0*/  IMAD.MOV R12, RZ, RZ, -R12 ;  /* 0x000000ffff0c7224 */ /* 0x000fe400078e0a0c */
[--C-:B------:R-:W-:Y:S01]  /*29b0*/  @!P4 IMAD.IADD R27, R27, 0x1, -R4.reuse ;  /* 0x000000011b1bc824 */ /* 0x100fe200078e0a04 */
[C---:B------:R-:W-:Y:S01]  /*29c0*/  ISETP.GT.U32.AND P4, PT, R4.reuse, R35, PT ;  /* 0x000000230400720c */ /* 0x040fe20003f84070 */
[C---:B------:R-:W-:Y:S02]  /*29d0*/  IMAD R37, R4.reuse, R12, R37 ;  /* 0x0000000c04257224 */ /* 0x040fe400078e0225 */
[--C-:B------:R-:W-:Y:S01]  /*29e0*/  @!P2 IMAD.IADD R31, R31, 0x1, -R4.reuse ;  /* 0x000000011f1fa824 */ /* 0x100fe200078e0a04 */
[C---:B------:R-:W-:Y:S01]  /*29f0*/  ISETP.GT.U32.AND P2, PT, R4.reuse, R29, PT ;  /* 0x0000001d0400720c */ /* 0x040fe20003f44070 */
[----:B------:R-:W-:Y:S01]  /*2a00*/  @!P5 IMAD.IADD R33, R33, 0x1, -R4 ;  /* 0x000000012121d824 */ /* 0x000fe200078e0a04 */
[----:B------:R-:W-:Y:S01]  /*2a10*/  ISETP.GT.U32.AND P5, PT, R4, R37, PT ;  /* 0x000000250400720c */ /* 0x000fe20003fa4070 */
[----:B------:R-:W-:-:S02]  /*2a20*/  VIADD R32, R0, 0x34 ;  /* 0x0000003400207836 */ /* 0x000fc40000000000 */
[C---:B------:R-:W-:Y:S02]  /*2a30*/  VIADD R34, R0.reuse, 0x35 ;  /* 0x0000003500227836 */ /* 0x040fe40000000000 */
[----:B------:R-:W-:Y:S01]  /*2a40*/  @!P3 IMAD.MOV R21, RZ, RZ, -R21 ;  /* 0x000000ffff15b224 */ /* 0x000fe200078e0a15 */
[----:B------:R-:W-:Y:S01]  /*2a50*/  IABS R39, R32 ;  /* 0x0000002000277213 */ /* 0x000fe20000000000 */
[--C-:B------:R-:W-:Y:S01]  /*2a60*/  @!P4 IMAD.IADD R35, R35, 0x1, -R4.reuse ;  /* 0x000000012323c824 */ /* 0x100fe200078e0a04 */
[----:B------:R-:W-:Y:S01]  /*2a70*/  IABS R41, R34 ;  /* 0x0000002200297213 */ /* 0x000fe20000000000 */
[----:B------:R-:W-:Y:S01]  /*2a80*/  VIADD R36, R0, 0x38 ;  /* 0x0000003800247836 */ /* 0x000fe20000000000 */
[----:B------:R-:W-:Y:S01]  /*2a90*/  ISETP.GT.U32.AND P3, PT, R4, R31, PT ;  /* 0x0000001f0400720c */ /* 0x000fe20003f64070 */
[----:B------:R-:W-:Y:S01]  /*2aa0*/  IMAD.HI.U32 R14, R8, R39, RZ ;  /* 0x00000027080e7227 */ /* 0x000fe200078e00ff */
[----:B------:R-:W-:Y:S02]  /*2ab0*/  ISETP.GT.U32.AND P4, PT, R4, R35, PT ;  /* 0x000000230400720c */ /* 0x000fe40003f84070 */
[----:B------:R-:W-:Y:S01]  /*2ac0*/  IABS R47, R36 ;  /* 0x00000024002f7213 */ /* 0x000fe20000000000 */
[--C-:B------:R-:W-:Y:S01]  /*2ad0*/  @!P2 IMAD.IADD R29, R29, 0x1, -R4.reuse ;  /* 0x000000011d1da824 */ /* 0x100fe200078e0a04 */
[----:B------:R-:W-:Y:S01]  /*2ae0*/  ISETP.GE.AND P2, PT, R22, RZ, PT ;  /* 0x000000ff1600720c */ /* 0x000fe20003f46270 */
[----:B------:R-:W-:-:S02]  /*2af0*/  @!P5 IMAD.IADD R37, R37, 0x1, -R4 ;  /* 0x000000012525d824 */ /* 0x000fc400078e0a04 */
[----:B------:R-:W-:Y:S02]  /*2b00*/  IMAD.MOV R14, RZ, RZ, -R14 ;  /* 0x000000ffff0e7224 */ /* 0x000fe400078e0a0e */
[----:B------:R-:W-:Y:S01]  /*2b10*/  VIADD R22, R0, 0x36 ;  /* 0x0000003600167836 */ /* 0x000fe20000000000 */
[----:B------:R-:W-:Y:S01]  /*2b20*/  ISETP.GT.U32.AND P5, PT, R4, R37, PT ;  /* 0x000000250400720c */ /* 0x000fe20003fa4070 */
[----:B------:R-:W-:-:S03]  /*2b30*/  IMAD.HI.U32 R18, R8, R41, RZ ;  /* 0x0000002908127227 */ /* 0x000fc600078e00ff */
[----:B------:R-:W-:Y:S01]  /*2b40*/  IABS R43, R22 ;  /* 0x00000016002b7213 */ /* 0x000fe20000000000 */
[C---:B------:R-:W-:Y:S02]  /*2b50*/  IMAD R39, R4.reuse, R14, R39 ;  /* 0x0000000e04277224 */ /* 0x040fe400078e0227 */
[----:B------:R-:W-:Y:S02]  /*2b60*/  IMAD.MOV R18, RZ, RZ, -R18 ;  /* 0x000000ffff127224 */ /* 0x000fe400078e0a12 */
[----:B------:R-:W-:Y:S01]  /*2b70*/  @!P4 IMAD.IADD R35, R35, 0x1, -R4 ;  /* 0x000000012323c824 */ /* 0x000fe200078e0a04 */
[----:B------:R-:W-:Y:S01]  /*2b80*/  ISETP.GT.U32.AND P4, PT, R4, R39, PT ;  /* 0x000000270400720c */ /* 0x000fe20003f84070 */
[----:B------:R-:W-:-:S04]  /*2b90*/  IMAD.HI.U32 R12, R8, R43, RZ ;  /* 0x0000002b080c7227 */ /* 0x000fc800078e00ff */
[C---:B------:R-:W-:Y:S02]  /*2ba0*/  IMAD R41, R4.reuse, R18, R41 ;  /* 0x0000001204297224 */ /* 0x040fe400078e0229 */
[----:B------:R-:W-:Y:S02]  /*2bb0*/  IMAD.MOV R12, RZ, RZ, -R12 ;  /* 0x000000ffff0c7224 */ /* 0x000fe400078e0a0c */
[--C-:B------:R-:W-:Y:S01]  /*2bc0*/  @!P5 IMAD.IADD R37, R37, 0x1, -R4.reuse ;  /* 0x000000012525d824 */ /* 0x100fe200078e0a04 */
[C---:B------:R-:W-:Y:S01]  /*2bd0*/  ISETP.GT.U32.AND P5, PT, R4.reuse, R41, PT ;  /* 0x000000290400720c */ /* 0x040fe20003fa4070 */
[----:B------:R-:W-:Y:S02]  /*2be0*/  IMAD R43, R4, R12, R43 ;  /* 0x0000000c042b7224 */ /* 0x000fe400078e022b */
[----:B------:R-:W-:Y:S01]  /*2bf0*/  @!P3 IMAD.IADD R31, R31, 0x1, -R4 ;  /* 0x000000011f1fb824 */ /* 0x000fe200078e0a04 */
[----:B------:R-:W-:Y:S01]  /*2c00*/  ISETP.GE.AND P3, PT, R26, RZ, PT ;  /* 0x000000ff1a00720c */ /* 0x000fe20003f66270 */
[----:B------:R-:W-:-:S02]  /*2c10*/  VIADD R26, R0, 0x37 ;  /* 0x00000037001a7836 */ /* 0x000fc40000000000 */
[--C-:B------:R-:W-:Y:S01]  /*2c20*/  @!P4 IMAD.IADD R39, R39, 0x1, -R4.reuse ;  /* 0x000000012727c824 */ /* 0x100fe200078e0a04 */
[----:B------:R-:W-:Y:S01]  /*2c30*/  ISETP.GT.U32.AND P4, PT, R4, R43, PT ;  /* 0x0000002b0400720c */ /* 0x000fe20003f84070 */
[----:B------:R-:W-:Y:S01]  /*2c40*/  VIADD R38, R0, 0x39 ;  /* 0x0000003900267836 */ /* 0x000fe20000000000 */
[----:B------:R-:W-:Y:S01]  /*2c50*/  IABS R45, R26 ;  /* 0x0000001a002d7213 */ /* 0x000fe20000000000 */
[--C-:B------:R-:W-:Y:S01]  /*2c60*/  @!P1 IMAD.IADD R23, R23, 0x1, -R4.reuse ;  /* 0x0000000117179824 */ /* 0x100fe200078e0a04 */
[----:B------:R-:W-:Y:S01]  /*2c70*/  ISETP.GE.AND P1, PT, R20, RZ, PT ;  /* 0x000000ff1400720c */ /* 0x000fe20003f26270 */
[----:B------:R-:W-:Y:S01]  /*2c80*/  @!P5 IMAD.IADD R41, R41, 0x1, -R4 ;  /* 0x000000012929d824 */ /* 0x000fe200078e0a04 */
[----:B------:R-:W-:Y:S01]  /*2c90*/  ISETP.GT.U32.AND P5, PT, R4, R39, PT ;  /* 0x000000270400720c */ /* 0x000fe20003fa4070 */
[----:B------:R-:W-:Y:S01]  /*2ca0*/  IMAD.HI.U32 R12, R8, R45, RZ ;  /* 0x0000002d080c7227 */ /* 0x000fe200078e00ff */
[----:B------:R-:W-:-:S03]  /*2cb0*/  IABS R49, R38 ;  /* 0x0000002600317213 */ /* 0x000fc60000000000 */
[----:B------:R-:W-:Y:S02]  /*2cc0*/  VIADD R40, R0, 0x3a ;  /* 0x0000003a00287836 */ /* 0x000fe40000000000 */
[----:B------:R-:W-:Y:S02]  /*2cd0*/  IMAD.MOV R12, RZ, RZ, -R12 ;  /* 0x000000ffff0c7224 */ /* 0x000fe400078e0a0c */
[----:B------:R-:W-:Y:S01]  /*2ce0*/  @!P4 IMAD.IADD R43, R43, 0x1, -R4 ;  /* 0x000000012b2bc824 */ /* 0x000fe200078e0a04 */
[----:B------:R-:W-:Y:S01]  /*2cf0*/  IABS R51, R40 ;  /* 0x0000002800337213 */ /* 0x000fe20000000000 */
[C---:B------:R-:W-:Y:S01]  /*2d00*/  IMAD R45, R4.reuse, R12, R45 ;  /* 0x0000000c042d7224 */ /* 0x040fe200078e022d */
[C---:B------:R-:W-:Y:S01]  /*2d10*/  ISETP.GT.U32.AND P4, PT, R4.reuse, R41, PT ;  /* 0x000000290400720c */ /* 0x040fe20003f84070 */
[----:B------:R-:W-:Y:S01]  /*2d20*/  @!P0 IMAD.MOV R23, RZ, RZ, -R23 ;  /* 0x000000ffff178224 */ /* 0x000fe200078e0a17 */
[----:B------:R-:W-:Y:S01]  /*2d30*/  ISETP.GT.U32.AND P0, PT, R4, R43, PT ;  /* 0x0000002b0400720c */ /* 0x000fe20003f04070 */
[----:B------:R-:W-:-:S04]  /*2d40*/  IMAD.HI.U32 R14, R8, R47, RZ ;  /* 0x0000002f080e7227 */ /* 0x000fc800078e00ff */
[----:B------:R-:W-:-:S04]  /*2d50*/  IMAD.HI.U32 R18, R8, R49, RZ ;  /* 0x0000003108127227 */ /* 0x000fc800078e00ff */
[----:B------:R-:W-:Y:S01]  /*2d60*/  @!P5 IMAD.IADD R39, R39, 0x1, -R4 ;  /* 0x000000012727d824 */ /* 0x000fe200078e0a04 */
[----:B------:R-:W-:Y:S01]  /*2d70*/  ISETP.GT.U32.AND P5, PT, R4, R45, PT ;  /* 0x0000002d0400720c */ /* 0x000fe20003fa4070 */
[----:B------:R-:W-:-:S04]  /*2d80*/  IMAD.HI.U32 R20, R8, R51, RZ ;  /* 0x0000003308147227 */ /* 0x000fc800078e00ff */
[----:B------:R-:W-:Y:S02]  /*2d90*/  IMAD.MOV R14, RZ, RZ, -R14 ;  /* 0x000000ffff0e7224 */ /* 0x000fe400078e0a0e */
[----:B------:R-:W-:Y:S02]  /*2da0*/  IMAD.MOV R18, RZ, RZ, -R18 ;  /* 0x000000ffff127224 */ /* 0x000fe400078e0a12 */
[----:B------:R-:W-:Y:S02]  /*2db0*/  IMAD.MOV R20, RZ, RZ, -R20 ;  /* 0x000000ffff147224 */ /* 0x000fe400078e0a14 */
[C---:B------:R-:W-:Y:S02]  /*2dc0*/  IMAD R47, R4.reuse, R14, R47 ;  /* 0x0000000e042f7224 */ /* 0x040fe400078e022f */
[C---:B------:R-:W-:Y:S02]  /*2dd0*/  IMAD R49, R4.reuse, R18, R49 ;  /* 0x0000001204317224 */ /* 0x040fe400078e0231 */
[----:B------:R-:W-:-:S02]  /*2de0*/  IMAD R51, R4, R20, R51 ;  /* 0x0000001404337224 */ /* 0x000fc400078e0233 */
[--C-:B------:R-:W-:Y:S01]  /*2df0*/  @!P4 IMAD.IADD R41, R41, 0x1, -R4.reuse ;  /* 0x000000012929c824 */ /* 0x100fe200078e0a04 */
[C---:B------:R-:W-:Y:S01]  /*2e00*/  ISETP.GT.U32.AND P4, PT, R4.reuse, R47, PT ;  /* 0x0000002f0400720c */ /* 0x040fe20003f84070 */
[--C-:B------:R-:W-:Y:S01]  /*2e10*/  @!P0 IMAD.IADD R43, R43, 0x1, -R4.reuse ;  /* 0x000000012b2b8824 */ /* 0x100fe200078e0a04 */
[C---:B------:R-:W-:Y:S01]  /*2e20*/  ISETP.GT.U32.AND P0, PT, R4.reuse, R49, PT ;  /* 0x000000310400720c */ /* 0x040fe20003f04070 */
[----:B------:R-:W-:Y:S01]  /*2e30*/  @!P5 IMAD.IADD R45, R45, 0x1, -R4 ;  /* 0x000000012d2dd824 */ /* 0x000fe200078e0a04 */
[----:B------:R-:W-:Y:S01]  /*2e40*/  ISETP.GT.U32.AND P5, PT, R4, R51, PT ;  /* 0x000000330400720c */ /* 0x000fe20003fa4070 */
[C---:B------:R-:W-:Y:S02]  /*2e50*/  VIADD R18, R0.reuse, 0x3b ;  /* 0x0000003b00127836 */ /* 0x040fe40000000000 */
[C---:B------:R-:W-:Y:S02]  /*2e60*/  VIADD R20, R0.reuse, 0x3c ;  /* 0x0000003c00147836 */ /* 0x040fe40000000000 */
[C---:B------:R-:W-:Y:S01]  /*2e70*/  VIADD R42, R0.reuse, 0x3d ;  /* 0x0000003d002a7836 */ /* 0x040fe20000000000 */
[----:B------:R-:W-:Y:S01]  /*2e80*/  IABS R53, R18 ;  /* 0x0000001200357213 */ /* 0x000fe20000000000 */
[----:B------:R-:W-:Y:S01]  /*2e90*/  IMAD R94, R11, 0x40, R10 ;  /* 0x000000400b5e7824 */ /* 0x000fe200078e020a */
[----:B------:R-:W-:Y:S01]  /*2ea0*/  IABS R77, R20 ;  /* 0x00000014004d7213 */ /* 0x000fe20000000000 */
[----:B------:R-:W-:Y:S01]  /*2eb0*/  VIADD R44, R0, 0x3e ;  /* 0x0000003e002c7836 */ /* 0x000fe20000000000 */
[----:B------:R-:W-:Y:S01]  /*2ec0*/  IABS R95, R42 ;  /* 0x0000002a005f7213 */ /* 0x000fe20000000000 */
[--C-:B------:R-:W-:Y:S01]  /*2ed0*/  @!P4 IMAD.IADD R47, R47, 0x1, -R4.reuse ;  /* 0x000000012f2fc824 */ /* 0x100fe200078e0a04 */
[----:B------:R-:W-:Y:S01]  /*2ee0*/  ISETP.GT.U32.AND P4, PT, R4, R45, PT ;  /* 0x0000002d0400720c */ /* 0x000fe20003f84070 */
[--C-:B------:R-:W-:Y:S01]  /*2ef0*/  @!P0 IMAD.IADD R49, R49, 0x1, -R4.reuse ;  /* 0x0000000131318824 */ /* 0x100fe200078e0a04 */
[----:B------:R-:W-:Y:S01]  /*2f00*/  IABS R97, R44 ;  /* 0x0000002c00617213 */ /* 0x000fe20000000000 */
[----:B------:R-:W-:Y:S01]  /*2f10*/  IMAD.HI.U32 R10, R8, R53, RZ ;  /* 0x00000035080a7227 */ /* 0x000fe200078e00ff */
[----:B------:R-:W-:Y:S01]  /*2f20*/  ISETP.GT.U32.AND P0, PT, R4, R47, PT ;  /* 0x0000002f0400720c */ /* 0x000fe20003f04070 */
[----:B------:R-:W-:Y:S02]  /*2f30*/  STL [R1+0x244], R94 ;  /* 0x0002445e01007387 */ /* 0x000fe40000100800 */
[----:B------:R-:W-:-:S02]  /*2f40*/  @!P5 IMAD.IADD R51, R51, 0x1, -R4 ;  /* 0x000000013333d824 */ /* 0x000fc400078e0a04 */
[----:B------:R-:W-:Y:S01]  /*2f50*/  @!P6 IMAD.MOV R25, RZ, RZ, -R25 ;  /* 0x000000ffff19e224 */ /* 0x000fe200078e0a19 */
[C---:B------:R-:W-:Y:S01]  /*2f60*/  ISETP.GT.U32.AND P6, PT, R4.reuse, R49, PT ;  /* 0x000000310400720c */ /* 0x040fe20003fc4070 */
[----:B------:R-:W-:Y:S01]  /*2f70*/  IMAD.MOV R10, RZ, RZ, -R10 ;  /* 0x000000ffff0a7224 */ /* 0x000fe200078e0a0a */
[----:B------:R-:W-:Y:S01]  /*2f80*/  ISETP.GT.U32.AND P5, PT, R4, R51, PT ;  /* 0x000000330400720c */ /* 0x000fe20003fa4070 */
[C---:B------:R-:W-:Y:S01]  /*2f90*/  IMAD.HI.U32 R11, R8.reuse, R77, RZ ;  /* 0x0000004d080b7227 */ /* 0x040fe200078e00ff */
[----:B------:R-:W-:Y:S03]  /*2fa0*/  STL [R1+0x374], R140 ;  /* 0x0003748c01007387 */ /* 0x000fe60000100800 */
[----:B------:R-:W-:Y:S01]  /*2fb0*/  IMAD.HI.U32 R12, R8, R95, RZ ;  /* 0x0000005f080c7227 */ /* 0x000fe200078e00ff */
[----:B------:R2:W-:Y:S03]  /*2fc0*/  STL [R1+0x380], R0 ;  /* 0x0003800001007387 */ /* 0x0005e60000100800 */
[----:B------:R-:W-:-:S02]  /*2fd0*/  IMAD R53, R4, R10, R53 ;  /* 0x0000000a04357224 */ /* 0x000fc400078e0235 */
[----:B------:R-:W-:Y:S02]  /*2fe0*/  IMAD.MOV R11, RZ, RZ, -R11 ;  /* 0x000000ffff0b7224 */ /* 0x000fe400078e0a0b */
[----:B------:R-:W-:Y:S02]  /*2ff0*/  IMAD.MOV R12, RZ, RZ, -R12 ;  /* 0x000000ffff0c7224 */ /* 0x000fe400078e0a0c */
[----:B------:R-:W-:-:S04]  /*3000*/  IMAD.HI.U32 R10, R8, R97, RZ ;  /* 0x00000061080a7227 */ /* 0x000fc800078e00ff */
[C---:B------:R-:W-:Y:S01]  /*3010*/  IMAD R77, R4.reuse, R11, R77 ;  /* 0x0000000b044d7224 */ /* 0x040fe200078e024d */
[----:B------:R-:W-:Y:S01]  /*3020*/  IABS R11, R0 ;  /* 0x00000000000b7213 */ /* 0x000fe20000000000 */
[C---:B------:R-:W-:Y:S01]  /*3030*/  IMAD R95, R4.reuse, R12, R95 ;  /* 0x0000000c045f7224 */ /* 0x040fe200078e025f */
[----:B------:R-:W-:Y:S01]  /*3040*/  IABS R12, R94 ;  /* 0x0000005e000c7213 */ /* 0x000fe20000000000 */
[----:B------:R-:W-:Y:S02]  /*3050*/  IMAD.MOV R10, RZ, RZ, -R10 ;  /* 0x000000ffff0a7224 */ /* 0x000fe400078e0a0a */
[--C-:B------:R-:W-:Y:S01]  /*3060*/  @!P4 IMAD.IADD R45, R45, 0x1, -R4.reuse ;  /* 0x000000012d2dc824 */ /* 0x100fe200078e0a04 */
[C---:B------:R-:W-:Y:S01]  /*3070*/  ISETP.GT.U32.AND P4, PT, R4.reuse, R53, PT ;  /* 0x000000350400720c */ /* 0x040fe20003f84070 */
[----:B------:R-:W-:Y:S01]  /*3080*/  @!P0 IMAD.IADD R47, R47, 0x1, -R4 ;  /* 0x000000012f2f8824 */ /* 0x000fe200078e0a04 */
[C---:B------:R-:W-:Y:S01]  /*3090*/  ISETP.GT.U32.AND P0, PT, R4.reuse, R77, PT ;  /* 0x0000004d0400720c */ /* 0x040fe20003f04070 */
[----:B------:R-:W-:-:S02]  /*30a0*/  IMAD R97, R4, R10, R97 ;  /* 0x0000000a04617224 */ /* 0x000fc400078e0261 */
[----:B------:R-:W-:Y:S01]  /*30b0*/  @!P6 IMAD.IADD R49, R49, 0x1, -R4 ;  /* 0x000000013131e824 */ /* 0x000fe200078e0a04 */
[----:B------:R-:W-:Y:S01]  /*30c0*/  ISETP.GT.U32.AND P6, PT, R4, R95, PT ;  /* 0x0000005f0400720c */ /* 0x000fe20003fc4070 */
[----:B------:R-:W-:-:S04]  /*30d0*/  IMAD.HI.U32 R9, R9, R12, RZ ;  /* 0x0000000c09097227 */ /* 0x000fc800078e00ff */
[--C-:B------:R-:W-:Y:S01]  /*30e0*/  @!P5 IMAD.IADD R51, R51, 0x1, -R4.reuse ;  /* 0x000000013333d824 */ /* 0x100fe200078e0a04 */
[----:B------:R-:W-:Y:S01]  /*30f0*/  ISETP.GT.U32.AND P5, PT, R4, R97, PT ;  /* 0x000000610400720c */ /* 0x000fe20003fa4070 */
[----:B------:R-:W-:Y:S02]  /*3100*/  IMAD.MOV R9, RZ, RZ, -R9 ;  /* 0x000000ffff097224 */ /* 0x000fe400078e0a09 */
[----:B------:R-:W-:Y:S01]  /*3110*/  @!P4 IMAD.IADD R53, R53, 0x1, -R4 ;  /* 0x000000013535c824 */ /* 0x000fe200078e0a04 */
[----:B------:R-:W-:Y:S01]  /*3120*/  ISETP.GE.AND P4, PT, R28, RZ, PT ;  /* 0x000000ff1c00720c */ /* 0x000fe20003f86270 */
[----:B------:R-:W-:Y:S02]  /*3130*/  IMAD R10, R7, R9, R12 ;  /* 0x00000009070a7224 */ /* 0x000fe400078e020c */
[--C-:B------:R-:W-:Y:S01]  /*3140*/  @!P0 IMAD.IADD R77, R77, 0x1, -R4.reuse ;  /* 0x000000014d4d8824 */ /* 0x100fe200078e0a04 */
[----:B------:R-:W-:Y:S01]  /*3150*/  ISETP.GE.AND P0, PT, R24, RZ, PT ;  /* 0x000000ff1800720c */ /* 0x000fe20003f06270 */
[----:B------:R-:W-:Y:S01]  /*3160*/  @!P6 IMAD.IADD R95, R95, 0x1, -R4 ;  /* 0x000000015f5fe824 */ /* 0x000fe200078e0a04 */
[----:B------:R-:W-:Y:S01]  /*3170*/  ISETP.GT.U32.AND P6, PT, R7, R10, PT ;  /* 0x0000000a0700720c */ /* 0x000fe20003fc4070 */
[----:B------:R-:W-:-:S04]  /*3180*/  IMAD.HI.U32 R8, R8, R11, RZ ;  /* 0x0000000b08087227 */ /* 0x000fc800078e00ff */
[----:B------:R-:W-:Y:S01]  /*3190*/  @!P1 IMAD.MOV R27, RZ, RZ, -R27 ;  /* 0x000000ffff1b9224 */ /* 0x000fe200078e0a1b */
[C---:B------:R-:W-:Y:S01]  /*31a0*/  ISETP.GT.U32.AND P1, PT, R4.reuse, R53, PT ;  /* 0x000000350400720c */ /* 0x040fe20003f24070 */
[----:B------:R-:W-:Y:S01]  /*31b0*/  @!P5 IMAD.IADD R97, R97, 0x1, -R4 ;  /* 0x000000016161d824 */ /* 0x000fe200078e0a04 */
[C---:B------:R-:W-:Y:S01]  /*31c0*/  ISETP.GT.U32.AND P5, PT, R4.reuse, R95, PT ;  /* 0x0000005f0400720c */ /* 0x040fe20003fa4070 */
[----:B------:R-:W-:Y:S01]  /*31d0*/  @!P2 IMAD.MOV R29, RZ, RZ, -R29 ;  /* 0x000000ffff1da224 */ /* 0x000fe200078e0a1d */
[----:B------:R-:W-:Y:S01]  /*31e0*/  ISETP.GT.U32.AND P2, PT, R4, R77, PT ;  /* 0x0000004d0400720c */ /* 0x000fe20003f44070 */
[----:B------:R-:W-:Y:S02]  /*31f0*/  IMAD.MOV R14, RZ, RZ, -R8 ;  /* 0x000000ffff0e7224 */ /* 0x000fe400078e0a08 */
[----:B------:R-:W-:Y:S01]  /*3200*/  @!P6 IMAD.IADD R10, R10, 0x1, -R7 ;  /* 0x000000010a0ae824 */ /* 0x000fe200078e0a07 */
[----:B------:R-:W-:Y:S01]  /*3210*/  ISETP.GE.AND P6, PT, R30, RZ, PT ;  /* 0x000000ff1e00720c */ /* 0x000fe20003fc6270 */
[----:B------:R-:W-:-:S02]  /*3220*/  IMAD R11, R4, R14, R11 ;  /* 0x0000000e040b7224 */ /* 0x000fc400078e020b */
[----:B------:R-:W-:Y:S02]  /*3230*/  @!P4 IMAD.MOV R33, RZ, RZ, -R33 ;  /* 0x000000ffff21c224 */ /* 0x000fe400078e0a21 */
[--C-:B------:R-:W-:Y:S01]  /*3240*/  @!P1 IMAD.IADD R53, R53, 0x1, -R4.reuse ;  /* 0x0000000135359824 */ /* 0x100fe200078e0a04 */
[----:B------:R-:W-:Y:S01]  /*3250*/  ISETP.GT.U32.AND P4, PT, R4, R11, PT ;  /* 0x0000000b0400720c */ /* 0x000fe20003f84070 */
[----:B------:R-:W-:Y:S01]  /*3260*/  @!P3 IMAD.MOV R31, RZ, RZ, -R31 ;  /* 0x000000ffff1fb224 */ /* 0x000fe200078e0a1f */
[----:B------:R-:W-:Y:S01]  /*3270*/  ISETP.GE.AND P1, PT, R32, RZ, PT ;  /* 0x000000ff2000720c */ /* 0x000fe20003f26270 */
[----:B------:R-:W-:Y:S01]  /*3280*/  @!P0 IMAD.MOV R35, RZ, RZ, -R35 ;  /* 0x000000ffff238224 */ /* 0x000fe200078e0a23 */
[----:B------:R-:W-:Y:S01]  /*3290*/  ISETP.GT.U32.AND P3, PT, R4, R97, PT ;  /* 0x000000610400720c */ /* 0x000fe20003f64070 */
[--C-:B------:R-:W-:Y:S01]  /*32a0*/  @!P2 IMAD.IADD R77, R77, 0x1, -R4.reuse ;  /* 0x000000014d4da824 */ /* 0x100fe200078e0a04 */
[----:B------:R-:W-:Y:S01]  /*32b0*/  ISETP.GT.U32.AND P0, PT, R7, R10, PT ;  /* 0x0000000a0700720c */ /* 0x000fe20003f04070 */
[----:B------:R-:W-:Y:S01]  /*32c0*/  @!P5 IMAD.IADD R95, R95, 0x1, -R4 ;  /* 0x000000015f5fd824 */ /* 0x000fe200078e0a04 */
[----:B------:R-:W-:Y:S01]  /*32d0*/  ISETP.GE.AND P2, PT, R34, RZ, PT ;  /* 0x000000ff2200720c */ /* 0x000fe20003f46270 */
[----:B------:R-:W-:Y:S01]  /*32e0*/  IMAD.SHL.U32 R8, R17, 0x10, RZ ;  /* 0x0000001011087824 */ /* 0x000fe200078e00ff */
[----:B------:R-:W-:Y:S01]  /*32f0*/  ISETP.GE.AND P5, PT, R22, RZ, PT ;  /* 0x000000ff1600720c */ /* 0x000fe20003fa6270 */
[----:B------:R-:W-:-:S02]  /*3300*/  IMAD.MOV.U32 R32, RZ, RZ, R45 ;  /* 0x000000ffff207224 */ /* 0x000fc400078e002d */
[--C-:B------:R-:W-:Y:S01]  /*3310*/  @!P4 IMAD.IADD R11, R11, 0x1, -R4.reuse ;  /* 0x000000010b0bc824 */ /* 0x100fe200078e0a04 */
[----:B------:R-:W-:Y:S01]  /*3320*/  LOP3.LUT R8, R8, 0x70, RZ, 0xc0, !PT ;  /* 0x0000007008087812 */ /* 0x000fe200078ec0ff */
[----:B------:R-:W-:Y:S01]  /*3330*/  @!P1 IMAD.MOV R39, RZ, RZ, -R39 ;  /* 0x000000ffff279224 */ /* 0x000fe200078e0a27 */
[----:B------:R-:W-:Y:S01]  /*3340*/  ISETP.GE.AND P1, PT, R94, RZ, PT ;  /* 0x000000ff5e00720c */ /* 0x000fe20003f26270 */
[----:B------:R-:W-:Y:S01]  /*3350*/  @!P3 IMAD.IADD R97, R97, 0x1, -R4 ;  /* 0x000000016161b824 */ /* 0x000fe200078e0a04 */
[----:B------:R-:W-:Y:S01]  /*3360*/  ISETP.GE.AND P3, PT, R26, RZ, PT ;  /* 0x000000ff1a00720c */ /* 0x000fe20003f66270 */
[----:B------:R-:W-:Y:S01]  /*3370*/  @!P0 IMAD.IADD R10, R10, 0x1, -R7 ;  /* 0x000000010a0a8824 */ /* 0x000fe200078e0a07 */
[----:B------:R-:W-:Y:S01]  /*3380*/  ISETP.GT.U32.AND P0, PT, R4, R11, PT ;  /* 0x0000000b0400720c */ /* 0x000fe20003f04070 */
[----:B------:R-:W-:Y:S01]  /*3390*/  @!P2 IMAD.MOV R41, RZ, RZ, -R41 ;  /* 0x000000ffff29a224 */ /* 0x000fe200078e0a29 */
[----:B------:R-:W-:Y:S01]  /*33a0*/  ISETP.NE.AND P2, PT, R140, RZ, PT ;  /* 0x000000ff8c00720c */ /* 0x000fe20003f45270 */
[----:B------:R-:W-:Y:S01]  /*33b0*/  @!P5 IMAD.MOV R43, RZ, RZ, -R43 ;  /* 0x000000ffff2bd224 */ /* 0x000fe200078e0a2b */
[----:B------:R-:W-:Y:S01]  /*33c0*/  ISETP.GE.AND P5, PT, R38, RZ, PT ;  /* 0x000000ff2600720c */ /* 0x000fe20003fa6270 */
[----:B------:R-:W-:Y:S01]  /*33d0*/  IMAD.IADD R3, R8, 0x1, R3 ;  /* 0x0000000108037824 */ /* 0x000fe200078e0203 */
[----:B------:R-:W-:Y:S01]  /*33e0*/  ISETP.GE.AND P4, PT, R36, RZ, PT ;  /* 0x000000ff2400720c */ /* 0x000fe20003f86270 */
[----:B------:R-:W1:Y:S01]  /*33f0*/  LDC.64 R8, c[0x0][0x230] ;  /* 0x00008c00ff087b82 */ /* 0x000e620000000a00 */
[----:B------:R-:W-:Y:S01]  /*3400*/  IMAD.MOV.U32 R28, RZ, RZ, R49 ;  /* 0x000000ffff1c7224 */ /* 0x000fe200078e0031 */
[----:B------:R-:W-:Y:S01]  /*3410*/  LOP3.LUT R7, RZ, R141, RZ, 0x33, !PT ;  /* 0x0000008dff077212 */ /* 0x000fe200078e33ff */
[----:B------:R-:W-:Y:S01]  /*3420*/  @!P1 IMAD.MOV R10, RZ, RZ, -R10 ;  /* 0x000000ffff0a9224 */ /* 0x000fe200078e0a0a */
[----:B------:R-:W-:Y:S01]  /*3430*/  ISETP.GE.AND P1, PT, R42, RZ, PT ;  /* 0x000000ff2a00720c */ /* 0x000fe20003f26270 */
[----:B------:R-:W-:Y:S01]  /*3440*/  @!P6 IMAD.MOV R37, RZ, RZ, -R37 ;  /* 0x000000ffff25e224 */ /* 0x000fe200078e0a25 */
[----:B------:R-:W-:Y:S01]  /*3450*/  ISETP.GE.AND P6, PT, R18, RZ, PT ;  /* 0x000000ff1200720c */ /* 0x000fe20003fc6270 */
[----:B------:R-:W-:Y:S01]  /*3460*/  @!P3 IMAD.MOV R32, RZ, RZ, -R32 ;  /* 0x000000ffff20b224 */ /* 0x000fe200078e0a20 */
[----:B------:R-:W-:Y:S01]  /*3470*/  @!P2 LOP3.LUT R10, RZ, R140, RZ, 0x33, !PT ;  /* 0x0000008cff0aa212 */ /* 0x000fe200078e33ff */
[----:B------:R-:W-:Y:S01]  /*3480*/  @!P0 IMAD.IADD R11, R11, 0x1, -R4 ;  /* 0x000000010b0b8824 */ /* 0x000fe200078e0a04 */
[----:B------:R-:W-:Y:S01]  /*3490*/  ISETP.GE.AND P3, PT, R40, RZ, PT ;  /* 0x000000ff2800720c */ /* 0x000fe20003f66270 */
[----:B------:R-:W-:Y:S01]  /*34a0*/  @!P5 IMAD.MOV R28, RZ, RZ, -R28 ;  /* 0x000000ffff1cd224 */ /* 0x000fe200078e0a1c */
[----:B------:R-:W-:Y:S01]  /*34b0*/  ISETP.GE.AND P0, PT, R20, RZ, PT ;  /* 0x000000ff1400720c */ /* 0x000fe20003f06270 */
[----:B------:R-:W-:Y:S01]  /*34c0*/  IMAD.MOV.U32 R30, RZ, RZ, R47 ;  /* 0x000000ffff1e7224 */ /* 0x000fe200078e002f */
[----:B------:R-:W-:Y:S01]  /*34d0*/  ISETP.GE.AND P2, PT, R0, RZ, PT ;  /* 0x000000ff0000720c */ /* 0x000fe20003f46270 */
[----:B------:R-:W-:Y:S01]  /*34e0*/  IMAD.MOV.U32 R26, RZ, RZ, R51 ;  /* 0x000000ffff1a7224 */ /* 0x000fe200078e0033 */
[----:B------:R-:W-:Y:S01]  /*34f0*/  ISETP.GE.AND P5, PT, R44, RZ, PT ;  /* 0x000000ff2c00720c */ /* 0x000fe20003fa6270 */
[----:B------:R-:W-:Y:S01]  /*3500*/  IMAD.MOV.U32 R24, RZ, RZ, R53 ;  /* 0x000000ffff187224 */ /* 0x000fe200078e0035 */
[----:B------:R-:W-:Y:S01]  /*3510*/  SHF.R.U32.HI R4, RZ, 0x6, R17 ;  /* 0x00000006ff047819 */ /* 0x000fe20000011611 */
[----:B------:R-:W-:-:S02]  /*3520*/  IMAD.MOV.U32 R22, RZ, RZ, R77 ;  /* 0x000000ffff167224 */ /* 0x000fc400078e004d */
[----:B------:R-:W-:Y:S01]  /*3530*/  @!P4 IMAD.MOV R30, RZ, RZ, -R30 ;  /* 0x000000ffff1ec224 */ /* 0x000fe200078e0a1e */
[----:B------:R-:W-:Y:S01]  /*3540*/  ISETP.NE.AND P4, PT, R141, RZ, PT ;  /* 0x000000ff8d00720c */ /* 0x000fe20003f85270 */
[----:B------:R-:W-:Y:S01]  /*3550*/  @!P3 IMAD.MOV R26, RZ, RZ, -R26 ;  /* 0x000000ffff1ab224 */ /* 0x000fe200078e0a1a */
[----:B------:R-:W-:Y:S01]  /*3560*/  SGXT.U32 R4, R4, 0x1 ;  /* 0x000000010404781a */ /* 0x000fe20000000000 */
[----:B------:R-:W-:Y:S01]  /*3570*/  @!P6 IMAD.MOV R24, RZ, RZ, -R24 ;  /* 0x000000ffff18e224 */ /* 0x000fe200078e0a18 */
[C---:B------:R-:W-:Y:S01]  /*3580*/  SEL R78, R7.reuse, R78, !P4 ;  /* 0x0000004e074e7207 */ /* 0x040fe20006000000 */
        /* <DEDUP_REMOVED lines=8> */
[----:B-1----:R-:W-:Y:S01]  /*3610*/  IMAD R2, R10, R9, RZ ;  /* 0x000000090a027224 */ /* 0x002fe200078e02ff */
[C---:B------:R-:W-:Y:S01]  /*3620*/  SEL R82, R7.reuse, R82, !P4 ;  /* 0x0000005207527207 */ /* 0x040fe20006000000 */
[----:B------:R-:W1:Y:S01]  /*3630*/  LDC.64 R10, c[0x0][0x238] ;  /* 0x00008e00ff0a7b82 */ /* 0x000e620000000a00 */
[----:B------:R-:W-:-:S02]  /*3640*/  SEL R83, R7, R83, !P4 ;  /* 0x0000005307537207 */ /* 0x000fc40006000000 */
[C---:B------:R-:W-:Y:S01]  /*3650*/  SEL R84, R7.reuse, R84, !P4 ;  /* 0x0000005407547207 */ /* 0x040fe20006000000 */
[----:B------:R3:W-:Y:S01]  /*3660*/  STL [R1+0x150], R2 ;  /* 0x0001500201007387 */ /* 0x0007e20000100800 */
[C---:B------:R-:W-:Y:S02]  /*3670*/  SEL R85, R7.reuse, R85, !P4 ;  /* 0x0000005507557207 */ /* 0x040fe40006000000 */
[C---:B------:R-:W-:Y:S02]  /*3680*/  SEL R86, R7.reuse, R86, !P4 ;  /* 0x0000005607567207 */ /* 0x040fe40006000000 */
[C---:B------:R-:W-:Y:S02]  /*3690*/  SEL R87, R7.reuse, R87, !P4 ;  /* 0x0000005707577207 */ /* 0x040fe40006000000 */
[C---:B------:R-:W-:Y:S02]  /*36a0*/  SEL R88, R7.reuse, R88, !P4 ;  /* 0x0000005807587207 */ /* 0x040fe40006000000 */
[----:B------:R-:W-:-:S02]  /*36b0*/  SEL R89, R7, R89, !P4 ;  /* 0x0000005907597207 */ /* 0x000fc40006000000 */
[C---:B------:R-:W-:Y:S02]  /*36c0*/  SEL R90, R7.reuse, R90, !P4 ;  /* 0x0000005a075a7207 */ /* 0x040fe40006000000 */
[C---:B------:R-:W-:Y:S02]  /*36d0*/  SEL R91, R7.reuse, R91, !P4 ;  /* 0x0000005b075b7207 */ /* 0x040fe40006000000 */
[C---:B------:R-:W-:Y:S02]  /*36e0*/  SEL R92, R7.reuse, R92, !P4 ;  /* 0x0000005c075c7207 */ /* 0x040fe40006000000 */
[C---:B------:R-:W-:Y:S02]  /*36f0*/  SEL R93, R7.reuse, R93, !P4 ;  /* 0x0000005d075d7207 */ /* 0x040fe40006000000 */
[C---:B------:R-:W-:Y:S01]  /*3700*/  SEL R76, R7.reuse, R76, !P4 ;  /* 0x0000004c074c7207 */ /* 0x040fe20006000000 */
[----:B-1----:R-:W-:Y:S01]  /*3710*/  IMAD R220, R4, R10, RZ ;  /* 0x0000000a04dc7224 */ /* 0x002fe200078e02ff */
[----:B------:R-:W-:-:S02]  /*3720*/  SEL R75, R7, R75, !P4 ;  /* 0x0000004b074b7207 */ /* 0x000fc40006000000 */
[C---:B------:R-:W-:Y:S01]  /*3730*/  SEL R74, R7.reuse, R74, !P4 ;  /* 0x0000004a074a7207 */ /* 0x040fe20006000000 */
[C---:B------:R-:W-:Y:S01]  /*3740*/  IMAD R222, R10.reuse, 0x2, R220 ;  /* 0x000000020ade7824 */ /* 0x040fe200078e02dc */
[C---:B------:R-:W-:Y:S01]  /*3750*/  SEL R73, R7.reuse, R73, !P4 ;  /* 0x0000004907497207 */ /* 0x040fe20006000000 */
[----:B------:R-:W-:Y:S01]  /*3760*/  STL [R1+0x358], R220 ;  /* 0x000358dc01007387 */ /* 0x000fe20000100800 */
[C---:B------:R-:W-:Y:S01]  /*3770*/  SEL R72, R7.reuse, R72, !P4 ;  /* 0x0000004807487207 */ /* 0x040fe20006000000 */
[C---:B------:R-:W-:Y:S01]  /*3780*/  IMAD R224, R10.reuse, 0x2, R222 ;  /* 0x000000020ae07824 */ /* 0x040fe200078e02de */
[C---:B------:R-:W-:Y:S02]  /*3790*/  SEL R71, R7.reuse, R71, !P4 ;  /* 0x0000004707477207 */ /* 0x040fe40006000000 */
[C---:B------:R-:W-:Y:S01]  /*37a0*/  SEL R70, R7.reuse, R70, !P4 ;  /* 0x0000004607467207 */ /* 0x040fe20006000000 */
[----:B------:R-:W-:Y:S01]  /*37b0*/  IMAD R226, R10, 0x2, R224 ;  /* 0x000000020ae27824 */ /* 0x000fe200078e02e0 */
[----:B------:R-:W-:-:S02]  /*37c0*/  SEL R69, R7, R69, !P4 ;  /* 0x0000004507457207 */ /* 0x000fc40006000000 */
[C---:B------:R-:W-:Y:S01]  /*37d0*/  SEL R68, R7.reuse, R68, !P4 ;  /* 0x0000004407447207 */ /* 0x040fe20006000000 */
[C---:B------:R-:W-:Y:S01]  /*37e0*/  IMAD R228, R10.reuse, 0x2, R226 ;  /* 0x000000020ae47824 */ /* 0x040fe200078e02e2 */
[C---:B------:R-:W-:Y:S02]  /*37f0*/  SEL R67, R7.reuse, R67, !P4 ;  /* 0x0000004307437207 */ /* 0x040fe40006000000 */
        /* <DEDUP_REMOVED lines=19> */
[----:B------:R-:W-:Y:S01]  /*3930*/  IMAD R243, R10, 0x2, R241 ;  /* 0x000000020af37824 */ /* 0x000fe200078e02f1 */
[C---:B------:R-:W-:Y:S02]  /*3940*/  SEL R53, R7.reuse, R13, !P4 ;  /* 0x0000000d07357207 */ /* 0x040fe40006000000 */
[C---:B------:R-:W-:Y:S02]  /*3950*/  SEL R52, R7.reuse, R15, !P4 ;  /* 0x0000000f07347207 */ /* 0x040fe40006000000 */
[----:B------:R-:W-:-:S02]  /*3960*/  SEL R51, R7, R19, !P4 ;  /* 0x0000001307337207 */ /* 0x000fc40006000000 */
[C---:B------:R-:W-:Y:S02]  /*3970*/  SEL R50, R7.reuse, R21, !P4 ;  /* 0x0000001507327207 */ /* 0x040fe40006000000 */
        /* <DEDUP_REMOVED lines=23> */
[----:B------:R-:W-:Y:S01]  /*3af0*/  IMAD R35, R10, 0x2, R37 ;  /* 0x000000020a237824 */ /* 0x000fe200078e0225 */
[----:B------:R-:W-:Y:S01]  /*3b00*/  SEL R16, R7, R16, !P4 ;  /* 0x0000001007107207 */ /* 0x000fe20006000000 */
[----:B------:R-:W-:Y:S01]  /*3b10*/  VIADD R7, R8, 0x7f ;  /* 0x0000007f08077836 */ /* 0x000fe20000000000 */
[----:B------:R-:W-:Y:S01]  /*3b20*/  LEA R240, P0, R2, UR4, 0x2 ;  /* 0x0000000402f07c11 */ /* 0x000fe2000f8010ff */
[----:B------:R-:W-:Y:S01]  /*3b30*/  ULDC UR4, c[0x0][0x230] ;  /* 0x00008c0000047ab9 */ /* 0x000fe20000000800 */
[----:B------:R-:W-:Y:S01]  /*3b40*/  LOP3.LUT R162, R4, 0x20, RZ, 0xfc, !PT ;  /* 0x0000002004a27812 */ /* 0x000fe200078efcff */
[----:B------:R-:W-:Y:S01]  /*3b50*/  IMAD R33, R10, 0x2, R35 ;  /* 0x000000020a217824 */ /* 0x000fe200078e0223 */
[----:B------:R-:W-:Y:S02]  /*3b60*/  ISETP.GT.AND P1, PT, R7, 0x7f, PT ;  /* 0x0000007f0700780c */ /* 0x000fe40003f24270 */
[----:B------:R-:W-:Y:S01]  /*3b70*/  LEA.HI.X.SX32 R9, R2, UR5, 0x2, P0 ;  /* 0x0000000502097c11 */ /* 0x000fe200080f16ff */
[----:B------:R-:W-:Y:S01]  /*3b80*/  ULDC UR5, c[0x0][0x230] ;  /* 0x00008c0000057ab9 */ /* 0x000fe20000000800 */
[----:B------:R-:W-:Y:S01]  /*3b90*/  ISETP.GE.AND P0, PT, R4, R8, PT ;  /* 0x000000080400720c */ /* 0x000fe20003f06270 */
[----:B------:R-:W-:Y:S01]  /*3ba0*/  IMAD R31, R10, 0x2, R33 ;  /* 0x000000020a1f7824 */ /* 0x000fe200078e0221 */
[----:B------:R-:W-:-:S02]  /*3bb0*/  SEL R204, RZ, 0x4, !P1 ;  /* 0x00000004ffcc7807 */ /* 0x000fc40004800000 */
[----:B------:R-:W-:Y:S01]  /*3bc0*/  LOP3.LUT R163, R4, 0x22, RZ, 0xfc, !PT ;  /* 0x0000002204a37812 */ /* 0x000fe200078efcff */
[----:B------:R-:W-:Y:S01]  /*3bd0*/  IMAD R29, R10, 0x2, R31 ;  /* 0x000000020a1d7824 */ /* 0x000fe200078e021f */
[-C--:B------:R-:W-:Y:S02]  /*3be0*/  ISETP.GE.AND P3, PT, R162, R8.reuse, PT ;  /* 0x00000008a200720c */ /* 0x080fe40003f66270 */
[----:B------:R-:W-:Y:S01]  /*3bf0*/  SEL R14, R204, RZ, !P0 ;  /* 0x000000ffcc0e7207 */ /* 0x000fe20004000000 */
[----:B------:R-:W-:Y:S01]  /*3c00*/  IMAD R27, R10, 0x2, R29 ;  /* 0x000000020a1b7824 */ /* 0x000fe200078e021d */
[----:B------:R-:W-:Y:S02]  /*3c10*/  LOP3.LUT R173, R4, 0x46, RZ, 0xfc, !PT ;  /* 0x0000004604ad7812 */ /* 0x000fe400078efcff */
[----:B------:R-:W-:Y:S01]  /*3c20*/  ISETP.GE.AND P0, PT, R163, R8, PT ;  /* 0x00000008a300720c */ /* 0x000fe20003f06270 */
[----:B------:R-:W-:Y:S01]  /*3c30*/  IMAD R25, R10, 0x2, R27 ;  /* 0x000000020a197824 */ /* 0x000fe200078e021b */
[----:B------:R-:W-:-:S02]  /*3c40*/  LOP3.LUT R164, R4, 0x40, RZ, 0xfc, !PT ;  /* 0x0000004004a47812 */ /* 0x000fc400078efcff */
[----:B--2---:R-:W-:Y:S01]  /*3c50*/  LOP3.LUT R0, R4, 0x64, RZ, 0xfc, !PT ;  /* 0x0000006404007812 */ /* 0x004fe200078efcff */
[----:B------:R-:W-:Y:S01]  /*3c60*/  IMAD R23, R10, 0x2, R25 ;  /* 0x000000020a177824 */ /* 0x000fe200078e0219 */
[C---:B------:R-:W-:Y:S02]  /*3c70*/  SEL R144, R204.reuse, RZ, !P3 ;  /* 0x000000ffcc907207 */ /* 0x040fe40005800000 */
[----:B------:R-:W-:Y:S01]  /*3c80*/  ISETP.GE.AND P3, PT, R173, UR7, PT ;  /* 0x00000007ad007c0c */ /* 0x000fe2000bf66270 */
[----:B------:R-:W-:Y:S01]  /*3c90*/  ULDC UR7, c[0x0][0x230] ;  /* 0x00008c0000077ab9 */ /* 0x000fe20000000800 */
[----:B------:R-:W-:Y:S01]  /*3ca0*/  SEL R12, R204, RZ, !P0 ;  /* 0x000000ffcc0c7207 */ /* 0x000fe20004000000 */
[----:B------:R-:W-:Y:S01]  /*3cb0*/  IMAD R21, R10, 0x2, R23 ;  /* 0x000000020a157824 */ /* 0x000fe200078e0217 */
[----:B------:R-:W-:Y:S02]  /*3cc0*/  LOP3.LUT R176, R4, 0x8, RZ, 0xfc, !PT ;  /* 0x0000000804b07812 */ /* 0x000fe400078efcff */
[----:B------:R-:W-:Y:S01]  /*3cd0*/  ISETP.GE.AND P5, PT, R164, UR4, PT ;  /* 0x00000004a4007c0c */ /* 0x000fe2000bfa6270 */
[----:B------:R-:W-:Y:S01]  /*3ce0*/  ULDC UR4, c[0x0][0x230] ;  /* 0x00008c0000047ab9 */ /* 0x000fe20000000800 */
[----:B------:R-:W-:Y:S01]  /*3cf0*/  ISETP.GE.AND P0, PT, R0, UR18, PT ;  /* 0x0000001200007c0c */ /* 0x000fe2000bf06270 */
[----:B------:R-:W-:Y:S01]  /*3d00*/  UIADD3 UR4, UR4, -0x80, URZ ;  /* 0xffffff8004047890 */ /* 0x000fe2000fffe03f */
[----:B------:R-:W-:-:S02]  /*3d10*/  LOP3.LUT R175, R4, 0x66, RZ, 0xfc, !PT ;  /* 0x0000006604af7812 */ /* 0x000fc400078efcff */
[C---:B------:R-:W-:Y:S02]  /*3d20*/  LOP3.LUT R177, R4.reuse, 0xa, RZ, 0xfc, !PT ;  /* 0x0000000a04b17812 */ /* 0x040fe400078efcff */
[C---:B------:R-:W-:Y:S02]  /*3d30*/  LOP3.LUT R166, R4.reuse, 0x60, RZ, 0xfc, !PT ;  /* 0x0000006004a67812 */ /* 0x040fe400078efcff */
[C---:B------:R-:W-:Y:S02]  /*3d40*/  LOP3.LUT R165, R4.reuse, 0x42, RZ, 0xfc, !PT ;  /* 0x0000004204a57812 */ /* 0x040fe400078efcff */
[----:B------:R-:W-:Y:S02]  /*3d50*/  LOP3.LUT R167, R4, 0x62, RZ, 0xfc, !PT ;  /* 0x0000006204a77812 */ /* 0x000fe400078efcff */
[C---:B------:R-:W-:Y:S02]  /*3d60*/  SEL R245, R204.reuse, RZ, !P3 ;  /* 0x000000ffccf57207 */ /* 0x040fe40005800000 */
[----:B------:R-:W-:-:S02]  /*3d70*/  SEL R146, R204, RZ, !P5 ;  /* 0x000000ffcc927207 */ /* 0x000fc40006800000 */
[-C--:B------:R-:W-:Y:S02]  /*3d80*/  ISETP.GE.AND P3, PT, R176, R8.reuse, PT ;  /* 0x00000008b000720c */ /* 0x080fe40003f66270 */
[----:B------:R-:W-:Y:S02]  /*3d90*/  SEL R242, R204, RZ, !P0 ;  /* 0x000000ffccf27207 */ /* 0x000fe40004000000 */
[----:B------:R-:W-:Y:S02]  /*3da0*/  ISETP.GE.AND P5, PT, R175, UR19, PT ;  /* 0x00000013af007c0c */ /* 0x000fe4000bfa6270 */
[----:B------:R-:W-:Y:S02]  /*3db0*/  ISETP.GE.AND P0, PT, R177, R8, PT ;  /* 0x00000008b100720c */ /* 0x000fe40003f06270 */
[----:B------:R-:W-:Y:S02]  /*3dc0*/  LOP3.LUT R178, R4, 0x28, RZ, 0xfc, !PT ;  /* 0x0000002804b27812 */ /* 0x000fe400078efcff */
[----:B------:R-:W-:-:S02]  /*3dd0*/  ISETP.GE.AND P1, PT, R166, UR16, PT ;  /* 0x00000010a6007c0c */ /* 0x000fc4000bf26270 */
[C---:B------:R-:W-:Y:S02]  /*3de0*/  LOP3.LUT R169, R4.reuse, 0x6, RZ, 0xfc, !PT ;  /* 0x0000000604a97812 */ /* 0x040fe400078efcff */
[C---:B------:R-:W-:Y:S02]  /*3df0*/  LOP3.LUT R179, R4.reuse, 0x2a, RZ, 0xfc, !PT ;  /* 0x0000002a04b37812 */ /* 0x040fe400078efcff */
[----:B------:R-:W-:Y:S01]  /*3e00*/  ISETP.GE.AND P4, PT, R165, UR5, PT ;  /* 0x00000005a5007c0c */ /* 0x000fe2000bf86270 */
[----:B------:R-:W-:Y:S01]  /*3e10*/  ULDC UR5, c[0x0][0x230] ;  /* 0x00008c0000057ab9 */ /* 0x000fe20000000800 */
[----:B------:R-:W-:Y:S02]  /*3e20*/  ISETP.GE.AND P6, PT, R167, UR17, PT ;  /* 0x00000011a7007c0c */ /* 0x000fe4000bfc6270 */
[C---:B------:R-:W-:Y:S02]  /*3e30*/  LOP3.LUT R168, R4.reuse, 0x4, RZ, 0xfc, !PT ;  /* 0x0000000404a87812 */ /* 0x040fe400078efcff */
[----:B------:R-:W-:-:S02]  /*3e40*/  LOP3.LUT R170, R4, 0x24, RZ, 0xfc, !PT ;  /* 0x0000002404aa7812 */ /* 0x000fc400078efcff */
[C---:B------:R-:W-:Y:S02]  /*3e50*/  SEL R19, R204.reuse, RZ, !P3 ;  /* 0x000000ffcc137207 */ /* 0x040fe40005800000 */
[C---:B------:R-:W-:Y:S02]  /*3e60*/  SEL R15, R204.reuse, RZ, !P5 ;  /* 0x000000ffcc0f7207 */ /* 0x040fe40006800000 */
[----:B---3--:R-:W-:Y:S01]  /*3e70*/  SEL R2, R204, RZ, !P0 ;  /* 0x000000ffcc027207 */ /* 0x008fe20004000000 */
[----:B------:R1:W-:Y:S01]  /*3e80*/  STL [R1+0xac], R19 ;  /* 0x0000ac1301007387 */ /* 0x0003e20000100800 */
[----:B------:R-:W-:Y:S02]  /*3e90*/  LOP3.LUT R174, R4, 0x2, RZ, 0xfc, !PT ;  /* 0x0000000204ae7812 */ /* 0x000fe400078efcff */
[----:B------:R-:W-:Y:S01]  /*3ea0*/  SEL R148, R204, RZ, !P1 ;  /* 0x000000ffcc947207 */ /* 0x000fe20004800000 */
[----:B------:R2:W-:Y:S01]  /*3eb0*/  STL [R1+0xa8], R2 ;  /* 0x0000a80201007387 */ /* 0x0005e20000100800 */
[----:B------:R-:W-:-:S02]  /*3ec0*/  ISETP.GE.AND P5, PT, R178, R8, PT ;  /* 0x00000008b200720c */ /* 0x000fc40003fa6270 */
[C---:B------:R-:W-:Y:S02]  /*3ed0*/  SEL R147, R204.reuse, RZ, !P4 ;  /* 0x000000ffcc937207 */ /* 0x040fe40006000000 */
[-C--:B------:R-:W-:Y:S02]  /*3ee0*/  ISETP.GE.AND P1, PT, R169, R8.reuse, PT ;  /* 0x00000008a900720c */ /* 0x080fe40003f26270 */
[----:B------:R-:W-:Y:S02]  /*3ef0*/  SEL R149, R204, RZ, !P6 ;  /* 0x000000ffcc957207 */ /* 0x000fe40007000000 */
[-C--:B------:R-:W-:Y:S02]  /*3f00*/  ISETP.GE.AND P3, PT, R179, R8.reuse, PT ;  /* 0x00000008b300720c */ /* 0x080fe40003f66270 */
[----:B------:R-:W-:Y:S02]  /*3f10*/  LOP3.LUT R180, R4, 0x48, RZ, 0xfc, !PT ;  /* 0x0000004804b47812 */ /* 0x000fe400078efcff */
[----:B------:R-:W-:-:S02]  /*3f20*/  ISETP.GE.AND P4, PT, R168, R8, PT ;  /* 0x00000008a800720c */ /* 0x000fc40003f86270 */
[-C--:B------:R-:W-:Y:S02]  /*3f30*/  ISETP.GE.AND P6, PT, R170, R8.reuse, PT ;  /* 0x00000008aa00720c */ /* 0x080fe40003fc6270 */
[C---:B------:R-:W-:Y:S02]  /*3f40*/  LOP3.LUT R171, R4.reuse, 0x26, RZ, 0xfc, !PT ;  /* 0x0000002604ab7812 */ /* 0x040fe400078efcff */
[----:B------:R-:W-:Y:S02]  /*3f50*/  LOP3.LUT R181, R4, 0x4a, RZ, 0xfc, !PT ;  /* 0x0000004a04b57812 */ /* 0x000fe400078efcff */
[----:B------:R-:W-:Y:S02]  /*3f60*/  ISETP.GE.AND P2, PT, R174, R8, PT ;  /* 0x00000008ae00720c */ /* 0x000fe40003f46270 */
[----:B-1----:R-:W-:Y:S02]  /*3f70*/  SEL R19, R204, RZ, !P5 ;  /* 0x000000ffcc137207 */ /* 0x002fe40006800000 */
[----:B------:R-:W-:-:S02]  /*3f80*/  LOP3.LUT R172, R4, 0x44, RZ, 0xfc, !PT ;  /* 0x0000004404ac7812 */ /* 0x000fc400078efcff */
[C---:B------:R-:W-:Y:S01]  /*3f90*/  SEL R249, R204.reuse, RZ, !P1 ;  /* 0x000000ffccf97207 */ /* 0x040fe20004800000 */
[----:B------:R1:W-:Y:S01]  /*3fa0*/  STL [R1+0xa4], R19 ;  /* 0x0000a41301007387 */ /* 0x0003e20000100800 */
[C---:B--2---:R-:W-:Y:S02]  /*3fb0*/  SEL R2, R204.reuse, RZ, !P3 ;  /* 0x000000ffcc027207 */ /* 0x044fe40005800000 */
[----:B------:R-:W-:Y:S02]  /*3fc0*/  SEL R250, R204, RZ, !P4 ;  /* 0x000000ffccfa7207 */ /* 0x000fe40006000000 */
[----:B------:R-:W-:Y:S01]  /*3fd0*/  ISETP.GE.AND P1, PT, R180, UR8, PT ;  /* 0x00000008b4007c0c */ /* 0x000fe2000bf26270 */
[----:B------:R2:W-:Y:S01]  /*3fe0*/  STL [R1+0xa0], R2 ;  /* 0x0000a00201007387 */ /* 0x0005e20000100800 */
[----:B------:R-:W-:Y:S01]  /*3ff0*/  SEL R248, R204, RZ, !P6 ;  /* 0x000000ffccf87207 */ /* 0x000fe20007000000 */
[----:B------:R-:W-:Y:S01]  /*4000*/  ULDC UR8, c[0x0][0x230] ;  /* 0x00008c0000087ab9 */ /* 0x000fe20000000800 */
[----:B------:R-:W-:-:S02]  /*4010*/  ISETP.GE.AND P4, PT, R171, R8, PT ;  /* 0x00000008ab00720c */ /* 0x000fc40003f86270 */
[----:B------:R-:W-:Y:S01]  /*4020*/  ISETP.GE.AND P6, PT, R181, UR9, PT ;  /* 0x00000009b5007c0c */ /* 0x000fe2000bfc6270 */
[----:B------:R-:W-:Y:S01]  /*4030*/  ULDC UR9, c[0x0][0x230] ;  /* 0x00008c0000097ab9 */ /* 0x000fe20000000800 */
[----:B------:R-:W-:Y:S02]  /*4040*/  LOP3.LUT R182, R4, 0x68, RZ, 0xfc, !PT ;  /* 0x0000006804b67812 */ /* 0x000fe400078efcff */
[----:B------:R-:W-:Y:S02]  /*4050*/  SEL R13, R204, RZ, !P2 ;  /* 0x000000ffcc0d7207 */ /* 0x000fe40005000000 */
[----:B------:R-:W-:Y:S02]  /*4060*/  LOP3.LUT R184, R4, 0xc, RZ, 0xfc, !PT ;  /* 0x0000000c04b87812 */ /* 0x000fe400078efcff */
[----:B------:R-:W-:Y:S01]  /*4070*/  ISETP.GE.AND P2, PT, R172, UR6, PT ;  /* 0x00000006ac007c0c */ /* 0x000fe2000bf46270 */
[----:B------:R-:W-:Y:S01]  /*4080*/  ULDC UR6, c[0x0][0x230] ;  /* 0x00008c0000067ab9 */ /* 0x000fe20000000800 */
[----:B------:R-:W-:-:S02]  /*4090*/  LOP3.LUT R183, R4, 0x6a, RZ, 0xfc, !PT ;  /* 0x0000006a04b77812 */ /* 0x000fc400078efcff */
[C---:B-1----:R-:W-:Y:S02]  /*40a0*/  SEL R19, R204.reuse, RZ, !P1 ;  /* 0x000000ffcc137207 */ /* 0x042fe40004800000 */
[C---:B------:R-:W-:Y:S02]  /*40b0*/  SEL R247, R204.reuse, RZ, !P4 ;  /* 0x000000ffccf77207 */ /* 0x040fe40006000000 */
[----:B--2---:R-:W-:Y:S01]  /*40c0*/  SEL R2, R204, RZ, !P6 ;  /* 0x000000ffcc027207 */ /* 0x004fe20007000000 */
[----:B------:R-:W-:Y:S01]  /*40d0*/  STL [R1+0x9c], R19 ;  /* 0x00009c1301007387 */ /* 0x000fe20000100800 */
[----:B------:R-:W-:Y:S02]  /*40e0*/  ISETP.GE.AND P4, PT, R182, UR20, PT ;  /* 0x00000014b6007c0c */ /* 0x000fe4000bf86270 */
[----:B------:R-:W-:Y:S01]  /*40f0*/  LOP3.LUT R185, R4, 0xe, RZ, 0xfc, !PT ;  /* 0x0000000e04b97812 */ /* 0x000fe200078efcff */
[----:B------:R1:W-:Y:S01]  /*4100*/  STL [R1+0x98], R2 ;  /* 0x0000980201007387 */ /* 0x0003e20000100800 */
[----:B------:R-:W-:-:S02]  /*4110*/  SEL R246, R204, RZ, !P2 ;  /* 0x000000ffccf67207 */ /* 0x000fc40005000000 */
[-C--:B------:R-:W-:Y:S02]  /*4120*/  ISETP.GE.AND P6, PT, R184, R8.reuse, PT ;  /* 0x00000008b800720c */ /* 0x080fe40003fc6270 */
[----:B------:R-:W-:Y:S02]  /*4130*/  ISETP.GE.AND P2, PT, R183, UR21, PT ;  /* 0x00000015b7007c0c */ /* 0x000fe4000bf46270 */
[----:B------:R-:W-:Y:S02]  /*4140*/  LOP3.LUT R186, R4, 0x2c, RZ, 0xfc, !PT ;  /* 0x0000002c04ba7812 */ /* 0x000fe400078efcff */
[C---:B------:R-:W-:Y:S02]  /*4150*/  SEL R252, R204.reuse, RZ, !P4 ;  /* 0x000000ffccfc7207 */ /* 0x040fe40006000000 */
[----:B------:R-:W-:Y:S02]  /*4160*/  ISETP.GE.AND P4, PT, R185, R8, PT ;  /* 0x00000008b900720c */ /* 0x000fe40003f86270 */
[----:B-1----:R-:W-:-:S02]  /*4170*/  SEL R2, R204, RZ, !P6 ;  /* 0x000000ffcc027207 */ /* 0x002fc40007000000 */
[----:B------:R-:W-:Y:S02]  /*4180*/  SEL R251, R204, RZ, !P2 ;  /* 0x000000ffccfb7207 */ /* 0x000fe40005000000 */
[----:B------:R-:W-:Y:S01]  /*4190*/  LOP3.LUT R187, R4, 0x2e, RZ, 0xfc, !PT ;  /* 0x0000002e04bb7812 */ /* 0x000fe200078efcff */
[----:B------:R1:W-:Y:S01]  /*41a0*/  STL [R1+0xcc], R2 ;  /* 0x0000cc0201007387 */ /* 0x0003e20000100800 */
[-C--:B------:R-:W-:Y:S02]  /*41b0*/  ISETP.GE.AND P2, PT, R186, R8.reuse, PT ;  /* 0x00000008ba00720c */ /* 0x080fe40003f46270 */
[----:B------:R-:W-:Y:S02]  /*41c0*/  LOP3.LUT R188, R4, 0x4c, RZ, 0xfc, !PT ;  /* 0x0000004c04bc7812 */ /* 0x000fe400078efcff */
[----:B------:R-:W-:Y:S02]  /*41d0*/  SEL R19, R204, RZ, !P4 ;  /* 0x000000ffcc137207 */ /* 0x000fe40006000000 */
[----:B------:R-:W-:-:S02]  /*41e0*/  ISETP.GE.AND P6, PT, R187, R8, PT ;  /* 0x00000008bb00720c */ /* 0x000fc40003fc6270 */
[----:B------:R-:W-:Y:S01]  /*41f0*/  LOP3.LUT R189, R4, 0x4e, RZ, 0xfc, !PT ;  /* 0x0000004e04bd7812 */ /* 0x000fe200078efcff */
[----:B------:R2:W-:Y:S01]  /*4200*/  STL [R1+0xc8], R19 ;  /* 0x0000c81301007387 */ /* 0x0005e20000100800 */
[----:B-1----:R-:W-:Y:S02]  /*4210*/  SEL R2, R204, RZ, !P2 ;  /* 0x000000ffcc027207 */ /* 0x002fe40005000000 */
[----:B------:R-:W-:Y:S01]  /*4220*/  ISETP.GE.AND P0, PT, R188, UR10, PT ;  /* 0x0000000abc007c0c */ /* 0x000fe2000bf06270 */
[----:B------:R-:W-:Y:S01]  /*4230*/  ULDC UR10, c[0x0][0x230] ;  /* 0x00008c00000a7ab9 */ /* 0x000fe20000000800 */
[C---:B------:R-:W-:Y:S01]  /*4240*/  LOP3.LUT R190, R4.reuse, 0x6c, RZ, 0xfc, !PT ;  /* 0x0000006c04be7812 */ /* 0x040fe200078efcff */
[----:B------:R1:W-:Y:S01]  /*4250*/  STL [R1+0xc4], R2 ;  /* 0x0000c40201007387 */ /* 0x0003e20000100800 */
[----:B------:R-:W-:Y:S02]  /*4260*/  ISETP.GE.AND P5, PT, R189, UR11, PT ;  /* 0x0000000bbd007c0c */ /* 0x000fe4000bfa6270 */
[----:B------:R-:W-:-:S02]  /*4270*/  LOP3.LUT R191, R4, 0x6e, RZ, 0xfc, !PT ;  /* 0x0000006e04bf7812 */ /* 0x000fc400078efcff */
[----:B--2---:R-:W-:Y:S02]  /*4280*/  SEL R19, R204, RZ, !P6 ;  /* 0x000000ffcc137207 */ /* 0x004fe40007000000 */
[----:B------:R-:W-:Y:S02]  /*4290*/  ISETP.GE.AND P3, PT, R190, UR22, PT ;  /* 0x00000016be007c0c */ /* 0x000fe4000bf66270 */
[----:B------:R-:W-:Y:S01]  /*42a0*/  LOP3.LUT R192, R4, 0x10, RZ, 0xfc, !PT ;  /* 0x0000001004c07812 */ /* 0x000fe200078efcff */
[----:B------:R2:W-:Y:S01]  /*42b0*/  STL [R1+0xc0], R19 ;  /* 0x0000c01301007387 */ /* 0x0005e20000100800 */
[----:B-1----:R-:W-:Y:S02]  /*42c0*/  SEL R2, R204, RZ, !P0 ;  /* 0x000000ffcc027207 */ /* 0x002fe40004000000 */
[----:B------:R-:W-:Y:S02]  /*42d0*/  ISETP.GE.AND P1, PT, R191, UR23, PT ;  /* 0x00000017bf007c0c */ /* 0x000fe4000bf26270 */
[C---:B------:R-:W-:Y:S01]  /*42e0*/  LOP3.LUT R193, R4.reuse, 0x12, RZ, 0xfc, !PT ;  /* 0x0000001204c17812 */ /* 0x040fe200078efcff */
[----:B------:R1:W-:Y:S01]  /*42f0*/  STL [R1+0xbc], R2 ;  /* 0x0000bc0201007387 */ /* 0x0003e20000100800 */
[----:B------:R-:W-:-:S02]  /*4300*/  LOP3.LUT R194, R4, 0x30, RZ, 0xfc, !PT ;  /* 0x0000003004c27812 */ /* 0x000fc400078efcff */
[----:B------:R-:W-:Y:S02]  /*4310*/  LOP3.LUT R195, R4, 0x32, RZ, 0xfc, !PT ;  /* 0x0000003204c37812 */ /* 0x000fe400078efcff */
[----:B--2---:R-:W-:Y:S02]  /*4320*/  SEL R19, R204, RZ, !P5 ;  /* 0x000000ffcc137207 */ /* 0x004fe40006800000 */
[-C--:B------:R-:W-:Y:S02]  /*4330*/  ISETP.GE.AND P5, PT, R192, R8.reuse, PT ;  /* 0x00000008c000720c */ /* 0x080fe40003fa6270 */
[----:B------:R-:W-:Y:S01]  /*4340*/  LOP3.LUT R196, R4, 0x50, RZ, 0xfc, !PT ;  /* 0x0000005004c47812 */ /* 0x000fe200078efcff */
[----:B------:R2:W-:Y:S01]  /*4350*/  STL [R1+0xb8], R19 ;  /* 0x0000b81301007387 */ /* 0x0005e20000100800 */
[----:B-1----:R-:W-:Y:S02]  /*4360*/  SEL R2, R204, RZ, !P3 ;  /* 0x000000ffcc027207 */ /* 0x002fe40005800000 */
[----:B------:R-:W-:-:S02]  /*4370*/  ISETP.GE.AND P3, PT, R193, R8, PT ;  /* 0x00000008c100720c */ /* 0x000fc40003f66270 */
[----:B------:R-:W-:Y:S01]  /*4380*/  LOP3.LUT R198, R4, 0x52, RZ, 0xfc, !PT ;  /* 0x0000005204c67812 */ /* 0x000fe200078efcff */
[----:B------:R1:W-:Y:S01]  /*4390*/  STL [R1+0xb4], R2 ;  /* 0x0000b40201007387 */ /* 0x0003e20000100800 */
[----:B------:R-:W-:Y:S02]  /*43a0*/  ISETP.GE.AND P4, PT, R196, UR12, PT ;  /* 0x0000000cc4007c0c */ /* 0x000fe4000bf86270 */
[----:B------:R-:W-:Y:S02]  /*43b0*/  LOP3.LUT R199, R4, 0x70, RZ, 0xfc, !PT ;  /* 0x0000007004c77812 */ /* 0x000fe400078efcff */
[----:B--2---:R-:W-:Y:S02]  /*43c0*/  SEL R19, R204, RZ, !P1 ;  /* 0x000000ffcc137207 */ /* 0x004fe40004800000 */
[----:B------:R-:W-:Y:S02]  /*43d0*/  ISETP.GE.AND P1, PT, R194, R8, PT ;  /* 0x00000008c200720c */ /* 0x000fe40003f26270 */
[----:B------:R-:W-:Y:S01]  /*43e0*/  ISETP.GE.AND P2, PT, R198, UR13, PT ;  /* 0x0000000dc6007c0c */ /* 0x000fe2000bf46270 */
[----:B------:R2:W-:Y:S01]  /*43f0*/  STL [R1+0xb0], R19 ;  /* 0x0000b01301007387 */ /* 0x0005e20000100800 */
[----:B-1----:R-:W-:-:S02]  /*4400*/  SEL R2, R204, RZ, !P5 ;  /* 0x000000ffcc027207 */ /* 0x002fc40006800000 */
[----:B------:R-:W-:Y:S02]  /*4410*/  ISETP.GE.AND P6, PT, R199, UR24, PT ;  /* 0x00000018c7007c0c */ /* 0x000fe4000bfc6270 */
[C---:B------:R-:W-:Y:S01]  /*4420*/  LOP3.LUT R200, R4.reuse, 0x72, RZ, 0xfc, !PT ;  /* 0x0000007204c87812 */ /* 0x040fe200078efcff */
[----:B------:R1:W-:Y:S01]  /*4430*/  STL [R1+0xec], R2 ;  /* 0x0000ec0201007387 */ /* 0x0003e20000100800 */
[----:B------:R-:W-:Y:S02]  /*4440*/  LOP3.LUT R201, R4, 0x14, RZ, 0xfc, !PT ;  /* 0x0000001404c97812 */ /* 0x000fe400078efcff */
[----:B------:R-:W-:Y:S02]  /*4450*/  ISETP.GE.AND P0, PT, R200, UR25, PT ;  /* 0x00000019c8007c0c */ /* 0x000fe4000bf06270 */
[----:B--2---:R-:W-:Y:S02]  /*4460*/  SEL R19, R204, RZ, !P3 ;  /* 0x000000ffcc137207 */ /* 0x004fe40005800000 */
[----:B------:R-:W-:-:S02]  /*4470*/  ISETP.GE.AND P3, PT, R195, R8, PT ;  /* 0x00000008c300720c */ /* 0x000fc40003f66270 */
[----:B------:R-:W-:Y:S01]  /*4480*/  LOP3.LUT R202, R4, 0x16, RZ, 0xfc, !PT ;  /* 0x0000001604ca7812 */ /* 0x000fe200078efcff */
[----:B------:R2:W-:Y:S01]  /*4490*/  STL [R1+0xe8], R19 ;  /* 0x0000e81301007387 */ /* 0x0005e20000100800 */
[----:B-1----:R-:W-:Y:S02]  /*44a0*/  SEL R2, R204, RZ, !P1 ;  /* 0x000000ffcc027207 */ /* 0x002fe40004800000 */
[C---:B------:R-:W-:Y:S02]  /*44b0*/  LOP3.LUT R140, R4.reuse, 0x34, RZ, 0xfc, !PT ;  /* 0x00000034048c7812 */ /* 0x040fe400078efcff */
[C---:B------:R-:W-:Y:S01]  /*44c0*/  LOP3.LUT R205, R4.reuse, 0x36, RZ, 0xfc, !PT ;  /* 0x0000003604cd7812 */ /* 0x040fe200078efcff */
[----:B------:R1:W-:Y:S01]  /*44d0*/  STL [R1+0xe4], R2 ;  /* 0x0000e40201007387 */ /* 0x0003e20000100800 */
[C---:B------:R-:W-:Y:S02]  /*44e0*/  LOP3.LUT R206, R4.reuse, 0x54, RZ, 0xfc, !PT ;  /* 0x0000005404ce7812 */ /* 0x040fe400078efcff */
[----:B------:R-:W-:-:S02]  /*44f0*/  LOP3.LUT R207, R4, 0x56, RZ, 0xfc, !PT ;  /* 0x0000005604cf7812 */ /* 0x000fc400078efcff */
[----:B--2---:R-:W-:Y:S02]  /*4500*/  SEL R19, R204, RZ, !P3 ;  /* 0x000000ffcc137207 */ /* 0x004fe40005800000 */
[----:B------:R-:W-:Y:S02]  /*4510*/  ISETP.GE.AND P5, PT, R206, UR14, PT ;  /* 0x0000000ece007c0c */ /* 0x000fe4000bfa6270 */
[----:B------:R-:W-:Y:S01]  /*4520*/  LOP3.LUT R208, R4, 0x74, RZ, 0xfc, !PT ;  /* 0x0000007404d07812 */ /* 0x000fe200078efcff */
[----:B------:R2:W-:Y:S01]  /*4530*/  STL [R1+0xe0], R19 ;  /* 0x0000e01301007387 */ /* 0x0005e20000100800 */
[----:B-1----:R-:W-:Y:S02]  /*4540*/  SEL R2, R204, RZ, !P4 ;  /* 0x000000ffcc027207 */ /* 0x002fe40006000000 */
[----:B------:R-:W-:Y:S01]  /*4550*/  ISETP.GE.AND P1, PT, R207, UR15, PT ;  /* 0x0000000fcf007c0c */ /* 0x000fe2000bf26270 */
[----:B------:R-:W-:Y:S01]  /*4560*/  STL [R1+0x240], R222 ;  /* 0x000240de01007387 */ /* 0x000fe20000100800 */
[----:B------:R-:W-:-:S02]  /*4570*/  LOP3.LUT R209, R4, 0x76, RZ, 0xfc, !PT ;  /* 0x0000007604d17812 */ /* 0x000fc400078efcff */
[----:B------:R-:W-:Y:S01]  /*4580*/  ISETP.GE.AND P3, PT, R208, UR26, PT ;  /* 0x0000001ad0007c0c */ /* 0x000fe2000bf66270 */
[----:B------:R1:W-:Y:S01]  /*4590*/  STL [R1+0xdc], R2 ;  /* 0x0000dc0201007387 */ /* 0x0003e20000100800 */
[----:B------:R-:W-:Y:S02]  /*45a0*/  ISETP.GE.AND P4, PT, R209, UR27, PT ;  /* 0x0000001bd1007c0c */ /* 0x000fe4000bf86270 */
[----:B--2---:R-:W-:Y:S02]  /*45b0*/  SEL R19, R204, RZ, !P2 ;  /* 0x000000ffcc137207 */ /* 0x004fe40005000000 */
[----:B------:R-:W-:Y:S02]  /*45c0*/  ISETP.GE.AND P2, PT, R201, R8, PT ;  /* 0x00000008c900720c */ /* 0x000fe40003f46270 */
[C---:B------:R-:W-:Y:S01]  /*45d0*/  LOP3.LUT R210, R4.reuse, 0x18, RZ, 0xfc, !PT ;  /* 0x0000001804d27812 */ /* 0x040fe200078efcff */
[----:B------:R2:W-:Y:S01]  /*45e0*/  STL [R1+0xd8], R19 ;  /* 0x0000d81301007387 */ /* 0x0005e20000100800 */
[----:B------:R-:W-:-:S02]  /*45f0*/  LOP3.LUT R211, R4, 0x1a, RZ, 0xfc, !PT ;  /* 0x0000001a04d37812 */ /* 0x000fc400078efcff */
[----:B-1----:R-:W-:Y:S01]  /*4600*/  SEL R2, R204, RZ, !P6 ;  /* 0x000000ffcc027207 */ /* 0x002fe20007000000 */
[----:B------:R-:W-:Y:S01]  /*4610*/  STL [R1+0x23c], R224 ;  /* 0x00023ce001007387 */ /* 0x000fe20000100800 */
[-C--:B------:R-:W-:Y:S02]  /*4620*/  ISETP.GE.AND P6, PT, R202, R8.reuse, PT ;  /* 0x00000008ca00720c */ /* 0x080fe40003fc6270 */
[C---:B------:R-:W-:Y:S01]  /*4630*/  LOP3.LUT R161, R4.reuse, 0x38, RZ, 0xfc, !PT ;  /* 0x0000003804a17812 */ /* 0x040fe200078efcff */
[----:B------:R1:W-:Y:S01]  /*4640*/  STL [R1+0xd4], R2 ;  /* 0x0000d40201007387 */ /* 0x0003e20000100800 */
[----:B------:R-:W-:Y:S02]  /*4650*/  LOP3.LUT R160, R4, 0x3a, RZ, 0xfc, !PT ;  /* 0x0000003a04a07812 */ /* 0x000fe400078efcff */
[----:B--2---:R-:W-:Y:S01]  /*4660*/  SEL R19, R204, RZ, !P2 ;  /* 0x000000ffcc137207 */ /* 0x004fe20005000000 */
[----:B------:R-:W-:Y:S01]  /*4670*/  STL [R1+0x238], R226 ;  /* 0x000238e201007387 */ /* 0x000fe20000100800 */
[----:B------:R-:W-:-:S02]  /*4680*/  ISETP.GE.AND P2, PT, R205, R8, PT ;  /* 0x00000008cd00720c */ /* 0x000fc40003f46270 */
[C---:B------:R-:W-:Y:S02]  /*4690*/  LOP3.LUT R155, R4.reuse, 0x1c, RZ, 0xfc, !PT ;  /* 0x0000001c049b7812 */ /* 0x040fe400078efcff */
[----:B------:R-:W-:Y:S02]  /*46a0*/  LOP3.LUT R153, R4, 0x1e, RZ, 0xfc, !PT ;  /* 0x0000001e04997812 */ /* 0x000fe400078efcff */
[----:B-1----:R-:W-:Y:S02]  /*46b0*/  SEL R2, R204, RZ, !P0 ;  /* 0x000000ffcc027207 */ /* 0x002fe40004000000 */
[----:B------:R-:W-:Y:S02]  /*46c0*/  ISETP.GE.AND P0, PT, R140, R8, PT ;  /* 0x000000088c00720c */ /* 0x000fe40003f06270 */
[C---:B------:R-:W-:Y:S01]  /*46d0*/  LOP3.LUT R152, R4.reuse, 0x3c, RZ, 0xfc, !PT ;  /* 0x0000003c04987812 */ /* 0x040fe200078efcff */
[----:B------:R1:W-:Y:S01]  /*46e0*/  STL [R1+0xd0], R2 ;  /* 0x0000d00201007387 */ /* 0x0003e20000100800 */
[----:B------:R-:W-:-:S02]  /*46f0*/  LOP3.LUT R159, R4, 0x58, RZ, 0xfc, !PT ;  /* 0x00000058049f7812 */ /* 0x000fc400078efcff */
[C---:B------:R-:W-:Y:S01]  /*4700*/  LOP3.LUT R158, R4.reuse, 0x5a, RZ, 0xfc, !PT ;  /* 0x0000005a049e7812 */ /* 0x040fe200078efcff */
[----:B------:R2:W-:Y:S01]  /*4710*/  STL [R1+0x10c], R19 ;  /* 0x00010c1301007387 */ /* 0x0005e20000100800 */
[C---:B------:R-:W-:Y:S02]  /*4720*/  LOP3.LUT R157, R4.reuse, 0x78, RZ, 0xfc, !PT ;  /* 0x00000078049d7812 */ /* 0x040fe400078efcff */
[C---:B------:R-:W-:Y:S01]  /*4730*/  LOP3.LUT R156, R4.reuse, 0x7a, RZ, 0xfc, !PT ;  /* 0x0000007a049c7812 */ /* 0x040fe200078efcff */
[----:B------:R-:W-:Y:S01]  /*4740*/  STL [R1+0x248], R228 ;  /* 0x000248e401007387 */ /* 0x000fe20000100800 */
[----:B------:R-:W-:Y:S02]  /*4750*/  LOP3.LUT R151, R4, 0x3e, RZ, 0xfc, !PT ;  /* 0x0000003e04977812 */ /* 0x000fe400078efcff */
[----:B-1----:R-:W-:Y:S02]  /*4760*/  SEL R2, R204, RZ, !P6 ;  /* 0x000000ffcc027207 */ /* 0x002fe40007000000 */
[----:B------:R-:W-:-:S02]  /*4770*/  ISETP.GE.AND P6, PT, R210, R8, PT ;  /* 0x00000008d200720c */ /* 0x000fc40003fc6270 */
[----:B--2---:R-:W-:Y:S01]  /*4780*/  SEL R19, R204, RZ, !P2 ;  /* 0x000000ffcc137207 */ /* 0x004fe20005000000 */
[----:B------:R1:W-:Y:S01]  /*4790*/  STL [R1+0x108], R2 ;  /* 0x0001080201007387 */ /* 0x0003e20000100800 */
[-C--:B------:R-:W-:Y:S02]  /*47a0*/  ISETP.GE.AND P2, PT, R161, R8.reuse, PT ;  /* 0x00000008a100720c */ /* 0x080fe40003f46270 */
[C---:B------:R-:W-:Y:S01]  /*47b0*/  LOP3.LUT R150, R4.reuse, 0x5c, RZ, 0xfc, !PT ;  /* 0x0000005c04967812 */ /* 0x040fe200078efcff */
[----:B------:R-:W-:Y:S01]  /*47c0*/  STL [R1+0x234], R230 ;  /* 0x000234e601007387 */ /* 0x000fe20000100800 */
[----:B------:R-:W-:Y:S02]  /*47d0*/  LOP3.LUT R145, R4, 0x5e, RZ, 0xfc, !PT ;  /* 0x0000005e04917812 */ /* 0x000fe400078efcff */
[----:B-1----:R-:W-:Y:S02]  /*47e0*/  SEL R2, R204, RZ, !P0 ;  /* 0x000000ffcc027207 */ /* 0x002fe40004000000 */
[----:B------:R-:W-:-:S03]  /*47f0*/  ISETP.GE.AND P0, PT, R211, R8, PT ;  /* 0x00000008d300720c */ /* 0x000fc60003f06270 */
[----:B------:R1:W-:Y:S04]  /*4800*/  STL [R1+0x104], R2 ;  /* 0x0001040201007387 */ /* 0x0003e80000100800 */
[----:B------:R2:W-:Y:S04]  /*4810*/  STL [R1+0x100], R19 ;  /* 0x0001001301007387 */ /* 0x0005e80000100800 */
[----:B------:R-:W-:Y:S01]  /*4820*/  STL [R1+0x230], R232 ;  /* 0x000230e801007387 */ /* 0x000fe20000100800 */
[----:B-1----:R-:W-:Y:S02]  /*4830*/  SEL R2, R204, RZ, !P5 ;  /* 0x000000ffcc027207 */ /* 0x002fe40006800000 */
[----:B------:R-:W-:-:S02]  /*4840*/  ISETP.GE.AND P5, PT, R160, R8, PT ;  /* 0x00000008a000720c */ /* 0x000fc40003fa6270 */
[----:B--2---:R-:W-:Y:S01]  /*4850*/  SEL R19, R204, RZ, !P3 ;  /* 0x000000ffcc137207 */ /* 0x004fe20005800000 */
[----:B------:R1:W-:Y:S01]  /*4860*/  STL [R1+0xfc], R2 ;  /* 0x0000fc0201007387 */ /* 0x0003e20000100800 */
[----:B------:R-:W-:-:S03]  /*4870*/  ISETP.GE.AND P3, PT, R153, R8, PT ;  /* 0x000000089900720c */ /* 0x000fc60003f66270 */
[----:B------:R-:W-:Y:S01]  /*4880*/  STL [R1+0x22c], R234 ;  /* 0x00022cea01007387 */ /* 0x000fe20000100800 */
[----:B-1----:R-:W-:Y:S02]  /*4890*/  SEL R2, R204, RZ, !P1 ;  /* 0x000000ffcc027207 */ /* 0x002fe40004800000 */
[----:B------:R-:W-:-:S03]  /*48a0*/  ISETP.GE.AND P1, PT, R155, R8, PT ;  /* 0x000000089b00720c */ /* 0x000fc60003f26270 */
[----:B------:R1:W-:Y:S04]  /*48b0*/  STL [R1+0xf8], R2 ;  /* 0x0000f80201007387 */ /* 0x0003e80000100800 */
[----:B------:R2:W-:Y:S04]  /*48c0*/  STL [R1+0xf4], R19 ;  /* 0x0000f41301007387 */ /* 0x0005e80000100800 */
[----:B------:R-:W-:Y:S01]  /*48d0*/  STL [R1+0x228], R236 ;  /* 0x000228ec01007387 */ /* 0x000fe20000100800 */
[----:B-1----:R-:W-:Y:S02]  /*48e0*/  SEL R2, R204, RZ, !P4 ;  /* 0x000000ffcc027207 */ /* 0x002fe40006000000 */
[----:B------:R-:W-:-:S02]  /*48f0*/  ISETP.GE.AND P4, PT, R152, R8, PT ;  /* 0x000000089800720c */ /* 0x000fc40003f86270 */
[----:B------:R-:W-:Y:S01]  /*4900*/  SEL R8, R204, RZ, !P0 ;  /* 0x000000ffcc087207 */ /* 0x000fe20004000000 */
[----:B------:R1:W-:Y:S01]  /*4910*/  STL [R1+0xf0], R2 ;  /* 0x0000f00201007387 */ /* 0x0003e20000100800 */
[----:B--2---:R-:W-:-:S03]  /*4920*/  IMAD R19, R10, 0x2, R21 ;  /* 0x000000020a137824 */ /* 0x004fc600078e0215 */
[----:B------:R-:W-:Y:S01]  /*4930*/  STL [R1+0x224], R238 ;  /* 0x000224ee01007387 */ /* 0x000fe20000100800 */
[----:B-1----:R-:W-:-:S05]  /*4940*/  SEL R2, R204, RZ, !P6 ;  /* 0x000000ffcc027207 */ /* 0x002fca0007000000 */
[----:B------:R1:W-:Y:S04]  /*4950*/  STL [R1+0x138], R2 ;  /* 0x0001380201007387 */ /* 0x0003e80000100800 */
[----:B------:R-:W-:Y:S04]  /*4960*/  STL [R1+0x220], R241 ;  /* 0x000220f101007387 */ /* 0x000fe80000100800 */
[----:B------:R2:W-:Y:S01]  /*4970*/  STL [R1+0x134], R8 ;  /* 0x0001340801007387 */ /* 0x0005e20000100800 */
[----:B-1----:R-:W-:-:S03]  /*4980*/  LOP3.LUT R2, R17, 0x7f, RZ, 0xc0, !PT ;  /* 0x0000007f11027812 */ /* 0x002fc600078ec0ff */
[----:B------:R-:W-:Y:S01]  /*4990*/  STL [R1+0x21c], R243 ;  /* 0x00021cf301007387 */ /* 0x000fe20000100800 */
[----:B------:R-:W-:-:S04]  /*49a0*/  ISETP.GE.AND P0, PT, R2, UR10, PT ;  /* 0x0000000a02007c0c */ /* 0x000fc8000bf06270 */
[----:B--2---:R-:W-:-:S04]  /*49b0*/  SEL R8, R204, RZ, !P0 ;  /* 0x000000ffcc087207 */ /* 0x004fc80004000000 */
[----:B------:R-:W-:Y:S02]  /*49c0*/  ISETP.NE.U32.AND P0, PT, R8, RZ, PT ;  /* 0x000000ff0800720c */ /* 0x000fe40003f05070 */
[----:B------:R-:W-:Y:S02]  /*49d0*/  SEL R8, R204, RZ, !P2 ;  /* 0x000000ffcc087207 */ /* 0x000fe40005000000 */
[----:B------:R-:W-:Y:S01]  /*49e0*/  ISETP.GE.AND P2, PT, R159, UR5, PT ;  /* 0x000000059f007c0c */ /* 0x000fe2000bf46270 */
[----:B------:R-:W-:Y:S02]  /*49f0*/  ULDC UR5, c[0x0][0x240] ;  /* 0x0000900000057ab9 */ /* 0x000fe40000000800 */
[----:B------:R1:W-:Y:S01]  /*4a00*/  STL [R1+0x130], R8 ;  /* 0x0001300801007387 */ /* 0x0003e20000100800 */
[----:B------:R-:W-:Y:S02]  /*4a10*/  IMAD R77, R77, UR5, RZ ;  /* 0x000000054d4d7c24 */ /* 0x000fe4000f8e02ff */
[----:B------:R-:W-:-:S02]  /*4a20*/  IMAD R78, R78, UR5, RZ ;  /* 0x000000054e4e7c24 */ /* 0x000fc4000f8e02ff */
[----:B------:R-:W-:Y:S01]  /*4a30*/  IMAD R79, R79, UR5, RZ ;  /* 0x000000054f4f7c24 */ /* 0x000fe2000f8e02ff */
[----:B------:R-:W-:Y:S01]  /*4a40*/  @P0 LOP3.LUT R5, R5, 0x1, RZ, 0xfc, !PT ;  /* 0x0000000105050812 */ /* 0x000fe200078efcff */
[----:B------:R-:W-:Y:S01]  /*4a50*/  IMAD R80, R80, UR5, RZ ;  /* 0x0000000550507c24 */ /* 0x000fe2000f8e02ff */
[----:B------:R-:W-:Y:S01]  /*4a60*/  ISETP.NE.U32.AND P0, PT, R144, RZ, PT ;  /* 0x000000ff9000720c */ /* 0x000fe20003f05070 */
[----:B------:R-:W-:Y:S01]  /*4a70*/  IMAD R81, R81, UR5, RZ ;  /* 0x0000000551517c24 */ /* 0x000fe2000f8e02ff */
[----:B-1----:R-:W-:Y:S01]  /*4a80*/  SEL R8, R204, RZ, !P5 ;  /* 0x000000ffcc087207 */ /* 0x002fe20006800000 */
[----:B------:R-:W-:Y:S01]  /*4a90*/  IMAD R82, R82, UR5, RZ ;  /* 0x0000000552527c24 */ /* 0x000fe2000f8e02ff */
[----:B------:R-:W-:Y:S01]  /*4aa0*/  ISETP.GE.AND P5, PT, R158, UR6, PT ;  /* 0x000000069e007c0c */ /* 0x000fe2000bfa6270 */
[----:B------:R-:W-:Y:S01]  /*4ab0*/  IMAD R83, R83, UR5, RZ ;  /* 0x0000000553537c24 */ /* 0x000fe2000f8e02ff */
[----:B------:R-:W-:Y:S01]  /*4ac0*/  LOP3.LUT R5, R5, 0xfffffffd, RZ, 0xc0, !PT ;  /* 0xfffffffd05057812 */ /* 0x000fe200078ec0ff */
[----:B------:R1:W-:Y:S01]  /*4ad0*/  STL [R1+0x12c], R8 ;  /* 0x00012c0801007387 */ /* 0x0003e20000100800 */
[----:B------:R-:W-:Y:S01]  /*4ae0*/  SEL R17, R204, RZ, !P5 ;  /* 0x000000ffcc117207 */ /* 0x000fe20006800000 */
[----:B------:R-:W-:Y:S01]  /*4af0*/  IMAD R84, R84, UR5, RZ ;  /* 0x0000000554547c24 */ /* 0x000fe2000f8e02ff */
[----:B------:R-:W-:Y:S01]  /*4b00*/  ISETP.GE.AND P5, PT, R2, UR4, PT ;  /* 0x0000000402007c0c */ /* 0x000fe2000bfa6270 */
        /* <DEDUP_REMOVED lines=10> */
[----:B------:R-:W-:Y:S01]  /*4bb0*/  ULDC.64 UR6, c[0x0][0x218] ;  /* 0x0000860000067ab9 */ /* 0x000fe20000000a00 */
[----:B------:R1:W-:Y:S01]  /*4bc0*/  STL [R1+0x128], R8 ;  /* 0x0001280801007387 */ /* 0x0003e20000100800 */
[----:B------:R-:W-:Y:S01]  /*4bd0*/  IMAD R91, R91, UR5, RZ ;  /* 0x000000055b5b7c24 */ /* 0x000fe2000f8e02ff */
[----:B------:R-:W-:Y:S01]  /*4be0*/  LOP3.LUT R5, R5, 0xfffffffb, RZ, 0xc0, !PT ;  /* 0xfffffffb05057812 */ /* 0x000fe200078ec0ff */
[----:B------:R-:W-:Y:S01]  /*4bf0*/  IMAD R92, R92, UR5, RZ ;  /* 0x000000055c5c7c24 */ /* 0x000fe2000f8e02ff */
[----:B------:R2:W-:Y:S01]  /*4c00*/  STL [R1+0x124], R17 ;  /* 0x0001241101007387 */ /* 0x0005e20000100800 */
[----:B------:R-:W-:-:S02]  /*4c10*/  IMAD R93, R93, UR5, RZ ;  /* 0x000000055d5d7c24 */ /* 0x000fc4000f8e02ff */
[----:B------:R-:W-:Y:S02]  /*4c20*/  IMAD R76, R76, UR5, RZ ;  /* 0x000000054c4c7c24 */ /* 0x000fe4000f8e02ff */
[----:B------:R-:W-:Y:S01]  /*4c30*/  IMAD R75, R75, UR5, RZ ;  /* 0x000000054b4b7c24 */ /* 0x000fe2000f8e02ff */
[----:B-1----:R-:W-:Y:S01]  /*4c40*/  SEL R8, R204, RZ, !P2 ;  /* 0x000000ffcc087207 */ /* 0x002fe20005000000 */
[----:B------:R-:W-:Y:S01]  /*4c50*/  IMAD R74, R74, UR5, RZ ;  /* 0x000000054a4a7c24 */ /* 0x000fe2000f8e02ff */
[----:B------:R-:W-:Y:S01]  /*4c60*/  ISETP.GT.AND P2, PT, R7, 0xff, PT ;  /* 0x000000ff0700780c */ /* 0x000fe20003f44270 */
[----:B------:R-:W-:Y:S01]  /*4c70*/  IMAD R73, R73, UR5, RZ ;  /* 0x0000000549497c24 */ /* 0x000fe2000f8e02ff */
[----:B--2---:R-:W-:Y:S01]  /*4c80*/  SEL R17, RZ, 0x4, P5 ;  /* 0x00000004ff117807 */ /* 0x004fe20002800000 */
[----:B------:R1:W-:Y:S01]  /*4c90*/  STL [R1+0x120], R8 ;  /* 0x0001200801007387 */ /* 0x0003e20000100800 */
[----:B------:R-:W-:Y:S01]  /*4ca0*/  ISETP.GE.AND P5, PT, R156, UR8, PT ;  /* 0x000000089c007c0c */ /* 0x000fe2000bfa6270 */
[----:B------:R-:W-:Y:S01]  /*4cb0*/  IMAD R72, R72, UR5, RZ ;  /* 0x0000000548487c24 */ /* 0x000fe2000f8e02ff */
[----:B------:R-:W-:Y:S01]  /*4cc0*/  SEL R17, R17, RZ, P2 ;  /* 0x000000ff11117207 */ /* 0x000fe20001000000 */
[----:B------:R2:W-:Y:S01]  /*4cd0*/  STL [R1+0x454], R7 ;  /* 0x0004540701007387 */ /* 0x0005e20000100800 */
[----:B------:R-:W-:Y:S01]  /*4ce0*/  IMAD R71, R71, UR5, RZ ;  /* 0x0000000547477c24 */ /* 0x000fe2000f8e02ff */
[----:B------:R-:W-:Y:S01]  /*4cf0*/  ULDC UR8, c[0x0][0x230] ;  /* 0x00008c0000087ab9 */ /* 0x000fe20000000800 */
[----:B------:R-:W-:Y:S01]  /*4d00*/  IMAD R70, R70, UR5, RZ ;  /* 0x0000000546467c24 */ /* 0x000fe2000f8e02ff */
[----:B------:R-:W-:Y:S01]  /*4d10*/  STL [R1+0x44c], R11 ;  /* 0x00044c0b01007387 */ /* 0x000fe20000100800 */
[----:B------:R-:W-:-:S02]  /*4d20*/  IMAD R69, R69, UR5, RZ ;  /* 0x0000000545457c24 */ /* 0x000fc4000f8e02ff */
[----:B-1----:R-:W-:Y:S01]  /*4d30*/  IMAD R8, R2, R11, RZ ;  /* 0x0000000b02087224 */ /* 0x002fe200078e02ff */
[----:B------:R-:W-:Y:S01]  /*4d40*/  SEL R2, R204, RZ, !P5 ;  /* 0x000000ffcc027207 */ /* 0x000fe20006800000 */
[----:B------:R-:W-:Y:S01]  /*4d50*/  IMAD R68, R68, UR5, RZ ;  /* 0x0000000544447c24 */ /* 0x000fe2000f8e02ff */
[----:B--2---:R-:W-:Y:S01]  /*4d60*/  LOP3.LUT R7, R4, 0x7e, RZ, 0xfc, !PT ;  /* 0x0000007e04077812 */ /* 0x004fe200078efcff */
[----:B------:R-:W-:Y:S01]  /*4d70*/  IMAD R67, R67, UR5, RZ ;  /* 0x0000000543437c24 */ /* 0x000fe2000f8e02ff */
[----:B------:R-:W-:Y:S01]  /*4d80*/  LEA R110, P5, R8, UR6, 0x2 ;  /* 0x00000006086e7c11 */ /* 0x000fe2000f8a10ff */
[----:B------:R1:W-:Y:S01]  /*4d90*/  STL [R1+0x11c], R2 ;  /* 0x00011c0201007387 */ /* 0x0003e20000100800 */
[----:B------:R-:W-:Y:S01]  /*4da0*/  IMAD R66, R66, UR5, RZ ;  /* 0x0000000542427c24 */ /* 0x000fe2000f8e02ff */
[----:B------:R-:W-:Y:S01]  /*4db0*/  ULDC UR6, c[0x0][0x230] ;  /* 0x00008c0000067ab9 */ /* 0x000fe20000000800 */
[----:B------:R-:W-:Y:S01]  /*4dc0*/  IMAD R65, R65, UR5, RZ ;  /* 0x0000000541417c24 */ /* 0x000fe2000f8e02ff */
[----:B------:R-:W-:Y:S01]  /*4dd0*/  LEA.HI.X.SX32 R111, R8, UR7, 0x2, P5 ;  /* 0x00000007086f7c11 */ /* 0x000fe2000a8f16ff */
[----:B------:R-:W-:Y:S01]  /*4de0*/  IMAD R64, R64, UR5, RZ ;  /* 0x0000000540407c24 */ /* 0x000fe2000f8e02ff */
[----:B------:R-:W-:Y:S01]  /*4df0*/  LEA R136, P5, R19, R240, 0x2 ;  /* 0x000000f013887211 */ /* 0x000fe200078a10ff */
[----:B------:R-:W-:Y:S01]  /*4e00*/  IMAD R63, R63, UR5, RZ ;  /* 0x000000053f3f7c24 */ /* 0x000fe2000f8e02ff */
[----:B------:R-:W-:Y:S01]  /*4e10*/  ULDC UR7, c[0x0][0x230] ;  /* 0x00008c0000077ab9 */ /* 0x000fe20000000800 */
[----:B------:R-:W-:Y:S01]  /*4e20*/  IMAD R62, R62, UR5, RZ ;  /* 0x000000053e3e7c24 */ /* 0x000fe2000f8e02ff */
[----:B-1----:R-:W-:Y:S01]  /*4e30*/  SEL R2, R204, RZ, !P1 ;  /* 0x000000ffcc027207 */ /* 0x002fe20004800000 */
[----:B------:R-:W-:Y:S01]  /*4e40*/  IMAD R61, R61, UR5, RZ ;  /* 0x000000053d3d7c24 */ /* 0x000fe2000f8e02ff */
[----:B------:R-:W-:Y:S01]  /*4e50*/  ISETP.NE.U32.AND P1, PT, R17, RZ, PT ;  /* 0x000000ff1100720c */ /* 0x000fe20003f25070 */
[----:B------:R-:W-:Y:S01]  /*4e60*/  IMAD R60, R60, UR5, RZ ;  /* 0x000000053c3c7c24 */ /* 0x000fe2000f8e02ff */
[----:B------:R-:W-:Y:S01]  /*4e70*/  LEA.HI.X.SX32 R137, R19, R9, 0x2, P5 ;  /* 0x0000000913897211 */ /* 0x000fe200028f16ff */
[----:B------:R1:W-:Y:S01]  /*4e80*/  STL [R1+0x118], R2 ;  /* 0x0001180201007387 */ /* 0x0003e20000100800 */
[----:B------:R-:W-:Y:S01]  /*4e90*/  IMAD R59, R59, UR5, RZ ;  /* 0x000000053b3b7c24 */ /* 0x000fe2000f8e02ff */
[----:B------:R-:W-:Y:S01]  /*4ea0*/  LOP3.LUT R11, R4, 0x7c, RZ, 0xfc, !PT ;  /* 0x0000007c040b7812 */ /* 0x000fe200078efcff */
[----:B------:R-:W-:-:S02]  /*4eb0*/  IMAD R219, R58, UR5, RZ ;  /* 0x000000053adb7c24 */ /* 0x000fc4000f8e02ff */
[----:B------:R-:W-:Y:S02]  /*4ec0*/  IMAD R218, R57, UR5, RZ ;  /* 0x0000000539da7c24 */ /* 0x000fe4000f8e02ff */
[----:B------:R-:W-:Y:S02]  /*4ed0*/  IMAD R217, R56, UR5, RZ ;  /* 0x0000000538d97c24 */ /* 0x000fe4000f8e02ff */
[----:B------:R-:W-:Y:S01]  /*4ee0*/  IMAD R216, R55, UR5, RZ ;  /* 0x0000000537d87c24 */ /* 0x000fe2000f8e02ff */
[----:B------:R-:W-:Y:S01]  /*4ef0*/  @P1 LOP3.LUT R6, R6, 0x40000000, RZ, 0xfc, !PT ;  /* 0x4000000006061812 */ /* 0x000fe200078efcff */
[----:B------:R-:W-:Y:S01]  /*4f00*/  IMAD R215, R54, UR5, RZ ;  /* 0x0000000536d77c24 */ /* 0x000fe2000f8e02ff */
[----:B-1----:R-:W-:Y:S01]  /*4f10*/  SEL R2, R204, RZ, !P4 ;  /* 0x000000ffcc027207 */ /* 0x002fe20006000000 */
[----:B------:R-:W-:Y:S01]  /*4f20*/  IMAD R214, R53, UR5, RZ ;  /* 0x0000000535d67c24 */ /* 0x000fe2000f8e02ff */
[----:B------:R-:W-:Y:S01]  /*4f30*/  LEA R114, P4, R41, R240, 0x2 ;  /* 0x000000f029727211 */ /* 0x000fe200078810ff */
[----:B------:R1:W-:Y:S01]  /*4f40*/  STL [R1+0x478], R6 ;  /* 0x0004780601007387 */ /* 0x0003e20000100800 */
[----:B------:R-:W-:-:S02]  /*4f50*/  IMAD R213, R52, UR5, RZ ;  /* 0x0000000534d57c24 */ /* 0x000fc4000f8e02ff */
[-C--:B------:R-:W-:Y:S01]  /*4f60*/  LEA.HI.X.SX32 R115, R41, R9.reuse, 0x2, P4 ;  /* 0x0000000929737211 */ /* 0x080fe200020f16ff */
[----:B------:R-:W-:Y:S01]  /*4f70*/  STL [R1+0x448], R8 ;  /* 0x0004480801007387 */ /* 0x000fe20000100800 */
[-C--:B------:R-:W-:Y:S01]  /*4f80*/  LEA R118, P4, R37, R240.reuse, 0x2 ;  /* 0x000000f025767211 */ /* 0x080fe200078810ff */
[----:B------:R-:W-:Y:S02]  /*4f90*/  IMAD R212, R51, UR5, RZ ;  /* 0x0000000533d47c24 */ /* 0x000fe4000f8e02ff */
[----:B------:R-:W-:Y:S01]  /*4fa0*/  IMAD R203, R50, UR5, RZ ;  /* 0x0000000532cb7c24 */ /* 0x000fe2000f8e02ff */
[-C--:B------:R-:W-:Y:S01]  /*4fb0*/  LEA.HI.X.SX32 R119, R37, R9.reuse, 0x2, P4 ;  /* 0x0000000925777211 */ /* 0x080fe200020f16ff */
[----:B------:R-:W-:Y:S01]  /*4fc0*/  IMAD R109, R49, UR5, RZ ;  /* 0x00000005316d7c24 */ /* 0x000fe2000f8e02ff */
[----:B-1----:R-:W-:Y:S01]  /*4fd0*/  SEL R6, R204, RZ, !P3 ;  /* 0x000000ffcc067207 */ /* 0x002fe20005800000 */
[----:B------:R-:W-:Y:S01]  /*4fe0*/  IMAD R107, R48, UR5, RZ ;  /* 0x00000005306b7c24 */ /* 0x000fe2000f8e02ff */
[-C--:B------:R-:W-:Y:S01]  /*4ff0*/  LEA R112, P3, R43, R240.reuse, 0x2 ;  /* 0x000000f02b707211 */ /* 0x080fe200078610ff */
[----:B------:R-:W-:Y:S01]  /*5000*/  IMAD R105, R47, UR5, RZ ;  /* 0x000000052f697c24 */ /* 0x000fe2000f8e02ff */
[-C--:B------:R-:W-:Y:S01]  /*5010*/  LEA R122, P4, R33, R240.reuse, 0x2 ;  /* 0x000000f0217a7211 */ /* 0x080fe200078810ff */
[----:B------:R1:W-:Y:S01]  /*5020*/  STL [R1+0x114], R6 ;  /* 0x0001140601007387 */ /* 0x0003e20000100800 */
[-C--:B------:R-:W-:Y:S01]  /*5030*/  LEA.HI.X.SX32 R113, R43, R9.reuse, 0x2, P3 ;  /* 0x000000092b717211 */ /* 0x080fe200018f16ff */
[----:B------:R-:W-:Y:S01]  /*5040*/  IMAD R103, R46, UR5, RZ ;  /* 0x000000052e677c24 */ /* 0x000fe2000f8e02ff */
[-C--:B------:R-:W-:Y:S01]  /*5050*/  LEA R116, P3, R39, R240.reuse, 0x2 ;  /* 0x000000f027747211 */ /* 0x080fe200078610ff */
[----:B------:R2:W-:Y:S01]  /*5060*/  STL [R1+0x110], R2 ;  /* 0x0001100201007387 */ /* 0x0005e20000100800 */
[-C--:B------:R-:W-:Y:S01]  /*5070*/  LEA.HI.X.SX32 R123, R33, R9.reuse, 0x2, P4 ;  /* 0x00000009217b7211 */ /* 0x080fe200020f16ff */
[----:B------:R-:W-:Y:S01]  /*5080*/  IMAD R17, R10, 0x2, R19 ;  /* 0x000000020a117824 */ /* 0x000fe200078e0213 */
[-C--:B------:R-:W-:Y:S01]  /*5090*/  LEA.HI.X.SX32 R117, R39, R9.reuse, 0x2, P3 ;  /* 0x0000000927757211 */ /* 0x080fe200018f16ff */
[----:B------:R-:W-:Y:S01]  /*50a0*/  STL [R1+0x350], R77 ;  /* 0x0003504d01007387 */ /* 0x000fe20000100800 */
[-C--:B------:R-:W-:Y:S01]  /*50b0*/  LEA R120, P3, R35, R240.reuse, 0x2 ;  /* 0x000000f023787211 */ /* 0x080fe200078610ff */
[----:B------:R-:W-:Y:S01]  /*50c0*/  IMAD R101, R45, UR5, RZ ;  /* 0x000000052d657c24 */ /* 0x000fe2000f8e02ff */
[-C--:B------:R-:W-:Y:S01]  /*50d0*/  LEA R126, P4, R29, R240.reuse, 0x2 ;  /* 0x000000f01d7e7211 */ /* 0x080fe200078810ff */
[----:B------:R-:W-:Y:S01]  /*50e0*/  STL [R1+0x34c], R78 ;  /* 0x00034c4e01007387 */ /* 0x000fe20000100800 */
[-C--:B------:R-:W-:Y:S01]  /*50f0*/  LEA.HI.X.SX32 R121, R35, R9.reuse, 0x2, P3 ;  /* 0x0000000923797211 */ /* 0x080fe200018f16ff */
        /* <DEDUP_REMOVED lines=12> */
[----:B------:R-:W-:Y:S01]  /*51c0*/  IMAD R154, R10, 0x2, R17 ;  /* 0x000000020a9a7824 */ /* 0x000fe200078e0211 */
[-C--:B------:R-:W-:Y:S01]  /*51d0*/  LEA R134, P4, R21, R240.reuse, 0x2 ;  /* 0x000000f015867211 */ /* 0x080fe200078810ff */
[----:B------:R-:W-:Y:S01]  /*51e0*/  STL [R1+0x33c], R82 ;  /* 0x00033c5201007387 */ /* 0x000fe20000100800 */
[----:B------:R-:W-:Y:S01]  /*51f0*/  IMAD R94, R38, UR5, RZ ;  /* 0x00000005265e7c24 */ /* 0x000fe2000f8e02ff */
[-C--:B------:R-:W-:Y:S01]  /*5200*/  LEA.HI.X.SX32 R129, R27, R9.reuse, 0x2, P3 ;  /* 0x000000091b817211 */ /* 0x080fe200018f16ff */
[----:B------:R-:W-:Y:S01]  /*5210*/  IMAD R96, R36, UR5, RZ ;  /* 0x0000000524607c24 */ /* 0x000fe2000f8e02ff */
[----:B------:R-:W-:Y:S01]  /*5220*/  STL [R1+0x338], R83 ;  /* 0x0003385301007387 */ /* 0x000fe20000100800 */
[----:B------:R-:W-:Y:S01]  /*5230*/  IMAD R98, R34, UR5, RZ ;  /* 0x0000000522627c24 */ /* 0x000fe2000f8e02ff */
[-C--:B------:R-:W-:Y:S01]  /*5240*/  LEA R132, P3, R23, R240.reuse, 0x2 ;  /* 0x000000f017847211 */ /* 0x080fe200078610ff */
[----:B------:R-:W-:Y:S01]  /*5250*/  IMAD R100, R32, UR5, RZ ;  /* 0x0000000520647c24 */ /* 0x000fe2000f8e02ff */
[----:B------:R-:W-:Y:S01]  /*5260*/  STL [R1+0x334], R84 ;  /* 0x0003345401007387 */ /* 0x000fe20000100800 */
[-C--:B------:R-:W-:Y:S01]  /*5270*/  LEA.HI.X.SX32 R135, R21, R9.reuse, 0x2, P4 ;  /* 0x0000000915877211 */ /* 0x080fe200020f16ff */
[----:B------:R-:W-:Y:S01]  /*5280*/  IMAD R102, R30, UR5, RZ ;  /* 0x000000051e667c24 */ /* 0x000fe2000f8e02ff */
[-C--:B------:R-:W-:Y:S01]  /*5290*/  LEA R142, P4, R154, R240.reuse, 0x2 ;  /* 0x000000f09a8e7211 */ /* 0x080fe200078810ff */
[----:B------:R-:W-:Y:S01]  /*52a0*/  STL [R1+0x330], R85 ;  /* 0x0003305501007387 */ /* 0x000fe20000100800 */
[----:B------:R-:W-:Y:S01]  /*52b0*/  IMAD R104, R28, UR5, RZ ;  /* 0x000000051c687c24 */ /* 0x000fe2000f8e02ff */
[-C--:B------:R-:W-:Y:S01]  /*52c0*/  LEA.HI.X.SX32 R133, R23, R9.reuse, 0x2, P3 ;  /* 0x0000000917857211 */ /* 0x080fe200018f16ff */
[----:B------:R-:W-:Y:S01]  /*52d0*/  IMAD R106, R26, UR5, RZ ;  /* 0x000000051a6a7c24 */ /* 0x000fe2000f8e02ff */
[----:B------:R-:W-:Y:S01]  /*52e0*/  STL [R1+0x32c], R86 ;  /* 0x00032c5601007387 */ /* 0x000fe20000100800 */
[----:B------:R-:W-:Y:S01]  /*52f0*/  LEA R138, P5, R17, R240, 0x2 ;  /* 0x000000f0118a7211 */ /* 0x000fe200078a10ff */
[----:B------:R-:W-:Y:S01]  /*5300*/  IMAD R108, R24, UR5, RZ ;  /* 0x00000005186c7c24 */ /* 0x000fe2000f8e02ff */
[-C--:B------:R-:W-:Y:S01]  /*5310*/  LEA R56, P3, R77, R110.reuse, 0x2 ;  /* 0x0000006e4d387211 */ /* 0x080fe200078610ff */
[----:B------:R-:W-:Y:S01]  /*5320*/  STL [R1+0x328], R87 ;  /* 0x0003285701007387 */ /* 0x000fe20000100800 */
[----:B------:R-:W-:Y:S01]  /*5330*/  IMAD R197, R22, UR5, RZ ;  /* 0x0000000516c57c24 */ /* 0x000fe2000f8e02ff */
[-C--:B------:R-:W-:Y:S01]  /*5340*/  LEA.HI.X.SX32 R143, R154, R9.reuse, 0x2, P4 ;  /* 0x000000099a8f7211 */ /* 0x080fe200020f16ff */
[----:B-1----:R-:W-:Y:S01]  /*5350*/  IMAD R6, R18, UR5, RZ ;  /* 0x0000000512067c24 */ /* 0x002fe2000f8e02ff */
[----:B------:R-:W-:Y:S01]  /*5360*/  STL [R1+0x324], R88 ;  /* 0x0003245801007387 */ /* 0x000fe20000100800 */
[----:B------:R-:W-:Y:S01]  /*5370*/  IMAD R8, R20, UR5, RZ ;  /* 0x0000000514087c24 */ /* 0x000fe2000f8e02ff */
[----:B------:R-:W-:Y:S01]  /*5380*/  LEA.HI.X.SX32 R139, R17, R9, 0x2, P5 ;  /* 0x00000009118b7211 */ /* 0x000fe200028f16ff */
[----:B--2---:R-:W-:Y:S01]  /*5390*/  IMAD R2, R16, UR5, RZ ;  /* 0x0000000510027c24 */ /* 0x004fe2000f8e02ff */
[----:B------:R-:W-:Y:S01]  /*53a0*/  STL [R1+0x320], R89 ;  /* 0x0003205901007387 */ /* 0x000fe20000100800 */
[-C--:B------:R-:W-:Y:S01]  /*53b0*/  LEA R18, P4, R79, R110.reuse, 0x2 ;  /* 0x0000006e4f127211 */ /* 0x080fe200078810ff */
[----:B------:R-:W-:Y:S01]  /*53c0*/  IMAD R154, R10, 0x2, R154 ;  /* 0x000000020a9a7824 */ /* 0x000fe200078e029a */
[----:B------:R-:W-:Y:S01]  /*53d0*/  LEA.HI.X.SX32 R57, R77, R111, 0x2, P3 ;  /* 0x0000006f4d397211 */ /* 0x000fe200018f16ff */
[----:B------:R-:W-:Y:S01]  /*53e0*/  STL [R1+0x31c], R90 ;  /* 0x00031c5a01007387 */ /* 0x000fe20000100800 */
[----:B------:R-:W-:-:S02]  /*53f0*/  LEA R22, P5, R78, R110, 0x2 ;  /* 0x0000006e4e167211 */ /* 0x000fc400078a10ff */
[-C--:B------:R-:W-:Y:S01]  /*5400*/  LEA R20, P3, R80, R110.reuse, 0x2 ;  /* 0x0000006e50147211 */ /* 0x080fe200078610ff */
[----:B------:R-:W-:Y:S01]  /*5410*/  STL [R1+0x318], R91 ;  /* 0x0003185b01007387 */ /* 0x000fe20000100800 */
[-C--:B------:R-:W-:Y:S02]  /*5420*/  LEA.HI.X.SX32 R19, R79, R111.reuse, 0x2, P4 ;  /* 0x0000006f4f137211 */ /* 0x080fe400020f16ff */
[-C--:B------:R-:W-:Y:S01]  /*5430*/  LEA.HI.X.SX32 R23, R78, R111.reuse, 0x2, P5 ;  /* 0x0000006f4e177211 */ /* 0x080fe200028f16ff */
[----:B------:R-:W-:Y:S01]  /*5440*/  STL [R1+0x314], R92 ;  /* 0x0003145c01007387 */ /* 0x000fe20000100800 */
[-C--:B------:R-:W-:Y:S02]  /*5450*/  LEA.HI.X.SX32 R21, R80, R111.reuse, 0x2, P3 ;  /* 0x0000006f50157211 */ /* 0x080fe400018f16ff */
[CC--:B------:R-:W-:Y:S01]  /*5460*/  LEA R16, P5, R81.reuse, R110.reuse, 0x2 ;  /* 0x0000006e51107211 */ /* 0x0c0fe200078a10ff */
[----:B------:R-:W-:Y:S03]  /*5470*/  STL [R1+0x310], R93 ;  /* 0x0003105d01007387 */ /* 0x000fe60000100800 */
[----:B------:R-:W-:Y:S01]  /*5480*/  LEA.HI.X.SX32 R17, R81, R111, 0x2, P5 ;  /* 0x0000006f51117211 */ /* 0x000fe200028f16ff */
[----:B------:R-:W-:Y:S04]  /*5490*/  STL [R1+0x30c], R76 ;  /* 0x00030c4c01007387 */ /* 0x000fe80000100800 */
        /* <DEDUP_REMOVED lines=47> */
[----:B------:R-:W-:Y:S04]  /*5790*/  STL.64 [R1+0x78], R56 ;  /* 0x0000783801007387 */ /* 0x000fe80000100a00 */
[----:B------:R1:W-:Y:S04]  /*57a0*/  STL.64 [R1+0x68], R18 ;  /* 0x0000681201007387 */ /* 0x0003e80000100a00 */
[----:B------:R-:W-:Y:S04]  /*57b0*/  STL.64 [R1+0x70], R22 ;  /* 0x0000701601007387 */ /* 0x000fe80000100a00 */
[----:B------:R2:W-:Y:S01]  /*57c0*/  STL.64 [R1+0x60], R20 ;  /* 0x0000601401007387 */ /* 0x0005e20000100a00 */
[----:B-1----:R-:W-:-:S03]  /*57d0*/  LEA R18, P4, R82, R110, 0x2 ;  /* 0x0000006e52127211 */ /* 0x002fc600078810ff */
[----:B------:R1:W-:Y:S01]  /*57e0*/  STL.64 [R1+0x58], R16 ;  /* 0x0000581001007387 */ /* 0x0003e20000100a00 */
[----:B------:R-:W-:Y:S02]  /*57f0*/  LEA.HI.X.SX32 R19, R82, R111, 0x2, P4 ;  /* 0x0000006f52137211 */ /* 0x000fe400020f16ff */
[----:B--2---:R-:W-:-:S03]  /*5800*/  LEA R20, P3, R83, R110, 0x2 ;  /* 0x0000006e53147211 */ /* 0x004fc600078610ff */
[----:B------:R2:W-:Y:S01]  /*5810*/  STL.64 [R1+0x50], R18 ;  /* 0x0000501201007387 */ /* 0x0005e20000100a00 */
[----:B------:R-:W-:Y:S02]  /*5820*/  LEA.HI.X.SX32 R21, R83, R111, 0x2, P3 ;  /* 0x0000006f53157211 */ /* 0x000fe400018f16ff */
        /* <DEDUP_REMOVED lines=28> */
[----:B------:R2:W-:Y:S01]  /*59f0*/  STL.64 [R1], R20 ;  /* 0x0000001401007387 */ /* 0x0005e20000100a00 */
[-C--:B------:R-:W-:Y:S02]  /*5a00*/  LEA.HI.X.SX32 R17, R93, R111.reuse, 0x2, P5 ;  /* 0x0000006f5d117211 */ /* 0x080fe400028f16ff */
[-C--:B------:R-:W-:Y:S02]  /*5a10*/  LEA R22, P5, R74, R110.reuse, 0x2 ;  /* 0x0000006e4a167211 */ /* 0x080fe400078a10ff */
[-C--:B-1----:R-:W-:Y:S01]  /*5a20*/  LEA R18, P4, R76, R110.reuse, 0x2 ;  /* 0x0000006e4c127211 */ /* 0x082fe200078810ff */
[----:B------:R-:W-:Y:S01]  /*5a30*/  STL.64 [R1+0x470], R16 ;  /* 0x0004701001007387 */ /* 0x000fe20000100a00 */
[-C--:B------:R-:W-:Y:S02]  /*5a40*/  LEA.HI.X.SX32 R23, R74, R111.reuse, 0x2, P5 ;  /* 0x0000006f4a177211 */ /* 0x080fe400028f16ff */
[----:B------:R-:W-:Y:S01]  /*5a50*/  LEA.HI.X.SX32 R19, R76, R111, 0x2, P4 ;  /* 0x0000006f4c137211 */ /* 0x000fe200020f16ff */
[----:B------:R1:W-:Y:S01]  /*5a60*/  STL [R1+0x480], R18 ;  /* 0x0004801201007387 */ /* 0x0003e20000100800 */
[----:B------:R-:W-:-:S02]  /*5a70*/  LEA R24, P4, R73, R110, 0x2 ;  /* 0x0000006e49187211 */ /* 0x000fc400078810ff */
[-C--:B--2---:R-:W-:Y:S01]  /*5a80*/  LEA R20, P3, R75, R110.reuse, 0x2 ;  /* 0x0000006e4b147211 */ /* 0x084fe200078610ff */
[----:B------:R2:W-:Y:S01]  /*5a90*/  STL [R1+0x47c], R19 ;  /* 0x00047c1301007387 */ /* 0x0005e20000100800 */
[-C--:B------:R-:W-:Y:S02]  /*5aa0*/  LEA R28, P5, R71, R110.reuse, 0x2 ;  /* 0x0000006e471c7211 */ /* 0x080fe400078a10ff */
[-C--:B------:R-:W-:Y:S02]  /*5ab0*/  LEA.HI.X.SX32 R21, R75, R111.reuse, 0x2, P3 ;  /* 0x0000006f4b157211 */ /* 0x080fe400018f16ff */
[-C--:B------:R-:W-:Y:S02]  /*5ac0*/  LEA R26, P3, R72, R110.reuse, 0x2 ;  /* 0x0000006e481a7211 */ /* 0x080fe400078610ff */
[----:B------:R-:W-:Y:S01]  /*5ad0*/  LEA.HI.X.SX32 R25, R73, R111, 0x2, P4 ;  /* 0x0000006f49197211 */ /* 0x000fe200020f16ff */
[----:B------:R-:W-:Y:S01]  /*5ae0*/  STL [R1+0x46c], R21 ;  /* 0x00046c1501007387 */ /* 0x000fe20000100800 */
[----:B------:R-:W-:-:S02]  /*5af0*/  LEA R30, P4, R70, R110, 0x2 ;  /* 0x0000006e461e7211 */ /* 0x000fc400078810ff */
[-C--:B------:R-:W-:Y:S02]  /*5b00*/  LEA.HI.X.SX32 R27, R72, R111.reuse, 0x2, P3 ;  /* 0x0000006f481b7211 */ /* 0x080fe400018f16ff */
[-C--:B------:R-:W-:Y:S02]  /*5b10*/  LEA R32, P3, R69, R110.reuse, 0x2 ;  /* 0x0000006e45207211 */ /* 0x080fe400078610ff */
[-C--:B------:R-:W-:Y:S02]  /*5b20*/  LEA.HI.X.SX32 R29, R71, R111.reuse, 0x2, P5 ;  /* 0x0000006f471d7211 */ /* 0x080fe400028f16ff */
[-C--:B------:R-:W-:Y:S02]  /*5b30*/  LEA R34, P5, R68, R110.reuse, 0x2 ;  /* 0x0000006e44227211 */ /* 0x080fe400078a10ff */
[----:B------:R-:W-:Y:S02]  /*5b40*/  LEA.HI.X.SX32 R31, R70, R111, 0x2, P4 ;  /* 0x0000006f461f7211 */ /* 0x000fe400020f16ff */
        /* <DEDUP_REMOVED lines=22> */
[-C--:B------:R-:W-:Y:S01]  /*5cb0*/  LEA R58, P5, R217, R110.reuse, 0x2 ;  /* 0x0000006ed93a7211 */ /* 0x080fe200078a10ff */
[----:B------:R-:W-:Y:S01]  /*5cc0*/  STL [R1+0x464], R56 ;  /* 0x0004643801007387 */ /* 0x000fe20000100800 */
[----:B------:R-:W-:Y:S02]  /*5cd0*/  LEA.HI.X.SX32 R55, R219, R111, 0x2, P4 ;  /* 0x0000006fdb377211 */ /* 0x000fe400020f16ff */
[----:B------:R-:W-:-:S02]  /*5ce0*/  LEA R60, P4, R216, R110, 0x2 ;  /* 0x0000006ed83c7211 */ /* 0x000fc400078810ff */
[-C--:B------:R-:W-:Y:S02]  /*5cf0*/  LEA.HI.X.SX32 R57, R218, R111.reuse, 0x2, P3 ;  /* 0x0000006fda397211 */ /* 0x080fe400018f16ff */
[-C--:B------:R-:W-:Y:S02]  /*5d00*/  LEA R62, P3, R215, R110.reuse, 0x2 ;  /* 0x0000006ed73e7211 */ /* 0x080fe400078610ff */
[-C--:B------:R-:W-:Y:S01]  /*5d10*/  LEA.HI.X.SX32 R59, R217, R111.reuse, 0x2, P5 ;  /* 0x0000006fd93b7211 */ /* 0x080fe200028f16ff */
[----:B------:R-:W-:Y:S01]  /*5d20*/  STL [R1+0x460], R57 ;  /* 0x0004603901007387 */ /* 0x000fe20000100800 */
[-C--:B------:R-:W-:Y:S02]  /*5d30*/  LEA R64, P5, R214, R110.reuse, 0x2 ;  /* 0x0000006ed6407211 */ /* 0x080fe400078a10ff */
[----:B------:R-:W-:Y:S01]  /*5d40*/  LEA.HI.X.SX32 R61, R216, R111, 0x2, P4 ;  /* 0x0000006fd83d7211 */ /* 0x000fe200020f16ff */
[----:B------:R-:W-:Y:S01]  /*5d50*/  STL [R1+0x468], R59 ;  /* 0x0004683b01007387 */ /* 0x000fe20000100800 */
[----:B------:R-:W-:-:S02]  /*5d60*/  LEA R66, P4, R213, R110, 0x2 ;  /* 0x0000006ed5427211 */ /* 0x000fc400078810ff */
[-C--:B------:R-:W-:Y:S01]  /*5d70*/  LEA.HI.X.SX32 R63, R215, R111.reuse, 0x2, P3 ;  /* 0x0000006fd73f7211 */ /* 0x080fe200018f16ff */
[----:B------:R3:W-:Y:S01]  /*5d80*/  STL [R1+0x450], R0 ;  /* 0x0004500001007387 */ /* 0x0007e20000100800 */
[-C--:B------:R-:W-:Y:S02]  /*5d90*/  LEA R68, P3, R212, R110.reuse, 0x2 ;  /* 0x0000006ed4447211 */ /* 0x080fe400078610ff */
[-C--:B------:R-:W-:Y:S01]  /*5da0*/  LEA.HI.X.SX32 R65, R214, R111.reuse, 0x2, P5 ;  /* 0x0000006fd6417211 */ /* 0x080fe200028f16ff */
[----:B------:R4:W-:Y:S01]  /*5db0*/  STL.64 [R1+0x3c0], R140 ;  /* 0x0003c08c01007387 */ /* 0x0009e20000100a00 */
        /* <DEDUP_REMOVED lines=40> */
[----:B------:R-:W-:Y:S02]  /*6040*/  LEA R110, P3, R2, R110, 0x2 ;  /* 0x0000006e026e7211 */ /* 0x000fe400078610ff */
[-C--:B------:R-:W-:Y:S02]  /*6050*/  LEA.HI.X.SX32 R107, R8, R111.reuse, 0x2, P5 ;  /* 0x0000006f086b7211 */ /* 0x080fe400028f16ff */
[----:B------:R-:W-:Y:S02]  /*6060*/  ISETP.GE.AND P5, PT, R151, UR6, PT ;  /* 0x0000000697007c0c */ /* 0x000fe4000bfa6270 */
[-C--:B------:R-:W-:Y:S02]  /*6070*/  LEA.HI.X.SX32 R109, R6, R111.reuse, 0x2, P4 ;  /* 0x0000006f066d7211 */ /* 0x080fe400020f16ff */
[----:B------:R-:W-:Y:S01]  /*6080*/  ISETP.GE.AND P4, PT, R150, UR7, PT ;  /* 0x0000000796007c0c */ /* 0x000fe2000bf86270 */
[----:B------:R-:W-:Y:S01]  /*6090*/  UMOV UR7, 0x400 ;  /* 0x0000040000077882 */ /* 0x000fe20000000000 */
[----:B------:R-:W-:-:S02]  /*60a0*/  LEA.HI.X.SX32 R111, R2, R111, 0x2, P3 ;  /* 0x0000006f026f7211 */ /* 0x000fc400018f16ff */
[----:B------:R-:W-:Y:S02]  /*60b0*/  ISETP.GE.AND P3, PT, R145, UR8, PT ;  /* 0x0000000891007c0c */ /* 0x000fe4000bf66270 */
[C---:B------:R-:W-:Y:S02]  /*60c0*/  SEL R2, R204.reuse, RZ, !P5 ;  /* 0x000000ffcc027207 */ /* 0x040fe40006800000 */
[----:B------:R-:W-:Y:S02]  /*60d0*/  ISETP.GE.AND P5, PT, R11, UR9, PT ;  /* 0x000000090b007c0c */ /* 0x000fe4000bfa6270 */
[C---:B-1----:R-:W-:Y:S02]  /*60e0*/  SEL R18, R204.reuse, RZ, !P4 ;  /* 0x000000ffcc127207 */ /* 0x042fe40006000000 */
[----:B------:R-:W-:Y:S02]  /*60f0*/  ISETP.GE.AND P4, PT, R7, UR10, PT ;  /* 0x0000000a07007c0c */ /* 0x000fe4000bf86270 */
[----:B--2---:R-:W-:-:S02]  /*6100*/  SEL R19, R204, RZ, !P3 ;  /* 0x000000ffcc137207 */ /* 0x004fc40005800000 */
[----:B------:R-:W-:Y:S02]  /*6110*/  ISETP.GE.AND P3, PT, R4, UR4, PT ;  /* 0x0000000404007c0c */ /* 0x000fe4000bf66270 */
[----:B------:R-:W-:Y:S02]  /*6120*/  SEL R6, R204, RZ, !P5 ;  /* 0x000000ffcc067207 */ /* 0x000fe40006800000 */
[----:B------:R-:W-:Y:S02]  /*6130*/  ISETP.GE.AND P5, PT, R174, UR4, PT ;  /* 0x00000004ae007c0c */ /* 0x000fe4000bfa6270 */
[----:B------:R-:W-:Y:S02]  /*6140*/  SEL R204, R204, RZ, !P4 ;  /* 0x000000ffcccc7207 */ /* 0x000fe40006000000 */
[----:B------:R-:W-:Y:S02]  /*6150*/  ISETP.GE.AND P4, PT, R162, UR4, PT ;  /* 0x00000004a2007c0c */ /* 0x000fe4000bf86270 */
[----:B------:R-:W-:-:S02]  /*6160*/  SEL R162, RZ, 0x4, P3 ;  /* 0x00000004ffa27807 */ /* 0x000fc40001800000 */
[----:B------:R-:W-:Y:S02]  /*6170*/  ISETP.GE.AND P3, PT, R163, UR4, PT ;  /* 0x00000004a3007c0c */ /* 0x000fe4000bf66270 */
[----:B------:R-:W-:Y:S02]  /*6180*/  SEL R163, RZ, 0x4, P5 ;  /* 0x00000004ffa37807 */ /* 0x000fe40002800000 */
[----:B------:R-:W-:Y:S02]  /*6190*/  ISETP.GE.AND P5, PT, R164, UR4, PT ;  /* 0x00000004a4007c0c */ /* 0x000fe4000bfa6270 */
[----:B------:R-:W-:Y:S02]  /*61a0*/  SEL R164, RZ, 0x4, P4 ;  /* 0x00000004ffa47807 */ /* 0x000fe40002000000 */
        /* <DEDUP_REMOVED lines=92> */
[----:B------:R-:W-:Y:S02]  /*6770*/  SEL R213, RZ, 0x4, P3 ;  /* 0x00000004ffd57807 */ /* 0x000fe40001800000 */
[----:B------:R-:W-:Y:S02]  /*6780*/  ISETP.GE.AND P3, PT, R159, UR4, PT ;  /* 0x000000049f007c0c */ /* 0x000fe4000bf66270 */
        /* <DEDUP_REMOVED lines=19> */
[----:B------:R-:W-:Y:S02]  /*68c0*/  SEL R4, R162, RZ, P2 ;  /* 0x000000ffa2047207 */ /* 0x000fe40001000000 */
[----:B---3--:R-:W-:Y:S02]  /*68d0*/  SEL R0, R163, RZ, P2 ;  /* 0x000000ffa3007207 */ /* 0x008fe40001000000 */
[----:B------:R-:W-:Y:S01]  /*68e0*/  SEL R153, RZ, 0x4, P3 ;  /* 0x00000004ff997807 */ /* 0x000fe20001800000 */
[----:B------:R1:W-:Y:S01]  /*68f0*/  STL [R1+0x158], R4 ;  /* 0x0001580401007387 */ /* 0x0003e20000100800 */
[----:B------:R-:W-:-:S02]  /*6900*/  ISETP.GE.AND P3, PT, R7, UR4, PT ;  /* 0x0000000407007c0c */ /* 0x000fc4000bf66270 */
[----:B------:R-:W-:Y:S01]  /*6910*/  SEL R7, R164, RZ, P2 ;  /* 0x000000ffa4077207 */ /* 0x000fe20001000000 */
[----:B------:R2:W-:Y:S01]  /*6920*/  STL [R1+0x14c], R0 ;  /* 0x00014c0001007387 */ /* 0x0005e20000100800 */
[----:B----4-:R-:W-:Y:S02]  /*6930*/  SEL R141, R179, RZ, P2 ;  /* 0x000000ffb38d7207 */ /* 0x010fe40001000000 */
[----:B------:R-:W-:Y:S01]  /*6940*/  SEL R140, R180, RZ, P2 ;  /* 0x000000ffb48c7207 */ /* 0x000fe20001000000 */
[----:B------:R3:W-:Y:S01]  /*6950*/  STL [R1+0x154], R7 ;  /* 0x0001540701007387 */ /* 0x0007e20000100800 */
[----:B------:R-:W-:Y:S02]  /*6960*/  SEL R196, RZ, 0x4, P5 ;  /* 0x00000004ffc47807 */ /* 0x000fe40002800000 */
[----:B-1----:R-:W-:Y:S02]  /*6970*/  SEL R4, R165, RZ, P2 ;  /* 0x000000ffa5047207 */ /* 0x002fe40001000000 */
[----:B------:R-:W-:-:S02]  /*6980*/  SEL R150, RZ, 0x4, P4 ;  /* 0x00000004ff967807 */ /* 0x000fc40002000000 */
[----:B--2---:R-:W-:Y:S01]  /*6990*/  SEL R0, R166, RZ, P2 ;  /* 0x000000ffa6007207 */ /* 0x004fe20001000000 */
[----:B------:R1:W-:Y:S01]  /*69a0*/  STL [R1+0x15c], R4 ;  /* 0x00015c0401007387 */ /* 0x0003e20000100800 */
[----:B------:R-:W-:Y:S01]  /*69b0*/  ISETP.GE.AND P4, PT, R145, UR4, PT ;  /* 0x0000000491007c0c */ /* 0x000fe2000bf86270 */
[----:B------:R-:W2:Y:S01]  /*69c0*/  S2UR UR4, SR_CgaCtaId ;  /* 0x00000000000479c3 */ /* 0x000ea20000008800 */
[----:B---3--:R-:W-:Y:S01]  /*69d0*/  SEL R7, R167, RZ, P2 ;  /* 0x000000ffa7077207 */ /* 0x008fe20001000000 */
[----:B------:R3:W-:Y:S01]  /*69e0*/  STL [R1+0x160], R0 ;  /* 0x0001600001007387 */ /* 0x0007e20000100800 */
[----:B------:R-:W-:Y:S01]  /*69f0*/  SEL R11, R150, RZ, P2 ;  /* 0x000000ff960b7207 */ /* 0x000fe20001000000 */
[----:B------:R-:W-:Y:S01]  /*6a00*/  IMAD R150, R10, 0x2, R154 ;  /* 0x000000020a967824 */ /* 0x000fe200078e029a */
[----:B------:R-:W-:Y:S01]  /*6a10*/  SEL R8, R151, RZ, P2 ;  /* 0x000000ff97087207 */ /* 0x000fe20001000000 */
[----:B------:R4:W-:Y:S01]  /*6a20*/  STL [R1+0x164], R7 ;  /* 0x0001640701007387 */ /* 0x0009e20000100800 */
[----:B------:R-:W-:-:S02]  /*6a30*/  SEL R152, RZ, 0x4, P4 ;  /* 0x00000004ff987807 */ /* 0x000fc40002000000 */
[----:B-1----:R-:W-:Y:S02]  /*6a40*/  SEL R4, R168, RZ, P2 ;  /* 0x000000ffa8047207 */ /* 0x002fe40001000000 */
[----:B------:R-:W-:Y:S02]  /*6a50*/  SEL R155, RZ, 0x4, P3 ;  /* 0x00000004ff9b7807 */ /* 0x000fe40001800000 */
[----:B---3--:R-:W-:Y:S01]  /*6a60*/  SEL R0, R169, RZ, P2 ;  /* 0x000000ffa9007207 */ /* 0x008fe20001000000 */
[----:B------:R1:W-:Y:S01]  /*6a70*/  STL [R1+0x168], R4 ;  /* 0x0001680401007387 */ /* 0x0003e20000100800 */
[----:B------:R-:W-:Y:S02]  /*6a80*/  SEL R21, R215, RZ, P2 ;  /* 0x000000ffd7157207 */ /* 0x000fe40001000000 */
[----:B----4-:R-:W-:Y:S01]  /*6a90*/  SEL R7, R170, RZ, P2 ;  /* 0x000000ffaa077207 */ /* 0x010fe20001000000 */
[----:B------:R3:W-:Y:S01]  /*6aa0*/  STL [R1+0x16c], R0 ;  /* 0x00016c0001007387 */ /* 0x0007e20000100800 */
[----:B------:R-:W-:-:S02]  /*6ab0*/  SEL R59, R161, RZ, P2 ;  /* 0x000000ffa13b7207 */ /* 0x000fc40001000000 */
[----:B------:R-:W-:Y:S01]  /*6ac0*/  SEL R56, R159, RZ, P2 ;  /* 0x000000ff9f387207 */ /* 0x000fe20001000000 */
[----:B------:R4:W-:Y:S01]  /*6ad0*/  STL [R1+0x170], R7 ;  /* 0x0001700701007387 */ /* 0x0009e20000100800 */
[----:B------:R-:W-:Y:S01]  /*6ae0*/  SEL R57, R158, RZ, P2 ;  /* 0x000000ff9e397207 */ /* 0x000fe20001000000 */
[----:B--2---:R-:W-:Y:S01]  /*6af0*/  ULEA UR7, UR4, UR7, 0x18 ;  /* 0x0000000704077291 */ /* 0x004fe2000f8ec03f */
[----:B-1----:R-:W-:Y:S02]  /*6b00*/  SEL R4, R171, RZ, P2 ;  /* 0x000000ffab047207 */ /* 0x002fe40001000000 */
[----:B------:R-:W-:Y:S01]  /*6b10*/  ISETP.NE.U32.AND P5, PT, R146, RZ, PT ;  /* 0x000000ff9200720c */ /* 0x000fe20003fa5070 */
[----:B------:R-:W-:Y:S01]  /*6b20*/  ULDC.64 UR16, c[0x0][0x208] ;  /* 0x0000820000107ab9 */ /* 0x000fe20000000a00 */
[----:B---3--:R-:W-:Y:S01]  /*6b30*/  SEL R0, R172, RZ, P2 ;  /* 0x000000ffac007207 */ /* 0x008fe20001000000 */
[----:B------:R1:W-:Y:S01]  /*6b40*/  STL [R1+0x174], R4 ;  /* 0x0001740401007387 */ /* 0x0003e20000100800 */
[----:B------:R-:W-:Y:S01]  /*6b50*/  ISETP.NE.U32.AND P4, PT, R147, RZ, PT ;  /* 0x000000ff9300720c */ /* 0x000fe20003f85070 */
[----:B------:R-:W-:Y:S01]  /*6b60*/  ULDC UR4, c[0x0][0x230] ;  /* 0x00008c0000047ab9 */ /* 0x000fe20000000800 */
[----:B----4-:R-:W-:Y:S01]  /*6b70*/  SEL R7, R173, RZ, P2 ;  /* 0x000000ffad077207 */ /* 0x010fe20001000000 */
[----:B------:R2:W-:Y:S01]  /*6b80*/  STL [R1+0x178], R0 ;  /* 0x0001780001007387 */ /* 0x0005e20000100800 */
[----:B------:R-:W-:-:S02]  /*6b90*/  LEA R144, P3, R154, R240, 0x2 ;  /* 0x000000f09a907211 */ /* 0x000fc400078610ff */
[----:B------:R-:W-:Y:S01]  /*6ba0*/  ISETP.NE.U32.AND P1, PT, R204, RZ, PT ;  /* 0x000000ffcc00720c */ /* 0x000fe20003f25070 */
[----:B------:R3:W-:Y:S01]  /*6bb0*/  STL [R1+0x17c], R7 ;  /* 0x00017c0701007387 */ /* 0x0007e20000100800 */
[----:B------:R-:W-:Y:S02]  /*6bc0*/  LEA.HI.X.SX32 R145, R154, R9, 0x2, P3 ;  /* 0x000000099a917211 */ /* 0x000fe400018f16ff */
[----:B-1----:R-:W-:Y:S02]  /*6bd0*/  SEL R4, R174, RZ, P2 ;  /* 0x000000ffae047207 */ /* 0x002fe40001000000 */
[----:B------:R-:W-:Y:S02]  /*6be0*/  ISETP.NE.U32.AND P3, PT, R148, RZ, PT ;  /* 0x000000ff9400720c */ /* 0x000fe40003f65070 */
[----:B--2---:R-:W-:Y:S01]  /*6bf0*/  SEL R0, R175, RZ, P2 ;  /* 0x000000ffaf007207 */ /* 0x004fe20001000000 */
[----:B------:R1:W-:Y:S01]  /*6c00*/  STL [R1+0x180], R4 ;  /* 0x0001800401007387 */ /* 0x0003e20000100800 */
[----:B------:R-:W-:-:S02]  /*6c10*/  @P5 LOP3.LUT R5, R5, 0x4, RZ, 0xfc, !PT ;  /* 0x0000000405055812 */ /* 0x000fc400078efcff */
[----:B---3--:R-:W-:Y:S01]  /*6c20*/  SEL R7, R176, RZ, P2 ;  /* 0x000000ffb0077207 */ /* 0x008fe20001000000 */
[----:B------:R2:W-:Y:S01]  /*6c30*/  STL [R1+0x184], R0 ;  /* 0x0001840001007387 */ /* 0x0005e20000100800 */
[----:B------:R-:W-:-:S03]  /*6c40*/  ISETP.NE.U32.AND P5, PT, R14, RZ, PT ;  /* 0x000000ff0e00720c */ /* 0x000fc60003fa5070 */
[----:B------:R3:W-:Y:S01]  /*6c50*/  STL [R1+0x188], R7 ;  /* 0x0001880701007387 */ /* 0x0007e20000100800 */
[----:B-1----:R-:W-:Y:S02]  /*6c60*/  SEL R4, R177, RZ, P2 ;  /* 0x000000ffb1047207 */ /* 0x002fe40001000000 */
[----:B--2---:R-:W-:-:S03]  /*6c70*/  SEL R0, R178, RZ, P2 ;  /* 0x000000ffb2007207 */ /* 0x004fc60001000000 */
[----:B------:R1:W-:Y:S01]  /*6c80*/  STL [R1+0x18c], R4 ;  /* 0x00018c0401007387 */ /* 0x0003e20000100800 */
[----:B---3--:R-:W-:-:S03]  /*6c90*/  SEL R7, R183, RZ, P2 ;  /* 0x000000ffb7077207 */ /* 0x008fc60001000000 */
[----:B------:R2:W-:Y:S04]  /*6ca0*/  STL [R1+0x458], R141 ;  /* 0x0004588d01007387 */ /* 0x0005e80000100800 */
[----:B------:R3:W-:Y:S01]  /*6cb0*/  STL [R1+0x190], R0 ;  /* 0x0001900001007387 */ /* 0x0007e20000100800 */
[----:B-1----:R-:W-:-:S03]  /*6cc0*/  SEL R4, R181, RZ, P2 ;  /* 0x000000ffb5047207 */ /* 0x002fc60001000000 */
[----:B------:R1:W-:Y:S01]  /*6cd0*/  STL [R1+0x45c], R140 ;  /* 0x00045c8c01007387 */ /* 0x0003e20000100800 */
[----:B--2---:R-:W-:-:S03]  /*6ce0*/  SEL R141, R157, RZ, P2 ;  /* 0x000000ff9d8d7207 */ /* 0x004fc60001000000 */
[----:B------:R2:W-:Y:S01]  /*6cf0*/  STL [R1+0x194], R4 ;  /* 0x0001940401007387 */ /* 0x0005e20000100800 */
[----:B---3--:R-:W-:Y:S02]  /*6d00*/  SEL R0, R182, RZ, P2 ;  /* 0x000000ffb6007207 */ /* 0x008fe40001000000 */
[----:B-1----:R-:W-:-:S03]  /*6d10*/  SEL R140, R156, RZ, P2 ;  /* 0x000000ff9c8c7207 */ /* 0x002fc60001000000 */
[----:B------:R1:W-:Y:S01]  /*6d20*/  STL [R1+0x198], R0 ;  /* 0x0001980001007387 */ /* 0x0003e20000100800 */
[----:B--2---:R-:W-:-:S03]  /*6d30*/  SEL R4, R184, RZ, P2 ;  /* 0x000000ffb8047207 */ /* 0x004fc60001000000 */
[----:B------:R2:W-:Y:S04]  /*6d40*/  STL [R1+0x19c], R7 ;  /* 0x00019c0701007387 */ /* 0x0005e80000100800 */
[----:B------:R3:W-:Y:S01]  /*6d50*/  STL [R1+0x1a0], R4 ;  /* 0x0001a00401007387 */ /* 0x0007e20000100800 */
[----:B-1----:R-:W-:Y:S02]  /*6d60*/  SEL R0, R185, RZ, P2 ;  /* 0x000000ffb9007207 */ /* 0x002fe40001000000 */
[----:B--2---:R-:W-:-:S03]  /*6d70*/  SEL R7, R186, RZ, P2 ;  /* 0x000000ffba077207 */ /* 0x004fc60001000000 */
[----:B------:R1:W-:Y:S01]  /*6d80*/  STL [R1+0x1a4], R0 ;  /* 0x0001a40001007387 */ /* 0x0003e20000100800 */
[----:B---3--:R-:W-:-:S03]  /*6d90*/  SEL R4, R187, RZ, P2 ;  /* 0x000000ffbb047207 */ /* 0x008fc60001000000 */
        /* <DEDUP_REMOVED lines=57> */
[----:B------:R-:W-:Y:S01]  /*7130*/  LOP3.LUT R16, R3, 0x10, RZ, 0x3c, !PT ;  /* 0x0000001003107812 */ /* 0x000fe200078e3cff */
[----:B------:R-:W4:Y:S01]  /*7140*/  LDL.LU R13, [R1+0xa0] ;  /* 0x0000a000010d7983 */ /* 0x000f220000300800 */
[----:B--2---:R-:W-:Y:S02]  /*7150*/  SEL R11, R153, RZ, P2 ;  /* 0x000000ff990b7207 */ /* 0x004fe40001000000 */
[----:B---3--:R-:W-:-:S02]  /*7160*/  SEL R8, R155, RZ, P2 ;  /* 0x000000ff9b087207 */ /* 0x008fc40001000000 */
[----:B------:R-:W-:-:S04]  /*7170*/  LEA R146, P2, R150, R240, 0x2 ;  /* 0x000000f096927211 */ /* 0x000fc800078410ff */
[----:B------:R-:W-:Y:S01]  /*7180*/  LEA.HI.X.SX32 R147, R150, R9, 0x2, P2 ;  /* 0x0000000996937211 */ /* 0x000fe200010f16ff */
[----:B------:R-:W-:Y:S01]  /*7190*/  IMAD R150, R10, 0x2, R150 ;  /* 0x000000020a967824 */ /* 0x000fe200078e0296 */
[----:B------:R-:W-:-:S03]  /*71a0*/  ISETP.NE.U32.AND P2, PT, R149, RZ, PT ;  /* 0x000000ff9500720c */ /* 0x000fc60003f45070 */
[----:B------:R-:W-:Y:S01]  /*71b0*/  IMAD R217, R10, 0x2, R150 ;  /* 0x000000020ad97824 */ /* 0x000fe200078e0296 */
[----:B------:R-:W-:-:S04]  /*71c0*/  LEA R148, P6, R150, R240, 0x2 ;  /* 0x000000f096947211 */ /* 0x000fc800078c10ff */
[----:B------:R-:W-:Y:S02]  /*71d0*/  LEA.HI.X.SX32 R149, R150, R9, 0x2, P6 ;  /* 0x0000000996957211 */ /* 0x000fe400030f16ff */
[----:B------:R-:W-:-:S04]  /*71e0*/  LEA R150, P6, R217, R240, 0x2 ;  /* 0x000000f0d9967211 */ /* 0x000fc800078c10ff */
[----:B------:R-:W-:Y:S01]  /*71f0*/  LEA.HI.X.SX32 R151, R217, R9, 0x2, P6 ;  /* 0x00000009d9977211 */ /* 0x000fe200030f16ff */
[----:B------:R-:W-:-:S05]  /*7200*/  IMAD R217, R10, 0x2, R217 ;  /* 0x000000020ad97824 */ /* 0x000fca00078e02d9 */
        /* <DEDUP_REMOVED lines=97> */
[----:B------:R-:W-:Y:S02]  /*7820*/  LEA.HI.X.SX32 R217, R217, R9, 0x2, P6 ;  /* 0x00000009d9d97211 */ /* 0x000fe400030f16ff */
        /* <DEDUP_REMOVED lines=23> */
[----:B------:R-:W-:Y:S01]  /*79a0*/  LEA.HI.X.SX32 R241, R243, R9, 0x2, P6 ;  /* 0x00000009f3f17211 */ /* 0x000fe200030f16ff */
[----:B------:R-:W-:-:S05]  /*79b0*/  VIADD R243, R3, UR7 ;  /* 0x0000000703f37c36 */ /* 0x000fca0008000000 */
[----:B------:R-:W-:Y:S01]  /*79c0*/  @!PT LDS RZ, [RZ] ;  /* 0x00000000fffff984 */ /* 0x000fe20000000800 */
[----:B------:R-:W-:Y:S01]  /*79d0*/  @!PT LDS RZ, [RZ] ;  /* 0x00000000fffff984 */ /* 0x000fe20000000800 */
[----:B------:R-:W-:Y:S01]  /*79e0*/  @!PT LDS RZ, [RZ] ;  /* 0x00000000fffff984 */ /* 0x000fe20000000800 */
[----:B------:R-:W-:Y:S04]  /*79f0*/  LDGSTS.E [R243], desc[UR16][R218.64], P5 ;  /* 0x00000000daf37fae */ /* 0x000fe8000a921850 */
[----:B------:R-:W-:Y:S01]  /*7a00*/  LDGSTS.E [R243+0x8], desc[UR16][R220.64], P0 ;  /* 0x00008000dcf37fae */ /* 0x000fe20008121850 */
[C---:B------:R-:W-:Y:S02]  /*7a10*/  LOP3.LUT P0, RZ, R5.reuse, 0x2, RZ, 0xc0, !PT ;  /* 0x0000000205ff7812 */ /* 0x040fe4000780c0ff */
[----:B------:R-:W-:Y:S02]  /*7a20*/  ISETP.NE.U32.AND P6, PT, R12, RZ, PT ;  /* 0x000000ff0c00720c */ /* 0x000fe40003fc5070 */
[----:B------:R-:W-:Y:S01]  /*7a30*/  LOP3.LUT P5, RZ, R5, 0x4, RZ, 0xc0, !PT ;  /* 0x0000000405ff7812 */ /* 0x000fe200078ac0ff */
[----:B------:R-:W2:Y:S01]  /*7a40*/  LDL.LU R12, [R1+0xa4] ;  /* 0x0000a400010c7983 */ /* 0x000ea20000300800 */
[----:B------:R-:W-:-:S07]  /*7a50*/  VIADD R244, R16, UR7 ;  /* 0x0000000710f47c36 */ /* 0x000fce0008000000 */
[----:B------:R-:W-:Y:S01]  /*7a60*/  LDGSTS.E [R243+0x2000], desc[UR16][R120.64], P0 ;  /* 0x0200000078f37fae */ /* 0x000fe20008121850 */
[----:B------:R-:W-:-:S03]  /*7a70*/  LOP3.LUT P0, RZ, R5, 0x1, RZ, 0xc0, !PT ;  /* 0x0000000105ff7812 */ /* 0x000fc6000780c0ff */
[----:B------:R-:W3:Y:S04]  /*7a80*/  LDL.LU R5, [R1+0xa8] ;  /* 0x0000a80001057983 */ /* 0x000ee80000300800 */
[----:B------:R-:W-:Y:S04]  /*7a90*/  LDGSTS.E [R243+0x2008], desc[UR16][R122.64], P6 ;  /* 0x020080007af37fae */ /* 0x000fe8000b121850 */
[----:B------:R-:W3:Y:S04]  /*7aa0*/  LDL.LU R9, [R1+0x98] ;  /* 0x0000980001097983 */ /* 0x000ee80000300800 */
[----:B------:R-:W-:Y:S04]  /*7ab0*/  LDGSTS.E [R243+0x4000], desc[UR16][R154.64], P5 ;  /* 0x040000009af37fae */ /* 0x000fe8000a921850 */
[----:B------:R-:W3:Y:S04]  /*7ac0*/  LDL.LU R14, [R1+0xcc] ;  /* 0x0000cc00010e7983 */ /* 0x000ee80000300800 */
[----:B------:R-:W-:Y:S04]  /*7ad0*/  LDGSTS.E [R243+0x4008], desc[UR16][R156.64], P4 ;  /* 0x040080009cf37fae */ /* 0x000fe8000a121850 */
[----:B------:R-:W3:Y:S04]  /*7ae0*/  LDL.LU R16, [R1+0xc8] ;  /* 0x0000c80001107983 */ /* 0x000ee80000300800 */
[----:B------:R-:W-:Y:S01]  /*7af0*/  LDGSTS.E [R243+0x6000], desc[UR16][R186.64], P3 ;  /* 0x06000000baf37fae */ /* 0x000fe20009921850 */
[----:B------:R-:W-:-:S03]  /*7b00*/  ISETP.NE.U32.AND P3, PT, R250, RZ, PT ;  /* 0x000000fffa00720c */ /* 0x000fc60003f65070 */
[----:B------:R-:W3:Y:S04]  /*7b10*/  LDL.LU R17, [R1+0xc4] ;  /* 0x0000c40001117983 */ /* 0x000ee80000300800 */
[----:B------:R-:W3:Y:S04]  /*7b20*/  LDL.LU R113, [R1+0xc0] ;  /* 0x0000c00001717983 */ /* 0x000ee80000300800 */
[----:B------:R-:W3:Y:S01]  /*7b30*/  LDL.LU R250, [R1+0xac] ;  /* 0x0000ac0001fa7983 */ /* 0x000ee20000300800 */
[----:B------:R-:W-:-:S03]  /*7b40*/  ISETP.NE.U32.AND P4, PT, R249, RZ, PT ;  /* 0x000000fff900720c */ /* 0x000fc60003f85070 */
[----:B------:R-:W3:Y:S01]  /*7b50*/  LDL.LU R249, [R1+0x9c] ;  /* 0x00009c0001f97983 */ /* 0x000ee20000300800 */
[----:B------:R-:W-:Y:S02]  /*7b60*/  ISETP.NE.U32.AND P5, PT, R248, RZ, PT ;  /* 0x000000fff800720c */ /* 0x000fe40003fa5070 */
[----:B------:R-:W-:Y:S01]  /*7b70*/  ISETP.NE.U32.AND P6, PT, R247, RZ, PT ;  /* 0x000000fff700720c */ /* 0x000fe20003fc5070 */
[----:B------:R-:W-:Y:S04]  /*7b80*/  LDGSTS.E [R243+0x6008], desc[UR16][R188.64], P2 ;  /* 0x06008000bcf37fae */ /* 0x000fe80009121850 */
[----:B------:R-:W-:Y:S01]  /*7b90*/  LDGSTS.E [R244], desc[UR16][R222.64], P3 ;  /* 0x00000000def47fae */ /* 0x000fe20009921850 */
[----:B------:R-:W-:-:S03]  /*7ba0*/  ISETP.NE.U32.AND P3, PT, R246, RZ, PT ;  /* 0x000000fff600720c */ /* 0x000fc60003f65070 */
[----:B------:R-:W-:Y:S01]  /*7bb0*/  LDGSTS.E [R244+0x8], desc[UR16][R224.64], P4 ;  /* 0x00008000e0f47fae */ /* 0x000fe2000a121850 */
[----:B------:R-:W-:-:S03]  /*7bc0*/  ISETP.NE.U32.AND P4, PT, R245, RZ, PT ;  /* 0x000000fff500720c */ /* 0x000fc60003f85070 */
[----:B------:R-:W-:Y:S01]  /*7bd0*/  LDGSTS.E [R244+0x2000], desc[UR16][R124.64], P5 ;  /* 0x020000007cf47fae */ /* 0x000fe2000a921850 */
[----:B------:R-:W-:-:S03]  /*7be0*/  ISETP.NE.U32.AND P5, PT, R242, RZ, PT ;  /* 0x000000fff200720c */ /* 0x000fc60003fa5070 */
[----:B------:R-:W-:Y:S01]  /*7bf0*/  LDGSTS.E [R244+0x2008], desc[UR16][R126.64], P6 ;  /* 0x020080007ef47fae */ /* 0x000fe2000b121850 */
[----:B------:R-:W-:-:S03]  /*7c00*/  ISETP.NE.U32.AND P6, PT, R15, RZ, PT ;  /* 0x000000ff0f00720c */ /* 0x000fc60003fc5070 */
[----:B------:R-:W-:Y:S01]  /*7c10*/  LDGSTS.E [R244+0x4000], desc[UR16][R158.64], P3 ;  /* 0x040000009ef47fae */ /* 0x000fe20009921850 */
[----:B------:R-:W-:-:S03]  /*7c20*/  LOP3.LUT R248, R3, 0x20, RZ, 0x3c, !PT ;  /* 0x0000002003f87812 */ /* 0x000fc600078e3cff */
[----:B------:R-:W-:Y:S04]  /*7c30*/  LDGSTS.E [R244+0x4008], desc[UR16][R160.64], P4 ;  /* 0x04008000a0f47fae */ /* 0x000fe8000a121850 */
[----:B------:R-:W-:Y:S04]  /*7c40*/  LDGSTS.E [R244+0x6000], desc[UR16][R190.64], P5 ;  /* 0x06000000bef47fae */ /* 0x000fe8000a921850 */
[----:B------:R-:W-:Y:S01]  /*7c50*/  LDGSTS.E [R244+0x6008], desc[UR16][R192.64], P6 ;  /* 0x06008000c0f47fae */ /* 0x000fe2000b121850 */
[----:B----4-:R-:W-:Y:S01]  /*7c60*/  ISETP.NE.U32.AND P6, PT, R13, RZ, PT ;  /* 0x000000ff0d00720c */ /* 0x010fe20003fc5070 */
[----:B------:R-:W-:Y:S01]  /*7c70*/  VIADD R245, R248, UR7 ;  /* 0x00000007f8f57c36 */ /* 0x000fe20008000000 */
[----:B--2---:R-:W-:-:S02]  /*7c80*/  ISETP.NE.U32.AND P5, PT, R12, RZ, PT ;  /* 0x000000ff0c00720c */ /* 0x004fc40003fa5070 */
[----:B---3--:R-:W-:Y:S02]  /*7c90*/  ISETP.NE.U32.AND P4, PT, R5, RZ, PT ;  /* 0x000000ff0500720c */ /* 0x008fe40003f85070 */
[----:B------:R-:W-:Y:S02]  /*7ca0*/  ISETP.NE.U32.AND P3, PT, R250, RZ, PT ;  /* 0x000000fffa00720c */ /* 0x000fe40003f65070 */
[----:B------:R-:W2:Y:S04]  /*7cb0*/  LDL.LU R250, [R1+0xbc] ;  /* 0x0000bc0001fa7983 */ /* 0x000ea80000300800 */
[----:B------:R-:W3:Y:S04]  /*7cc0*/  LDL.LU R5, [R1+0xb8] ;  /* 0x0000b80001057983 */ /* 0x000ee80000300800 */
[----:B------:R-:W4:Y:S04]  /*7cd0*/  LDL.LU R12, [R1+0xb4] ;  /* 0x0000b400010c7983 */ /* 0x000f280000300800 */
[----:B------:R-:W-:Y:S01]  /*7ce0*/  LDGSTS.E [R245], desc[UR16][R226.64], P3 ;  /* 0x00000000e2f57fae */ /* 0x000fe20009921850 */
[----:B------:R-:W-:-:S03]  /*7cf0*/  ISETP.NE.U32.AND P3, PT, R249, RZ, PT ;  /* 0x000000fff900720c */ /* 0x000fc60003f65070 */
[----:B------:R-:W-:Y:S01]  /*7d00*/  LDGSTS.E [R245+0x8], desc[UR16][R228.64], P4 ;  /* 0x00008000e4f57fae */ /* 0x000fe2000a121850 */
[----:B------:R-:W-:-:S03]  /*7d10*/  ISETP.NE.U32.AND P4, PT, R9, RZ, PT ;  /* 0x000000ff0900720c */ /* 0x000fc60003f85070 */
[----:B------:R-:W-:Y:S01]  /*7d20*/  LDGSTS.E [R245+0x2000], desc[UR16][R128.64], P5 ;  /* 0x0200000080f57fae */ /* 0x000fe2000a921850 */
[----:B------:R-:W-:-:S03]  /*7d30*/  ISETP.NE.U32.AND P5, PT, R252, RZ, PT ;  /* 0x000000fffc00720c */ /* 0x000fc60003fa5070 */
[----:B------:R-:W4:Y:S04]  /*7d40*/  LDL.LU R13, [R1+0xb0] ;  /* 0x0000b000010d7983 */ /* 0x000f280000300800 */
[----:B------:R-:W-:Y:S01]  /*7d50*/  LDGSTS.E [R245+0x2008], desc[UR16][R130.64], P6 ;  /* 0x0200800082f57fae */ /* 0x000fe2000b121850 */
[----:B------:R-:W-:-:S03]  /*7d60*/  ISETP.NE.U32.AND P6, PT, R251, RZ, PT ;  /* 0x000000fffb00720c */ /* 0x000fc60003fc5070 */
[----:B------:R-:W4:Y:S04]  /*7d70*/  LDL.LU R242, [R1+0xec] ;  /* 0x0000ec0001f27983 */ /* 0x000f280000300800 */
[----:B------:R-:W4:Y:S04]  /*7d80*/  LDL.LU R248, [R1+0xe8] ;  /* 0x0000e80001f87983 */ /* 0x000f280000300800 */
[----:B------:R-:W-:Y:S01]  /*7d90*/  LDGSTS.E [R245+0x4000], desc[UR16][R162.64], P3 ;  /* 0x04000000a2f57fae */ /* 0x000fe20009921850 */
[----:B------:R-:W-:-:S03]  /*7da0*/  ISETP.NE.U32.AND P3, PT, R14, RZ, PT ;  /* 0x000000ff0e00720c */ /* 0x000fc60003f65070 */
[----:B------:R-:W-:Y:S04]  /*7db0*/  LDGSTS.E [R245+0x4008], desc[UR16][R164.64], P4 ;  /* 0x04008000a4f57fae */ /* 0x000fe8000a121850 */
[----:B------:R-:W4:Y:S04]  /*7dc0*/  LDL.LU R249, [R1+0xe4] ;  /* 0x0000e40001f97983 */ /* 0x000f280000300800 */
[----:B------:R-:W-:Y:S04]  /*7dd0*/  LDGSTS.E [R245+0x6000], desc[UR16][R194.64], P5 ;  /* 0x06000000c2f57fae */ /* 0x000fe8000a921850 */
[----:B------:R-:W4:Y:S04]  /*7de0*/  LDL.LU R9, [R1+0xe0] ;  /* 0x0000e00001097983 */ /* 0x000f280000300800 */
[----:B------:R-:W-:Y:S01]  /*7df0*/  LDGSTS.E [R245+0x6008], desc[UR16][R196.64], P6 ;  /* 0x06008000c4f57fae */ /* 0x000fe2000b121850 */
[----:B------:R-:W-:-:S03]  /*7e00*/  ISETP.NE.U32.AND P6, PT, R113, RZ, PT ;  /* 0x000000ff7100720c */ /* 0x000fc60003fc5070 */
[----:B------:R-:W4:Y:S04]  /*7e10*/  LDL.LU R14, [R1+0xdc] ;  /* 0x0000dc00010e7983 */ /* 0x000f280000300800 */
[----:B------:R-:W4:Y:S01]  /*7e20*/  LDL.LU R113, [R1+0xd8] ;  /* 0x0000d80001717983 */ /* 0x000f220000300800 */
[----:B------:R-:W-:Y:S02]  /*7e30*/  ISETP.NE.U32.AND P4, PT, R16, RZ, PT ;  /* 0x000000ff1000720c */ /* 0x000fe40003f85070 */
[----:B------:R-:W-:Y:S01]  /*7e40*/  LOP3.LUT R15, R3, 0x30, RZ, 0x3c, !PT ;  /* 0x00000030030f7812 */ /* 0x000fe200078e3cff */
[----:B------:R-:W4:Y:S04]  /*7e50*/  LDL.LU R16, [R1+0xd4] ;  /* 0x0000d40001107983 */ /* 0x000f280000300800 */
[----:B------:R-:W-:Y:S01]  /*7e60*/  VIADD R246, R15, UR7 ;  /* 0x000000070ff67c36 */ /* 0x000fe20008000000 */
[----:B------:R-:W-:-:S02]  /*7e70*/  ISETP.NE.U32.AND P5, PT, R17, RZ, PT ;  /* 0x000000ff1100720c */ /* 0x000fc40003fa5070 */
[----:B------:R-:W4:Y:S04]  /*7e80*/  LDL.LU R17, [R1+0xd0] ;  /* 0x0000d00001117983 */ /* 0x000f280000300800 */
[----:B------:R-:W-:Y:S04]  /*7e90*/  LDGSTS.E [R246], desc[UR16][R230.64], P3 ;  /* 0x00000000e6f67fae */ /* 0x000fe80009921850 */
[----:B------:R-:W-:Y:S04]  /*7ea0*/  LDGSTS.E [R246+0x8], desc[UR16][R232.64], P4 ;  /* 0x00008000e8f67fae */ /* 0x000fe8000a121850 */
[----:B------:R-:W-:Y:S04]  /*7eb0*/  LDGSTS.E [R246+0x2000], desc[UR16][R132.64], P5 ;  /* 0x0200000084f67fae */ /* 0x000fe8000a921850 */
[----:B------:R-:W-:Y:S01]  /*7ec0*/  LDGSTS.E [R246+0x2008], desc[UR16][R134.64], P6 ;  /* 0x0200800086f67fae */ /* 0x000fe2000b121850 */
[----:B------:R-:W-:-:S05]  /*7ed0*/  LOP3.LUT R15, R3, 0x40, RZ, 0x3c, !PT ;  /* 0x00000040030f7812 */ /* 0x000fca00078e3cff */
[----:B------:R-:W-:Y:S01]  /*7ee0*/  VIADD R247, R15, UR7 ;  /* 0x000000070ff77c36 */ /* 0x000fe20008000000 */
[----:B--2---:R-:W-:Y:S02]  /*7ef0*/  ISETP.NE.U32.AND P3, PT, R250, RZ, PT ;  /* 0x000000fffa00720c */ /* 0x004fe40003f65070 */
[----:B------:R-:W2:Y:S01]  /*7f00*/  LDL.LU R250, [R1+0x10c] ;  /* 0x00010c0001fa7983 */ /* 0x000ea20000300800 */
[----:B---3--:R-:W-:-:S03]  /*7f10*/  ISETP.NE.U32.AND P4, PT, R5, RZ, PT ;  /* 0x000000ff0500720c */ /* 0x008fc60003f85070 */
[----:B------:R-:W3:Y:S01]  /*7f20*/  LDL.LU R5, [R1+0x108] ;  /* 0x0001080001057983 */ /* 0x000ee20000300800 */
[----:B----4-:R-:W-:-:S03]  /*7f30*/  ISETP.NE.U32.AND P5, PT, R12, RZ, PT ;  /* 0x000000ff0c00720c */ /* 0x010fc60003fa5070 */
[----:B------:R-:W4:Y:S04]  /*7f40*/  LDL.LU R12, [R1+0x104] ;  /* 0x00010400010c7983 */ /* 0x000f280000300800 */
[----:B------:R-:W-:Y:S04]  /*7f50*/  LDGSTS.E [R246+0x4000], desc[UR16][R166.64], P3 ;  /* 0x04000000a6f67fae */ /* 0x000fe80009921850 */
[----:B------:R-:W-:Y:S04]  /*7f60*/  LDGSTS.E [R246+0x4008], desc[UR16][R168.64], P4 ;  /* 0x04008000a8f67fae */ /* 0x000fe8000a121850 */
[----:B------:R-:W-:Y:S01]  /*7f70*/  LDGSTS.E [R246+0x6000], desc[UR16][R198.64], P5 ;  /* 0x06000000c6f67fae */ /* 0x000fe2000a921850 */
[----:B------:R-:W-:-:S03]  /*7f80*/  ISETP.NE.U32.AND P6, PT, R13, RZ, PT ;  /* 0x000000ff0d00720c */ /* 0x000fc60003fc5070 */
[----:B------:R-:W4:Y:S01]  /*7f90*/  LDL.LU R13, [R1+0x100] ;  /* 0x00010000010d7983 */ /* 0x000f220000300800 */
[----:B------:R-:W-:Y:S02]  /*7fa0*/  ISETP.NE.U32.AND P3, PT, R242, RZ, PT ;  /* 0x000000fff200720c */ /* 0x000fe40003f65070 */
[----:B------:R-:W-:-:S07]  /*7fb0*/  ISETP.NE.U32.AND P4, PT, R248, RZ, PT ;  /* 0x000000fff800720c */ /* 0x000fce0003f85070 */
[----:B------:R-:W-:Y:S04]  /*7fc0*/  LDGSTS.E [R246+0x6008], desc[UR16][R200.64], P6 ;  /* 0x06008000c8f67fae */ /* 0x000fe8000b121850 */
[----:B------:R-:W-:Y:S04]  /*7fd0*/  LDGSTS.E [R247], desc[UR16][R234.64], P3 ;  /* 0x00000000eaf77fae */ /* 0x000fe80009921850 */
[----:B------:R-:W-:Y:S01]  /*7fe0*/  LDGSTS.E [R247+0x8], desc[UR16][R236.64], P4 ;  /* 0x00008000ecf77fae */ /* 0x000fe2000a121850 */
[----:B------:R-:W-:-:S03]  /*7ff0*/  ISETP.NE.U32.AND P6, PT, R9, RZ, PT ;  /* 0x000000ff0900720c */ /* 0x000fc60003fc5070 */
[----:B------:R-:W4:Y:S01]  /*8000*/  LDL.LU R9, [R1+0xfc] ;  /* 0x0000fc0001097983 */ /* 0x000f220000300800 */
[----:B------:R-:W-:-:S03]  /*8010*/  ISETP.NE.U32.AND P4, PT, R113, RZ, PT ;  /* 0x000000ff7100720c */ /* 0x000fc60003f85070 */
[----:B------:R-:W4:Y:S01]  /*8020*/  LDL.LU R113, [R1+0xf8] ;  /* 0x0000f80001717983 */ /* 0x000f220000300800 */
[----:B------:R-:W-:Y:S02]  /*8030*/  ISETP.NE.U32.AND P5, PT, R249, RZ, PT ;  /* 0x000000fff900720c */ /* 0x000fe40003fa5070 */
[----:B------:R-:W-:Y:S01]  /*8040*/  ISETP.NE.U32.AND P3, PT, R14, RZ, PT ;  /* 0x000000ff0e00720c */ /* 0x000fe20003f65070 */
[----:B------:R-:W4:Y:S01]  /*8050*/  LDL.LU R251, [R1+0xf4] ;  /* 0x0000f40001fb7983 */ /* 0x000f220000300800 */
[----:B------:R-:W-:-:S03]  /*8060*/  LOP3.LUT R242, R3, 0x50, RZ, 0x3c, !PT ;  /* 0x0000005003f27812 */ /* 0x000fc600078e3cff */
[----:B------:R-:W4:Y:S04]  /*8070*/  LDL.LU R249, [R1+0xf0] ;  /* 0x0000f00001f97983 */ /* 0x000f280000300800 */
[----:B------:R-:W4:Y:S04]  /*8080*/  LDL.LU R15, [R1+0x138] ;  /* 0x00013800010f7983 */ /* 0x000f280000300800 */
[----:B------:R-:W-:Y:S01]  /*8090*/  LDGSTS.E [R247+0x2000], desc[UR16][R136.64], P5 ;  /* 0x0200000088f77fae */ /* 0x000fe2000a921850 */
[----:B------:R-:W-:-:S03]  /*80a0*/  ISETP.NE.U32.AND P5, PT, R16, RZ, PT ;  /* 0x000000ff1000720c */ /* 0x000fc60003fa5070 */
[----:B------:R-:W-:Y:S01]  /*80b0*/  LDGSTS.E [R247+0x2008], desc[UR16][R138.64], P6 ;  /* 0x020080008af77fae */ /* 0x000fe2000b121850 */
[----:B------:R-:W-:-:S03]  /*80c0*/  ISETP.NE.U32.AND P6, PT, R17, RZ, PT ;  /* 0x000000ff1100720c */ /* 0x000fc60003fc5070 */
[----:B------:R-:W-:Y:S04]  /*80d0*/  LDGSTS.E [R247+0x4000], desc[UR16][R170.64], P3 ;  /* 0x04000000aaf77fae */ /* 0x000fe80009921850 */
[----:B------:R-:W-:Y:S04]  /*80e0*/  LDGSTS.E [R247+0x4008], desc[UR16][R172.64], P4 ;  /* 0x04008000acf77fae */ /* 0x000fe8000a121850 */
[----:B------:R-:W4:Y:S01]  /*80f0*/  LDL.LU R14, [R1+0x134] ;  /* 0x00013400010e7983 */ /* 0x000f220000300800 */
[----:B------:R-:W-:-:S03]  /*8100*/  VIADD R248, R242, UR7 ;  /* 0x00000007f2f87c36 */ /* 0x000fc60008000000 */
[----:B------:R-:W4:Y:S04]  /*8110*/  LDL.LU R16, [R1+0x130] ;  /* 0x0001300001107983 */ /* 0x000f280000300800 */
[----:B------:R-:W4:Y:S04]  /*8120*/  LDL.LU R17, [R1+0x12c] ;  /* 0x00012c0001117983 */ /* 0x000f280000300800 */
[----:B------:R-:W4:Y:S04]  /*8130*/  LDL.LU R252, [R1+0x128] ;  /* 0x0001280001fc7983 */ /* 0x000f280000300800 */
[----:B------:R-:W4:Y:S04]  /*8140*/  LDL.LU R242, [R1+0x124] ;  /* 0x0001240001f27983 */ /* 0x000f280000300800 */
[----:B------:R-:W-:Y:S04]  /*8150*/  LDGSTS.E [R247+0x6000], desc[UR16][R202.64], P5 ;  /* 0x06000000caf77fae */ /* 0x000fe8000a921850 */
[----:B------:R-:W-:Y:S01]  /*8160*/  LDGSTS.E [R247+0x6008], desc[UR16][R204.64], P6 ;  /* 0x06008000ccf77fae */ /* 0x000fe2000b121850 */
[----:B--2---:R-:W-:-:S03]  /*8170*/  ISETP.NE.U32.AND P3, PT, R250, RZ, PT ;  /* 0x000000fffa00720c */ /* 0x004fc60003f65070 */
[----:B------:R-:W2:Y:S01]  /*8180*/  LDL.LU R250, [R1+0x120] ;  /* 0x0001200001fa7983 */ /* 0x000ea20000300800 */
[----:B---3--:R-:W-:-:S03]  /*8190*/  ISETP.NE.U32.AND P4, PT, R5, RZ, PT ;  /* 0x000000ff0500720c */ /* 0x008fc60003f85070 */
[----:B------:R-:W3:Y:S01]  /*81a0*/  LDL.LU R5, [R1+0x11c] ;  /* 0x00011c0001057983 */ /* 0x000ee20000300800 */
[----:B----4-:R-:W-:-:S03]  /*81b0*/  ISETP.NE.U32.AND P5, PT, R12, RZ, PT ;  /* 0x000000ff0c00720c */ /* 0x010fc60003fa5070 */
[----:B------:R-:W4:Y:S04]  /*81c0*/  LDL.LU R12, [R1+0x118] ;  /* 0x00011800010c7983 */ /* 0x000f280000300800 */
[----:B------:R-:W-:Y:S04]  /*81d0*/  LDGSTS.E [R248], desc[UR16][R238.64], P3 ;  /* 0x00000000eef87fae */ /* 0x000fe80009921850 */
[----:B------:R-:W-:Y:S04]  /*81e0*/  LDGSTS.E [R248+0x8], desc[UR16][R240.64], P4 ;  /* 0x00008000f0f87fae */ /* 0x000fe8000a121850 */
[----:B------:R-:W-:Y:S01]  /*81f0*/  LDGSTS.E [R248+0x2000], desc[UR16][R142.64], P5 ;  /* 0x020000008ef87fae */ /* 0x000fe2000a921850 */
[----:B------:R-:W-:-:S03]  /*8200*/  ISETP.NE.U32.AND P6, PT, R13, RZ, PT ;  /* 0x000000ff0d00720c */ /* 0x000fc60003fc5070 */
[----:B------:R-:W3:Y:S10]  /*8210*/  LDL.LU R13, [R1+0x114] ;  /* 0x00011400010d7983 */ /* 0x000ef40000300800 */
[----:B------:R-:W-:Y:S01]  /*8220*/  LDGSTS.E [R248+0x2008], desc[UR16][R144.64], P6 ;  /* 0x0200800090f87fae */ /* 0x000fe2000b121850 */
[----:B------:R-:W-:-:S03]  /*8230*/  ISETP.NE.U32.AND P3, PT, R9, RZ, PT ;  /* 0x000000ff0900720c */ /* 0x000fc60003f65070 */
[----:B------:R-:W3:Y:S01]  /*8240*/  LDL.LU R9, [R1+0x110] ;  /* 0x0001100001097983 */ /* 0x000ee20000300800 */
[----:B------:R-:W-:-:S09]  /*8250*/  ISETP.NE.U32.AND P4, PT, R113, RZ, PT ;  /* 0x000000ff7100720c */ /* 0x000fd20003f85070 */
[----:B------:R-:W-:Y:S04]  /*8260*/  LDGSTS.E [R248+0x4000], desc[UR16][R174.64], P3 ;  /* 0x04000000aef87fae */ /* 0x000fe80009921850 */
[----:B------:R-:W2:Y:S01]  /*8270*/  LDL.LU R113, [R1+0x488] ;  /* 0x0004880001717983 */ /* 0x000ea20000300800 */
[----:B------:R-:W-:Y:S02]  /*8280*/  ISETP.NE.U32.AND P5, PT, R251, RZ, PT ;  /* 0x000000fffb00720c */ /* 0x000fe40003fa5070 */
[----:B------:R-:W-:Y:S02]  /*8290*/  ISETP.NE.U32.AND P6, PT, R249, RZ, PT ;  /* 0x000000fff900720c */ /* 0x000fe40003fc5070 */
[----:B------:R-:W-:Y:S01]  /*82a0*/  ISETP.NE.U32.AND P3, PT, R15, RZ, PT ;  /* 0x000000ff0f00720c */ /* 0x000fe20003f65070 */
[----:B------:R-:W-:Y:S01]  /*82b0*/  LDGSTS.E [R248+0x4008], desc[UR16][R176.64], P4 ;  /* 0x04008000b0f87fae */ /* 0x000fe2000a121850 */
[----:B------:R-:W-:-:S07]  /*82c0*/  LOP3.LUT R249, R3, 0x60, RZ, 0x3c, !PT ;  /* 0x0000006003f97812 */ /* 0x000fce00078e3cff */
[----:B------:R-:W-:Y:S01]  /*82d0*/  LDGSTS.E [R248+0x6000], desc[UR16][R206.64], P5 ;  /* 0x06000000cef87fae */ /* 0x000fe2000a921850 */
[----:B------:R-:W-:-:S03]  /*82e0*/  VIADD R249, R249, UR7 ;  /* 0x00000007f9f97c36 */ /* 0x000fc60008000000 */
[----:B------:R-:W-:Y:S01]  /*82f0*/  LDGSTS.E [R248+0x6008], desc[UR16][R208.64], P6 ;  /* 0x06008000d0f87fae */ /* 0x000fe2000b121850 */
[----:B------:R-:W-:-:S03]  /*8300*/  ISETP.NE.U32.AND P4, PT, R14, RZ, PT ;  /* 0x000000ff0e00720c */ /* 0x000fc60003f85070 */
[----:B------:R-:W3:Y:S01]  /*8310*/  LDL.64 R14, [R1+0x38] ;  /* 0x00003800010e7983 */ /* 0x000ee20000100a00 */
[----:B------:R-:W-:Y:S02]  /*8320*/  ISETP.NE.U32.AND P5, PT, R16, RZ, PT ;  /* 0x000000ff1000720c */ /* 0x000fe40003fa5070 */
[----:B------:R-:W-:Y:S02]  /*8330*/  ISETP.NE.U32.AND P6, PT, R17, RZ, PT ;  /* 0x000000ff1100720c */ /* 0x000fe40003fc5070 */
[----:B------:R-:W3:Y:S04]  /*8340*/  LDL.64 R16, [R1+0x78] ;  /* 0x0000780001107983 */ /* 0x000ee80000100a00 */
[----:B--2---:R-:W-:Y:S01]  /*8350*/  LDGSTS.E [R249], desc[UR16][R112.64], P3 ;  /* 0x0000000070f97fae */ /* 0x004fe20009921850 */
[----:B------:R-:W-:-:S03]  /*8360*/  ISETP.NE.U32.AND P3, PT, R252, RZ, PT ;  /* 0x000000fffc00720c */ /* 0x000fc60003f65070 */
[----:B------:R-:W-:Y:S01]  /*8370*/  LDGSTS.E [R249+0x8], desc[UR16][R114.64], P4 ;  /* 0x0000800072f97fae */ /* 0x000fe2000a121850 */
[----:B------:R-:W-:-:S03]  /*8380*/  ISETP.NE.U32.AND P4, PT, R242, RZ, PT ;  /* 0x000000fff200720c */ /* 0x000fc60003f85070 */
[----:B------:R-:W-:Y:S01]  /*8390*/  LDGSTS.E [R249+0x2000], desc[UR16][R146.64], P5 ;  /* 0x0200000092f97fae */ /* 0x000fe2000a921850 */
[----:B------:R-:W-:-:S03]  /*83a0*/  ISETP.NE.U32.AND P5, PT, R250, RZ, PT ;  /* 0x000000fffa00720c */ /* 0x000fc60003fa5070 */
[----:B------:R-:W-:Y:S04]  /*83b0*/  LDGSTS.E [R249+0x2008], desc[UR16][R148.64], P6 ;  /* 0x0200800094f97fae */ /* 0x000fe8000b121850 */
[----:B------:R-:W-:Y:S01]  /*83c0*/  LDGSTS.E [R249+0x4000], desc[UR16][R178.64], P3 ;  /* 0x04000000b2f97fae */ /* 0x000fe20009921850 */
[----:B------:R-:W-:-:S03]  /*83d0*/  ISETP.NE.U32.AND P3, PT, R2, RZ, PT ;  /* 0x000000ff0200720c */ /* 0x000fc60003f65070 */
[----:B------:R-:W-:Y:S01]  /*83e0*/  LDGSTS.E [R249+0x4008], desc[UR16][R180.64], P4 ;  /* 0x04008000b4f97fae */ /* 0x000fe2000a121850 */
[----:B----4-:R-:W-:-:S03]  /*83f0*/  ISETP.NE.U32.AND P4, PT, R12, RZ, PT ;  /* 0x000000ff0c00720c */ /* 0x010fc60003f85070 */
[----:B------:R-:W-:Y:S01]  /*8400*/  LDGSTS.E [R249+0x6000], desc[UR16][R210.64], P5 ;  /* 0x06000000d2f97fae */ /* 0x000fe2000a921850 */
[----:B---3--:R-:W-:-:S03]  /*8410*/  ISETP.NE.U32.AND P5, PT, R13, RZ, PT ;  /* 0x000000ff0d00720c */ /* 0x008fc60003fa5070 */
[----:B------:R-:W2:Y:S04]  /*8420*/  LDL.64 R12, [R1+0x30] ;  /* 0x00003000010c7983 */ /* 0x000ea80000100a00 */
[----:B------:R-:W3:Y:S01]  /*8430*/  LDL.LU R2, [R1+0x484] ;  /* 0x0004840001027983 */ /* 0x000ee20000300800 */
[----:B------:R-:W-:Y:S02]  /*8440*/  ISETP.NE.U32.AND P6, PT, R5, RZ, PT ;  /* 0x000000ff0500720c */ /* 0x000fe40003fc5070 */
[----:B------:R-:W-:-:S11]  /*8450*/  LOP3.LUT R5, R3, 0x70, RZ, 0x3c, !PT ;  /* 0x0000007003057812 */ /* 0x000fd600078e3cff */
[----:B------:R-:W-:Y:S01]  /*8460*/  LDGSTS.E [R249+0x6008], desc[UR16][R212.64], P6 ;  /* 0x06008000d4f97fae */ /* 0x000fe2000b121850 */
[----:B------:R-:W-:Y:S01]  /*8470*/  ISETP.NE.U32.AND P6, PT, R9, RZ, PT ;  /* 0x000000ff0900720c */ /* 0x000fe20003fc5070 */
[----:B------:R-:W-:-:S05]  /*8480*/  VIADD R250, R5, UR7 ;  /* 0x0000000705fa7c36 */ /* 0x000fca0008000000 */
[----:B------:R-:W-:Y:S01]  /*8490*/  LDGSTS.E [R250], desc[UR16][R116.64], P4 ;  /* 0x0000000074fa7fae */ /* 0x000fe2000a121850 */
[----:B------:R-:W-:-:S03]  /*84a0*/  ISETP.NE.U32.AND P4, PT, R18, RZ, PT ;  /* 0x000000ff1200720c */ /* 0x000fc60003f85070 */
[----:B------:R-:W-:Y:S01]  /*84b0*/  LDGSTS.E [R250+0x8], desc[UR16][R118.64], P5 ;  /* 0x0000800076fa7fae */ /* 0x000fe2000a921850 */
[----:B------:R-:W-:-:S03]  /*84c0*/  ISETP.NE.U32.AND P5, PT, R19, RZ, PT ;  /* 0x000000ff1300720c */ /* 0x000fc60003fa5070 */
[----:B------:R-:W-:Y:S01]  /*84d0*/  LDGSTS.E [R250+0x2000], desc[UR16][R150.64], P6 ;  /* 0x0200000096fa7fae */ /* 0x000fe2000b121850 */
[----:B------:R-:W-:-:S03]  /*84e0*/  ISETP.NE.U32.AND P6, PT, R6, RZ, PT ;  /* 0x000000ff0600720c */ /* 0x000fc60003fc5070 */
[----:B------:R-:W-:Y:S04]  /*84f0*/  LDGSTS.E [R250+0x2008], desc[UR16][R152.64], P3 ;  /* 0x0200800098fa7fae */ /* 0x000fe80009921850 */
[----:B------:R-:W-:Y:S04]  /*8500*/  LDGSTS.E [R250+0x4000], desc[UR16][R182.64], P4 ;  /* 0x04000000b6fa7fae */ /* 0x000fe8000a121850 */
[----:B------:R-:W-:Y:S04]  /*8510*/  LDGSTS.E [R250+0x4008], desc[UR16][R184.64], P5 ;  /* 0x04008000b8fa7fae */ /* 0x000fe8000a921850 */
[----:B------:R-:W-:Y:S04]  /*8520*/  LDGSTS.E [R250+0x6000], desc[UR16][R214.64], P6 ;  /* 0x06000000d6fa7fae */ /* 0x000fe8000b121850 */
[----:B------:R-:W4:Y:S04]  /*8530*/  LDL.LU R18, [R1+0x480] ;  /* 0x0004800001127983 */ /* 0x000f280000300800 */
[----:B------:R-:W-:Y:S04]  /*8540*/  LDGSTS.E [R250+0x6008], desc[UR16][R216.64], P1 ;  /* 0x06008000d8fa7fae */ /* 0x000fe80008921850 */
[----:B------:R-:W4:Y:S04]  /*8550*/  LDL.LU R19, [R1+0x47c] ;  /* 0x00047c0001137983 */ /* 0x000f280000300800 */
[----:B------:R-:W0:Y:S04]  /*8560*/  LDGDEPBAR ;  /* 0x00000000000079af */ /* 0x000e280000000000 */
[----:B------:R-:W4:Y:S01]  /*8570*/  LDL.LU R6, [R1+0x478] ;  /* 0x0004780001067983 */ /* 0x000f220000300800 */
[----:B---3--:R-:W-:-:S05]  /*8580*/  VIADD R251, R2, UR7 ;  /* 0x0000000702fb7c36 */ /* 0x008fca0008000000 */
[----:B------:R-:W-:Y:S04]  /*8590*/  LDGSTS.E [R251+0x40000], desc[UR16][R16.64], P0 ;  /* 0x4000000010fb7fae */ /* 0x000fe80008121850 */
[----:B------:R-:W-:Y:S04]  /*85a0*/  LDGSTS.E [R251+0x40400], desc[UR16][R14.64], P0 ;  /* 0x404000000efb7fae */ /* 0x000fe80008121850 */
[----:B------:R-:W3:Y:S04]  /*85b0*/  LDL.LU.64 R16, [R1+0x470] ;  /* 0x0004700001107983 */ /* 0x000ee80000300a00 */
[----:B------:R-:W4:Y:S01]  /*85c0*/  LDL.64 R14, [R1+0x28] ;  /* 0x00002800010e7983 */ /* 0x000f220000100a00 */
[----:B------:R-:W-:-:S03]  /*85d0*/  LOP3.LUT R5, R2, 0x10, RZ, 0x3c, !PT ;  /* 0x0000001002057812 */ /* 0x000fc600078e3cff */
[----:B---3--:R-:W-:Y:S04]  /*85e0*/  LDGSTS.E [R251+0x40800], desc[UR16][R16.64], P0 ;  /* 0x4080000010fb7fae */ /* 0x008fe80008121850 */
[----:B------:R1:W-:Y:S01]  /*85f0*/  STL.64 [R1+0x418], R16 ;  /* 0x0004181001007387 */ /* 0x0003e20000100a00 */
[----:B------:R-:W-:-:S03]  /*8600*/  VIADD R252, R5, UR7 ;  /* 0x0000000705fc7c36 */ /* 0x000fc60008000000 */
[----:B------:R-:W-:Y:S04]  /*8610*/  LDGSTS.E [R251+0x40c00], desc[UR16][R32.64], P0 ;  /* 0x40c0000020fb7fae */ /* 0x000fe80008121850 */
[----:B------:R-:W-:Y:S04]  /*8620*/  LDGSTS.E [R251+0x41000], desc[UR16][R48.64], P0 ;  /* 0x4100000030fb7fae */ /* 0x000fe80008121850 */
[----:B-1----:R-:W3:Y:S04]  /*8630*/  LDL.64 R16, [R1+0x70] ;  /* 0x0000700001107983 */ /* 0x002ee80000100a00 */
[----:B------:R-:W-:Y:S04]  /*8640*/  LDGSTS.E [R251+0x41400], desc[UR16][R64.64], P0 ;  /* 0x4140000040fb7fae */ /* 0x000fe80008121850 */
[----:B------:R1:W-:Y:S04]  /*8650*/  STL.64 [R1+0x400], R64 ;  /* 0x0004004001007387 */ /* 0x0003e80000100a00 */
[----:B------:R-:W-:Y:S04]  /*8660*/  LDGSTS.E [R251+0x41800], desc[UR16][R80.64], P0 ;  /* 0x4180000050fb7fae */ /* 0x000fe80008121850 */
[----:B------:R-:W-:Y:S04]  /*8670*/  LDGSTS.E [R251+0x41c00], desc[UR16][R96.64], P0 ;  /* 0x41c0000060fb7fae */ /* 0x000fe80008121850 */
[----:B-1----:R-:W4:Y:S04]  /*8680*/  LDL.64 R64, [R1+0x68] ;  /* 0x0000680001407983 */ /* 0x002f280000100a00 */
[----:B------:R-:W-:Y:S01]  /*8690*/  STL.64 [R1+0x408], R80 ;  /* 0x0004085001007387 */ /* 0x000fe20000100a00 */
[----:B------:R-:W-:-:S03]  /*86a0*/  ISETP.NE.U32.AND P1, PT, R21, RZ, PT ;  /* 0x000000ff1500720c */ /* 0x000fc60003f25070 */
[----:B------:R-:W-:Y:S04]  /*86b0*/  STL.64 [R1+0x410], R96 ;  /* 0x0004106001007387 */ /* 0x000fe80000100a00 */
[----:B---3--:R-:W-:Y:S04]  /*86c0*/  LDGSTS.E [R252+0x40080], desc[UR16][R16.64], P0 ;  /* 0x4008000010fc7fae */ /* 0x008fe80008121850 */
[----:B--2---:R-:W-:Y:S04]  /*86d0*/  LDGSTS.E [R252+0x40480], desc[UR16][R12.64], P0 ;  /* 0x404800000cfc7fae */ /* 0x004fe80008121850 */
[----:B----4-:R-:W-:Y:S01]  /*86e0*/  LDGSTS.E [R252+0x40880], desc[UR16][R18.64], P0 ;  /* 0x4088000012fc7fae */ /* 0x010fe20008121850 */
[----:B------:R-:W-:-:S03]  /*86f0*/  LOP3.LUT R5, R2, 0x20, RZ, 0x3c, !PT ;  /* 0x0000002002057812 */ /* 0x000fc600078e3cff */
[----:B------:R-:W-:Y:S04]  /*8700*/  LDGSTS.E [R252+0x40c80], desc[UR16][R34.64], P0 ;  /* 0x40c8000022fc7fae */ /* 0x000fe80008121850 */
[----:B------:R-:W2:Y:S04]  /*8710*/  LDL.64 R12, [R1+0x60] ;  /* 0x00006000010c7983 */ /* 0x000ea80000100a00 */
[----:B------:R1:W-:Y:S01]  /*8720*/  STL.64 [R1+0x420], R18 ;  /* 0x0004201201007387 */ /* 0x0003e20000100a00 */
[----:B------:R-:W-:-:S03]  /*8730*/  VIADD R242, R5, UR7 ;  /* 0x0000000705f27c36 */ /* 0x000fc60008000000 */
[----:B------:R-:W-:Y:S04]  /*8740*/  LDGSTS.E [R252+0x41080], desc[UR16][R50.64], P0 ;  /* 0x4108000032fc7fae */ /* 0x000fe80008121850 */
[----:B------:R-:W-:Y:S04]  /*8750*/  LDGSTS.E [R252+0x41480], desc[UR16][R66.64], P0 ;  /* 0x4148000042fc7fae */ /* 0x000fe80008121850 */
[----:B-1----:R-:W3:Y:S04]  /*8760*/  LDL.LU.64 R18, [R1+0x20] ;  /* 0x0000200001127983 */ /* 0x002ee80000300a00 */
[----:B------:R-:W4:Y:S04]  /*8770*/  LDL.LU R21, [R1+0x46c] ;  /* 0x00046c0001157983 */ /* 0x000f280000300800 */
[----:B------:R-:W3:Y:S04]  /*8780*/  LDL.LU.64 R16, [R1+0x18] ;  /* 0x0000180001107983 */ /* 0x000ee80000300a00 */
[----:B------:R-:W-:Y:S04]  /*8790*/  LDGSTS.E [R252+0x41880], desc[UR16][R82.64], P0 ;  /* 0x4188000052fc7fae */ /* 0x000fe80008121850 */
[----:B------:R-:W-:Y:S04]  /*87a0*/  STL.64 [R1+0x428], R66 ;  /* 0x0004284201007387 */ /* 0x000fe80000100a00 */
[----:B------:R-:W-:Y:S01]  /*87b0*/  LDGSTS.E [R252+0x41c80], desc[UR16][R98.64], P0 ;  /* 0x41c8000062fc7fae */ /* 0x000fe20008121850 */
[----:B------:R-:W-:-:S03]  /*87c0*/  ISETP.NE.U32.AND P2, PT, R59, RZ, PT ;  /* 0x000000ff3b00720c */ /* 0x000fc60003f45070 */
[----:B------:R-:W-:Y:S04]  /*87d0*/  STL.64 [R1+0x430], R82 ;  /* 0x0004305201007387 */ /* 0x000fe80000100a00 */
[----:B------:R-:W-:Y:S04]  /*87e0*/  LDGSTS.E [R242+0x40100], desc[UR16][R64.64], P0 ;  /* 0x4010000040f27fae */ /* 0x000fe80008121850 */
[----:B------:R-:W-:Y:S04]  /*87f0*/  STL.64 [R1+0x438], R98 ;  /* 0x0004386201007387 */ /* 0x000fe80000100a00 */
[----:B------:R1:W-:Y:S01]  /*8800*/  LDGSTS.E [R242+0x40500], desc[UR16][R14.64], P0 ;  /* 0x405000000ef27fae */ /* 0x0003e20008121850 */
[----:B------:R-:W-:-:S02]  /*8810*/  ISETP.NE.U32.AND P3, PT, R56, RZ, PT ;  /* 0x000000ff3800720c */ /* 0x000fc40003f65070 */
[----:B------:R-:W-:Y:S02]  /*8820*/  ISETP.NE.U32.AND P4, PT, R57, RZ, PT ;  /* 0x000000ff3900720c */ /* 0x000fe40003f85070 */
[----:B------:R-:W-:-:S05]  /*8830*/  LOP3.LUT R5, R2, 0x30, RZ, 0x3c, !PT ;  /* 0x0000003002057812 */ /* 0x000fca00078e3cff */
[----:B-1----:R-:W-:Y:S01]  /*8840*/  VIADD R15, R5, UR7 ;  /* 0x00000007050f7c36 */ /* 0x002fe20008000000 */
[----:B------:R-:W-:-:S05]  /*8850*/  LOP3.LUT R5, R2, 0x40, RZ, 0x3c, !PT ;  /* 0x0000004002057812 */ /* 0x000fca00078e3cff */
[----:B------:R-:W-:Y:S01]  /*8860*/  VIADD R14, R5, UR7 ;  /* 0x00000007050e7c36 */ /* 0x000fe20008000000 */
[----:B------:R-:W-:Y:S02]  /*8870*/  LOP3.LUT R5, R2, 0x50, RZ, 0x3c, !PT ;  /* 0x0000005002057812 */ /* 0x000fe400078e3cff */
[----:B------:R-:W-:Y:S02]  /*8880*/  ISETP.NE.U32.AND P6, PT, R140, RZ, PT ;  /* 0x000000ff8c00720c */ /* 0x000fe40003fc5070 */
[----:B------:R-:W-:Y:S01]  /*8890*/  ISETP.NE.U32.AND P5, PT, R141, RZ, PT ;  /* 0x000000ff8d00720c */ /* 0x000fe20003fa5070 */
[----:B----4-:R-:W-:Y:S04]  /*88a0*/  LDGSTS.E [R242+0x40900], desc[UR16][R20.64], P0 ;  /* 0x4090000014f27fae */ /* 0x010fe80008121850 */
[----:B------:R1:W-:Y:S04]  /*88b0*/  STL.64 [R1+0x440], R20 ;  /* 0x0004401401007387 */ /* 0x0003e80000100a00 */
[----:B------:R-:W-:Y:S04]  /*88c0*/  LDGSTS.E [R242+0x40d00], desc[UR16][R36.64], P0 ;  /* 0x40d0000024f27fae */ /* 0x000fe80008121850 */
[----:B------:R-:W-:Y:S04]  /*88d0*/  LDGSTS.E [R242+0x41100], desc[UR16][R52.64], P0 ;  /* 0x4110000034f27fae */ /* 0x000fe80008121850 */
[----:B-1----:R-:W4:Y:S04]  /*88e0*/  LDL.LU.64 R20, [R1+0x58] ;  /* 0x0000580001147983 */ /* 0x002f280000300a00 */
[----:B------:R-:W4:Y:S04]  /*88f0*/  LDL.LU R59, [R1+0x468] ;  /* 0x00046800013b7983 */ /* 0x000f280000300800 */
[----:B------:R-:W4:Y:S04]  /*8900*/  LDL.LU.64 R98, [R1+0x50] ;  /* 0x0000500001627983 */ /* 0x000f280000300a00 */
[----:B------:R-:W4:Y:S04]  /*8910*/  LDL.LU.64 R96, [R1+0x10] ;  /* 0x0000100001607983 */ /* 0x000f280000300a00 */
[----:B------:R-:W4:Y:S04]  /*8920*/  LDL.LU R56, [R1+0x464] ;  /* 0x0004640001387983 */ /* 0x000f280000300800 */
[----:B------:R-:W4:Y:S04]  /*8930*/  LDL.LU.64 R82, [R1+0x48] ;  /* 0x0000480001527983 */ /* 0x000f280000300a00 */
[----:B------:R-:W4:Y:S04]  /*8940*/  LDL.LU.64 R80, [R1+0x8] ;  /* 0x0000080001507983 */ /* 0x000f280000300a00 */
[----:B------:R-:W4:Y:S04]  /*8950*/  LDL.LU R57, [R1+0x460] ;  /* 0x0004600001397983 */ /* 0x000f280000300800 */
[----:B------:R-:W4:Y:S04]  /*8960*/  LDL.LU.64 R66, [R1+0x40] ;  /* 0x0000400001427983 */ /* 0x000f280000300a00 */
[----:B------:R-:W4:Y:S04]  /*8970*/  LDL.LU.64 R64, [R1] ;  /* 0x0000000001407983 */ /* 0x000f280000300a00 */
[----:B------:R-:W-:Y:S04]  /*8980*/  LDGSTS.E [R242+0x41500], desc[UR16][R68.64], P0 ;  /* 0x4150000044f27fae */ /* 0x000fe80008121850 */
[----:B------:R-:W-:Y:S04]  /*8990*/  LDGSTS.E [R242+0x41900], desc[UR16][R84.64], P0 ;  /* 0x4190000054f27fae */ /* 0x000fe80008121850 */
[----:B------:R-:W-:Y:S04]  /*89a0*/  LDGSTS.E [R242+0x41d00], desc[UR16][R100.64], P0 ;  /* 0x41d0000064f27fae */ /* 0x000fe80008121850 */
[----:B--2---:R1:W-:Y:S04]  /*89b0*/  LDGSTS.E [R15+0x40180], desc[UR16][R12.64], P0 ;  /* 0x401800000c0f7fae */ /* 0x0043e80008121850 */
[----:B------:R-:W2:Y:S04]  /*89c0*/  LDL.LU R140, [R1+0x158] ;  /* 0x00015800018c7983 */ /* 0x000ea80000300800 */
[----:B------:R-:W2:Y:S01]  /*89d0*/  LDL.LU R141, [R1+0x154] ;  /* 0x00015400018d7983 */ /* 0x000ea20000300800 */
[----:B-1----:R-:W-:Y:S01]  /*89e0*/  VIADD R13, R5, UR7 ;  /* 0x00000007050d7c36 */ /* 0x002fe20008000000 */
[----:B------:R-:W-:-:S02]  /*89f0*/  LOP3.LUT R5, R2, 0x60, RZ, 0x3c, !PT ;  /* 0x0000006002057812 */ /* 0x000fc400078e3cff */
[----:B---3--:R-:W-:Y:S03]  /*8a00*/  LDGSTS.E [R15+0x40580], desc[UR16][R18.64], P0 ;  /* 0x40580000120f7fae */ /* 0x008fe60008121850 */
[----:B------:R-:W-:Y:S01]  /*8a10*/  VIADD R12, R5, UR7 ;  /* 0x00000007050c7c36 */ /* 0x000fe20008000000 */
[----:B------:R-:W-:Y:S01]  /*8a20*/  LOP3.LUT R5, R2, 0x70, RZ, 0x3c, !PT ;  /* 0x0000007002057812 */ /* 0x000fe200078e3cff */
[----:B------:R1:W-:Y:S04]  /*8a30*/  STL.64 [R1+0x378], R2 ;  /* 0x0003780201007387 */ /* 0x0003e80000100a00 */
[----:B------:R-:W-:Y:S01]  /*8a40*/  VIADD R9, R5, UR7 ;  /* 0x0000000705097c36 */ /* 0x000fe20008000000 */
[----:B------:R-:W-:Y:S01]  /*8a50*/  LDGSTS.E [R15+0x40980], desc[UR16][R22.64], P0 ;  /* 0x40980000160f7fae */ /* 0x000fe20008121850 */
[----:B------:R-:W-:-:S03]  /*8a60*/  IMAD.SHL.U32 R5, R10, 0x80, RZ ;  /* 0x000000800a057824 */ /* 0x000fc600078e00ff */
[----:B------:R-:W-:Y:S01]  /*8a70*/  LDGSTS.E [R15+0x40d80], desc[UR16][R38.64], P0 ;  /* 0x40d80000260f7fae */ /* 0x000fe20008121850 */
[----:B-1----:R-:W-:-:S03]  /*8a80*/  IMAD.WIDE R2, R5, 0x4, R218 ;  /* 0x0000000405027825 */ /* 0x002fc600078e02da */
[----:B------:R-:W-:Y:S04]  /*8a90*/  LDGSTS.E [R15+0x41180], desc[UR16][R54.64], P0 ;  /* 0x41180000360f7fae */ /* 0x000fe80008121850 */
[----:B------:R-:W3:Y:S04]  /*8aa0*/  LDL.LU R219, [R1+0x14c] ;  /* 0x00014c0001db7983 */ /* 0x000ee80000300800 */
[----:B------:R-:W-:Y:S04]  /*8ab0*/  LDGSTS.E [R15+0x41580], desc[UR16][R70.64], P0 ;  /* 0x41580000460f7fae */ /* 0x000fe80008121850 */
[----:B------:R-:W-:Y:S04]  /*8ac0*/  LDGSTS.E [R15+0x41980], desc[UR16][R86.64], P0 ;  /* 0x41980000560f7fae */ /* 0x000fe80008121850 */
[----:B------:R-:W-:Y:S01]  /*8ad0*/  LDGSTS.E [R15+0x41d80], desc[UR16][R102.64], P0 ;  /* 0x41d80000660f7fae */ /* 0x000fe20008121850 */
[----:B------:R-:W-:-:S03]  /*8ae0*/  LOP3.LUT R6, R6, 0x7fffffff, RZ, 0xc0, !PT ;  /* 0x7fffffff06067812 */ /* 0x000fc600078ec0ff */
[----:B------:R-:W3:Y:S01]  /*8af0*/  LDL.LU R218, [R1+0x16c] ;  /* 0x00016c0001da7983 */ /* 0x000ee20000300800 */
[----:B------:R-:W-:-:S03]  /*8b00*/  @P1 LOP3.LUT R6, R6, 0x80000000, RZ, 0xfc, !PT ;  /* 0x8000000006061812 */ /* 0x000fc600078efcff */
[----:B----4-:R-:W-:Y:S04]  /*8b10*/  LDGSTS.E [R14+0x40200], desc[UR16][R20.64], P0 ;  /* 0x40200000140e7fae */ /* 0x010fe80008121850 */
[----:B------:R-:W-:Y:S04]  /*8b20*/  LDGSTS.E [R14+0x40600], desc[UR16][R16.64], P0 ;  /* 0x40600000100e7fae */ /* 0x000fe80008121850 */
        /* <DEDUP_REMOVED lines=30> */
[----:B------:R-:W0:Y:S01]  /*8d10*/  LDGDEPBAR ;  /* 0x00000000000079af */ /* 0x000e220000000000 */
[----:B--2---:R-:W-:Y:S01]  /*8d20*/  ISETP.NE.U32.AND P1, PT, R140, RZ, PT ;  /* 0x000000ff8c00720c */ /* 0x004fe20003f25070 */
[----:B------:R-:W-:Y:S01]  /*8d30*/  BAR.SYNC.DEFER_BLOCKING 0x0 ;  /* 0x0000000000007b1d */ /* 0x000fe20000010000 */
[----:B---3--:R-:W-:-:S05]  /*8d40*/  ISETP.NE.U32.AND P0, PT, R219, RZ, PT ;  /* 0x000000ffdb00720c */ /* 0x008fca0003f05070 */
[----:B------:R-:W2:Y:S04]  /*8d50*/  LDL.LU R140, [R1+0x45c] ;  /* 0x00045c00018c7983 */ /* 0x000ea80000300800 */
[----:B------:R1:W-:Y:S04]  /*8d60*/  STL.64 [R1+0x110], R2 ;  /* 0x0001100201007387 */ /* 0x0003e80000100a00 */
[----:B------:R-:W3:Y:S04]  /*8d70*/  LDL.LU R219, [R1+0x178] ;  /* 0x0001780001db7983 */ /* 0x000ee80000300800 */
[----:B------:R-:W-:Y:S01]  /*8d80*/  @!PT LDS RZ, [RZ] ;  /* 0x00000000fffff984 */ /* 0x000fe20000000800 */
[----:B------:R-:W-:Y:S01]  /*8d90*/  @!PT LDS RZ, [RZ] ;  /* 0x00000000fffff984 */ /* 0x000fe20000000800 */
[----:B------:R-:W-:Y:S01]  /*8da0*/  @!PT LDS RZ, [RZ] ;  /* 0x00000000fffff984 */ /* 0x000fe20000000800 */
[----:B------:R1:W-:Y:S01]  /*8db0*/  LDGSTS.E [R243+0x8000], desc[UR16][R2.64], P1 ;  /* 0x0800000002f37fae */ /* 0x0003e20008921850 */
[----:B------:R-:W-:Y:S01]  /*8dc0*/  ISETP.NE.U32.AND P1, PT, R141, RZ, PT ;  /* 0x000000ff8d00720c */ /* 0x000fe20003f25070 */
[----:B-1----:R-:W-:-:S02]  /*8dd0*/  IMAD.WIDE R2, R5, 0x4, R220 ;  /* 0x0000000405027825 */ /* 0x002fc400078e02dc */
[----:B------:R-:W4:Y:S04]  /*8de0*/  LDL.LU R220, [R1+0x164] ;  /* 0x0001640001dc7983 */ /* 0x000f280000300800 */
[----:B------:R-:W2:Y:S04]  /*8df0*/  LDL.LU R221, [R1+0x168] ;  /* 0x0001680001dd7983 */ /* 0x000ea80000300800 */
[----:B------:R-:W3:Y:S04]  /*8e00*/  LDL.LU R141, [R1+0x458] ;  /* 0x00045800018d7983 */ /* 0x000ee80000300800 */
[----:B------:R1:W-:Y:S04]  /*8e10*/  STL.64 [R1+0x108], R2 ;  /* 0x0001080201007387 */ /* 0x0003e80000100a00 */
[----:B------:R1:W-:Y:S02]  /*8e20*/  LDGSTS.E [R243+0x8008], desc[UR16][R2.64], P0 ;  /* 0x0800800002f37fae */ /* 0x0003e40008121850 */
[----:B-1----:R-:W-:-:S02]  /*8e30*/  IMAD.WIDE R2, R5, 0x4, R120 ;  /* 0x0000000405027825 */ /* 0x002fc400078e0278 */
[----:B------:R-:W4:Y:S04]  /*8e40*/  LDL.LU R120, [R1+0x15c] ;  /* 0x00015c0001787983 */ /* 0x000f280000300800 */
[----:B------:R-:W2:Y:S04]  /*8e50*/  LDL.LU R121, [R1+0x160] ;  /* 0x0001600001797983 */ /* 0x000ea80000300800 */
[----:B------:R1:W-:Y:S04]  /*8e60*/  STL.64 [R1+0xf8], R2 ;  /* 0x0000f80201007387 */ /* 0x0003e80000100a00 */
[----:B------:R1:W-:Y:S02]  /*8e70*/  LDGSTS.E [R243+0xa000], desc[UR16][R2.64], P1 ;  /* 0x0a00000002f37fae */ /* 0x0003e40008921850 */
[----:B-1----:R-:W-:Y:S01]  /*8e80*/  IMAD.WIDE R2, R5, 0x4, R122 ;  /* 0x0000000405027825 */ /* 0x002fe200078e027a */
[----:B----4-:R-:W-:-:S02]  /*8e90*/  ISETP.NE.U32.AND P0, PT, R120, RZ, PT ;  /* 0x000000ff7800720c */ /* 0x010fc40003f05070 */
[----:B------:R-:W4:Y:S01]  /*8ea0*/  LDL.LU R120, [R1+0x180] ;  /* 0x0001800001787983 */ /* 0x000f220000300800 */
[----:B--2---:R-:W-:-:S03]  /*8eb0*/  ISETP.NE.U32.AND P1, PT, R121, RZ, PT ;  /* 0x000000ff7900720c */ /* 0x004fc60003f25070 */
[----:B------:R-:W2:Y:S04]  /*8ec0*/  LDL.LU R122, [R1+0x174] ;  /* 0x00017400017a7983 */ /* 0x000ea80000300800 */
[----:B------:R-:W4:Y:S04]  /*8ed0*/  LDL.LU R123, [R1+0x17c] ;  /* 0x00017c00017b7983 */ /* 0x000f280000300800 */
[----:B------:R1:W-:Y:S04]  /*8ee0*/  STL.64 [R1+0xf0], R2 ;  /* 0x0000f00201007387 */ /* 0x0003e80000100a00 */
[----:B------:R1:W-:Y:S04]  /*8ef0*/  LDGSTS.E [R243+0xa008], desc[UR16][R2.64], P0 ;  /* 0x0a00800002f37fae */ /* 0x0003e80008121850 */
[----:B------:R-:W4:Y:S01]  /*8f00*/  LDL.LU R121, [R1+0x184] ;  /* 0x0001840001797983 */ /* 0x000f220000300800 */
[----:B-1----:R-:W-:-:S03]  /*8f10*/  IMAD.WIDE R2, R5, 0x4, R154 ;  /* 0x0000000405027825 */ /* 0x002fc600078e029a */
[----:B------:R-:W3:Y:S01]  /*8f20*/  LDL.LU R155, [R1+0x170] ;  /* 0x00017000019b7983 */ /* 0x000ee20000300800 */
[----:B------:R-:W-:-:S03]  /*8f30*/  ISETP.NE.U32.AND P0, PT, R220, RZ, PT ;  /* 0x000000ffdc00720c */ /* 0x000fc60003f05070 */
[----:B------:R1:W-:Y:S04]  /*8f40*/  STL.64 [R1+0xe8], R2 ;  /* 0x0000e80201007387 */ /* 0x0003e80000100a00 */
[----:B------:R1:W-:Y:S04]  /*8f50*/  LDGSTS.E [R243+0xc000], desc[UR16][R2.64], P1 ;  /* 0x0c00000002f37fae */ /* 0x0003e80008921850 */
[----:B------:R-:W4:Y:S01]  /*8f60*/  LDL.LU R220, [R1+0x188] ;  /* 0x0001880001dc7983 */ /* 0x000f220000300800 */
[----:B------:R-:W-:Y:S01]  /*8f70*/  ISETP.NE.U32.AND P1, PT, R221, RZ, PT ;  /* 0x000000ffdd00720c */ /* 0x000fe20003f25070 */
[----:B-1----:R-:W-:-:S05]  /*8f80*/  IMAD.WIDE R2, R5, 0x4, R156 ;  /* 0x0000000405027825 */ /* 0x002fca00078e029c */
[----:B------:R1:W-:Y:S04]  /*8f90*/  STL.64 [R1+0xe0], R2 ;  /* 0x0000e00201007387 */ /* 0x0003e80000100a00 */
[----:B------:R-:W4:Y:S04]  /*8fa0*/  LDL.LU R221, [R1+0x18c] ;  /* 0x00018c0001dd7983 */ /* 0x000f280000300800 */
[----:B------:R1:W-:Y:S01]  /*8fb0*/  LDGSTS.E [R243+0xc008], desc[UR16][R2.64], P0 ;  /* 0x0c00800002f37fae */ /* 0x0003e20008121850 */
[----:B------:R-:W-:Y:S01]  /*8fc0*/  ISETP.NE.U32.AND P0, PT, R218, RZ, PT ;  /* 0x000000ffda00720c */ /* 0x000fe20003f05070 */
[----:B-1----:R-:W-:-:S05]  /*8fd0*/  IMAD.WIDE R2, R5, 0x4, R186 ;  /* 0x0000000405027825 */ /* 0x002fca00078e02ba */
[----:B------:R1:W-:Y:S04]  /*8fe0*/  STL.64 [R1+0xd8], R2 ;  /* 0x0000d80201007387 */ /* 0x0003e80000100a00 */
[----:B------:R-:W4:Y:S04]  /*8ff0*/  LDL.LU R218, [R1+0x190] ;  /* 0x0001900001da7983 */ /* 0x000f280000300800 */
[----:B------:R1:W-:Y:S02]  /*9000*/  LDGSTS.E [R243+0xe000], desc[UR16][R2.64], P1 ;  /* 0x0e00000002f37fae */ /* 0x0003e40008921850 */
[----:B-1----:R-:W-:-:S05]  /*9010*/  IMAD.WIDE R2, R5, 0x4, R188 ;  /* 0x0000000405027825 */ /* 0x002fca00078e02bc */
[----:B------:R1:W-:Y:S04]  /*9020*/  LDGSTS.E [R243+0xe008], desc[UR16][R2.64], P0 ;  /* 0x0e00800002f37fae */ /* 0x0003e80008121850 */
[----:B------:R1:W-:Y:S02]  /*9030*/  STL.64 [R1+0xd0], R2 ;  /* 0x0000d00201007387 */ /* 0x0003e40000100a00 */
[----:B-1----:R-:W-:-:S05]  /*9040*/  IMAD.WIDE R2, R5, 0x4, R222 ;  /* 0x0000000405027825 */ /* 0x002fca00078e02de */
[----:B------:R1:W-:Y:S01]  /*9050*/  STL.64 [R1+0x100], R2 ;  /* 0x0001000201007387 */ /* 0x0003e20000100a00 */
[----:B--2---:R-:W-:Y:S02]  /*9060*/  ISETP.NE.U32.AND P0, PT, R122, RZ, PT ;  /* 0x000000ff7a00720c */ /* 0x004fe40003f05070 */
[----:B---3--:R-:W-:-:S13]  /*9070*/  ISETP.NE.U32.AND P1, PT, R155, RZ, PT ;  /* 0x000000ff9b00720c */ /* 0x008fda0003f25070 */
[----:B------:R1:W-:Y:S01]  /*9080*/  LDGSTS.E [R244+0x8000], desc[UR16][R2.64], P1 ;  /* 0x0800000002f47fae */ /* 0x0003e20008921850 */
[----:B------:R-:W-:Y:S01]  /*9090*/  ISETP.NE.U32.AND P1, PT, R219, RZ, PT ;  /* 0x000000ffdb00720c */ /* 0x000fe20003f25070 */
[----:B-1----:R-:W-:-:S05]  /*90a0*/  IMAD.WIDE R2, R5, 0x4, R224 ;  /* 0x0000000405027825 */ /* 0x002fca00078e02e0 */
[----:B------:R1:W-:Y:S01]  /*90b0*/  LDGSTS.E [R244+0x8008], desc[UR16][R2.64], P0 ;  /* 0x0800800002f47fae */ /* 0x0003e20008121850 */
[----:B----4-:R-:W-:-:S03]  /*90c0*/  ISETP.NE.U32.AND P0, PT, R123, RZ, PT ;  /* 0x000000ff7b00720c */ /* 0x010fc60003f05070 */
[----:B------:R1:W-:Y:S04]  /*90d0*/  STL.64 [R1+0xc8], R2 ;  /* 0x0000c80201007387 */ /* 0x0003e80000100a00 */
[----:B------:R-:W2:Y:S01]  /*90e0*/  LDL.LU R219, [R1+0x194] ;  /* 0x0001940001db7983 */ /* 0x000ea20000300800 */
[----:B-1----:R-:W-:-:S04]  /*90f0*/  IMAD.WIDE R2, R5, 0x4, R124 ;  /* 0x0000000405027825 */ /* 0x002fc800078e027c */
[----:B------:R-:W-:Y:S01]  /*9100*/  IMAD.WIDE R124, R5, 0x4, R126 ;  /* 0x00000004057c7825 */ /* 0x000fe200078e027e */
[----:B------:R1:W-:Y:S01]  /*9110*/  LDGSTS.E [R244+0xa000], desc[UR16][R2.64], P1 ;  /* 0x0a00000002f47fae */ /* 0x0003e20008921850 */
[----:B------:R-:W-:-:S03]  /*9120*/  ISETP.NE.U32.AND P1, PT, R120, RZ, PT ;  /* 0x000000ff7800720c */ /* 0x000fc60003f25070 */
[----:B------:R-:W-:Y:S01]  /*9130*/  LDGSTS.E [R244+0xa008], desc[UR16][R124.64], P0 ;  /* 0x0a0080007cf47fae */ /* 0x000fe20008121850 */
[----:B------:R-:W-:-:S03]  /*9140*/  ISETP.NE.U32.AND P0, PT, R121, RZ, PT ;  /* 0x000000ff7900720c */ /* 0x000fc60003f05070 */
[----:B------:R1:W-:Y:S04]  /*9150*/  STL.64 [R1+0x3f8], R2 ;  /* 0x0003f80201007387 */ /* 0x0003e80000100a00 */
[----:B------:R-:W3:Y:S04]  /*9160*/  LDL.LU R123, [R1+0x198] ;  /* 0x00019800017b7983 */ /* 0x000ee80000300800 */
[----:B------:R-:W-:Y:S01]  /*9170*/  STL.64 [R1+0xb8], R124 ;  /* 0x0000b87c01007387 */ /* 0x000fe20000100a00 */
[----:B-1----:R-:W-:-:S05]  /*9180*/  IMAD.WIDE R2, R5, 0x4, R158 ;  /* 0x0000000405027825 */ /* 0x002fca00078e029e */
[----:B------:R1:W-:Y:S04]  /*9190*/  STL.64 [R1+0xb0], R2 ;  /* 0x0000b00201007387 */ /* 0x0003e80000100a00 */
[----:B------:R1:W-:Y:S01]  /*91a0*/  LDGSTS.E [R244+0xc000], desc[UR16][R2.64], P1 ;  /* 0x0c00000002f47fae */ /* 0x0003e20008921850 */
[----:B------:R-:W-:-:S03]  /*91b0*/  ISETP.NE.U32.AND P1, PT, R220, RZ, PT ;  /* 0x000000ffdc00720c */ /* 0x000fc60003f25070 */
[----:B------:R-:W4:Y:S01]  /*91c0*/  LDL.LU R120, [R1+0x19c] ;  /* 0x00019c0001787983 */ /* 0x000f220000300800 */
[----:B-1----:R-:W-:-:S05]  /*91d0*/  IMAD.WIDE R2, R5, 0x4, R160 ;  /* 0x0000000405027825 */ /* 0x002fca00078e02a0 */
[----:B------:R1:W-:Y:S01]  /*91e0*/  LDGSTS.E [R244+0xc008], desc[UR16][R2.64], P0 ;  /* 0x0c00800002f47fae */ /* 0x0003e20008121850 */
[----:B------:R-:W-:-:S03]  /*91f0*/  ISETP.NE.U32.AND P0, PT, R221, RZ, PT ;  /* 0x000000ffdd00720c */ /* 0x000fc60003f05070 */
[----:B------:R1:W-:Y:S04]  /*9200*/  STL.64 [R1+0xa8], R2 ;  /* 0x0000a80201007387 */ /* 0x0003e80000100a00 */
[----:B------:R-:W4:Y:S01]  /*9210*/  LDL.LU R220, [R1+0x1a0] ;  /* 0x0001a00001dc7983 */ /* 0x000f220000300800 */
[----:B-1----:R-:W-:-:S05]  /*9220*/  IMAD.WIDE R2, R5, 0x4, R190 ;  /* 0x0000000405027825 */ /* 0x002fca00078e02be */
[----:B------:R1:W-:Y:S04]  /*9230*/  STL.64 [R1+0xa0], R2 ;  /* 0x0000a00201007387 */ /* 0x0003e80000100a00 */
[----:B------:R1:W-:Y:S02]  /*9240*/  LDGSTS.E [R244+0xe000], desc[UR16][R2.64], P1 ;  /* 0x0e00000002f47fae */ /* 0x0003e40008921850 */
[----:B-1----:R-:W-:-:S05]  /*9250*/  IMAD.WIDE R2, R5, 0x4, R192 ;  /* 0x0000000405027825 */ /* 0x002fca00078e02c0 */
[----:B------:R1:W-:Y:S04]  /*9260*/  STL.64 [R1+0x98], R2 ;  /* 0x0000980201007387 */ /* 0x0003e80000100a00 */
[----:B------:R1:W-:Y:S04]  /*9270*/  LDGSTS.E [R244+0xe008], desc[UR16][R2.64], P0 ;  /* 0x0e00800002f47fae */ /* 0x0003e80008121850 */
[----:B------:R-:W4:Y:S01]  /*9280*/  LDL.LU R221, [R1+0x1a4] ;  /* 0x0001a40001dd7983 */ /* 0x000f220000300800 */
[----:B-1----:R-:W-:-:S05]  /*9290*/  IMAD.WIDE R2, R5, 0x4, R226 ;  /* 0x0000000405027825 */ /* 0x002fca00078e02e2 */
[----:B------:R1:W-:Y:S04]  /*92a0*/  STL.64 [R1+0x90], R2 ;  /* 0x0000900201007387 */ /* 0x0003e80000100a00 */
[----:B------:R-:W4:Y:S01]  /*92b0*/  LDL.LU R121, [R1+0x1a8] ;  /* 0x0001a80001797983 */ /* 0x000f220000300800 */
[----:B------:R-:W-:Y:S02]  /*92c0*/  ISETP.NE.U32.AND P1, PT, R218, RZ, PT ;  /* 0x000000ffda00720c */ /* 0x000fe40003f25070 */
[----:B------:R-:W-:-:S11]  /*92d0*/  ISETP.NE.U32.AND P0, PT, R141, RZ, PT ;  /* 0x000000ff8d00720c */ /* 0x000fd60003f05070 */
[----:B------:R1:W-:Y:S02]  /*92e0*/  LDGSTS.E [R245+0x8000], desc[UR16][R2.64], P1 ;  /* 0x0800000002f57fae */ /* 0x0003e40008921850 */
[----:B-1----:R-:W-:-:S05]  /*92f0*/  IMAD.WIDE R2, R5, 0x4, R228 ;  /* 0x0000000405027825 */ /* 0x002fca00078e02e4 */
[----:B------:R1:W-:Y:S04]  /*9300*/  STL.64 [R1+0x88], R2 ;  /* 0x0000880201007387 */ /* 0x0003e80000100a00 */
[----:B------:R-:W4:Y:S01]  /*9310*/  LDL.LU R218, [R1+0x1ac] ;  /* 0x0001ac0001da7983 */ /* 0x000f220000300800 */
[----:B------:R-:W-:Y:S01]  /*9320*/  ISETP.NE.U32.AND P1, PT, R140, RZ, PT ;  /* 0x000000ff8c00720c */ /* 0x000fe20003f25070 */
[C---:B------:R-:W-:Y:S02]  /*9330*/  IMAD.WIDE R140, R5.reuse, 0x4, R128 ;  /* 0x00000004058c7825 */ /* 0x040fe400078e0280 */
[----:B------:R-:W-:Y:S02]  /*9340*/  LDGSTS.E [R245+0x8008], desc[UR16][R2.64], P0 ;  /* 0x0800800002f57fae */ /* 0x000fe40008121850 */
[----:B------:R-:W-:-:S04]  /*9350*/  IMAD.WIDE R228, R5, 0x4, R130 ;  /* 0x0000000405e47825 */ /* 0x000fc800078e0282 */
[----:B------:R-:W-:-:S04]  /*9360*/  IMAD.WIDE R226, R5, 0x4, R162 ;  /* 0x0000000405e27825 */ /* 0x000fc800078e02a2 */
[----:B------:R-:W-:Y:S01]  /*9370*/  LDGSTS.E [R245+0xa000], desc[UR16][R140.64], P1 ;  /* 0x0a0000008cf57fae */ /* 0x000fe20008921850 */
[----:B------:R-:W-:-:S04]  /*9380*/  IMAD.WIDE R224, R5, 0x4, R164 ;  /* 0x0000000405e07825 */ /* 0x000fc800078e02a4 */
[----:B------:R-:W-:Y:S01]  /*9390*/  IMAD.WIDE R222, R5, 0x4, R194 ;  /* 0x0000000405de7825 */ /* 0x000fe200078e02c2 */
[----:B--2---:R-:W-:Y:S02]  /*93a0*/  ISETP.NE.U32.AND P0, PT, R219, RZ, PT ;  /* 0x000000ffdb00720c */ /* 0x004fe40003f05070 */
[----:B------:R-:W2:Y:S04]  /*93b0*/  LDL.LU R219, [R1+0x1b0] ;  /* 0x0001b00001db7983 */ /* 0x000ea80000300800 */
[----:B------:R-:W-:Y:S04]  /*93c0*/  STL.64 [R1+0x3c8], R140 ;  /* 0x0003c88c01007387 */ /* 0x000fe80000100a00 */
[----:B------:R-:W2:Y:S04]  /*93d0*/  LDL.LU R154, [R1+0x1b4] ;  /* 0x0001b400019a7983 */ /* 0x000ea80000300800 */
[----:B------:R-:W-:Y:S04]  /*93e0*/  STL.64 [R1+0x3d0], R228 ;  /* 0x0003d0e401007387 */ /* 0x000fe80000100a00 */
[----:B------:R-:W2:Y:S04]  /*93f0*/  LDL.LU R155, [R1+0x1b8] ;  /* 0x0001b800019b7983 */ /* 0x000ea80000300800 */
[----:B------:R1:W-:Y:S01]  /*9400*/  STL.64 [R1+0x3d8], R226 ;  /* 0x0003d8e201007387 */ /* 0x0003e20000100a00 */
[----:B---3--:R-:W-:-:S03]  /*9410*/  ISETP.NE.U32.AND P1, PT, R123, RZ, PT ;  /* 0x000000ff7b00720c */ /* 0x008fc60003f25070 */
[----:B------:R-:W3:Y:S04]  /*9420*/  LDL.LU R122, [R1+0x1bc] ;  /* 0x0001bc00017a7983 */ /* 0x000ee80000300800 */
[----:B------:R-:W-:Y:S04]  /*9430*/  LDGSTS.E [R245+0xa008], desc[UR16][R228.64], P0 ;  /* 0x0a008000e4f57fae */ /* 0x000fe80008121850 */
[----:B------:R-:W3:Y:S04]  /*9440*/  LDL.LU R123, [R1+0x1c0] ;  /* 0x0001c000017b7983 */ /* 0x000ee80000300800 */
[----:B------:R1:W-:Y:S04]  /*9450*/  LDGSTS.E [R245+0xc000], desc[UR16][R226.64], P1 ;  /* 0x0c000000e2f57fae */ /* 0x0003e80008921850 */
[----:B------:R-:W-:Y:S01]  /*9460*/  STL.64 [R1+0x3e0], R224 ;  /* 0x0003e0e001007387 */ /* 0x000fe20000100a00 */
[----:B----4-:R-:W-:-:S03]  /*9470*/  ISETP.NE.U32.AND P0, PT, R120, RZ, PT ;  /* 0x000000ff7800720c */ /* 0x010fc60003f05070 */
[----:B------:R-:W4:Y:S04]  /*9480*/  LDL.LU R120, [R1+0x1c4] ;  /* 0x0001c40001787983 */ /* 0x000f280000300800 */
[----:B------:R-:W-:Y:S06]  /*9490*/  STL.64 [R1+0x3e8], R222 ;  /* 0x0003e8de01007387 */ /* 0x000fec0000100a00 */
[----:B------:R-:W-:Y:S01]  /*94a0*/  LDGSTS.E [R245+0xc008], desc[UR16][R224.64], P0 ;  /* 0x0c008000e0f57fae */ /* 0x000fe20008121850 */
[----:B------:R-:W-:-:S13]  /*94b0*/  ISETP.NE.U32.AND P1, PT, R220, RZ, PT ;  /* 0x000000ffdc00720c */ /* 0x000fda0003f25070 */
[----:B------:R-:W-:Y:S01]  /*94c0*/  LDGSTS.E [R245+0xe000], desc[UR16][R222.64], P1 ;  /* 0x0e000000def57fae */ /* 0x000fe20008921850 */
[----:B------:R-:W-:-:S03]  /*94d0*/  ISETP.NE.U32.AND P1, PT, R121, RZ, PT ;  /* 0x000000ff7900720c */ /* 0x000fc60003f25070 */
[----:B------:R-:W4:Y:S01]  /*94e0*/  LDL.LU R121, [R1+0x1c8] ;  /* 0x0001c80001797983 */ /* 0x000f220000300800 */
[----:B------:R-:W-:Y:S01]  /*94f0*/  ISETP.NE.U32.AND P0, PT, R221, RZ, PT ;  /* 0x000000ffdd00720c */ /* 0x000fe20003f05070 */
[----:B------:R-:W-:-:S05]  /*9500*/  IMAD.WIDE R220, R5, 0x4, R196 ;  /* 0x0000000405dc7825 */ /* 0x000fca00078e02c4 */
[----:B------:R1:W-:Y:S04]  /*9510*/  STL.64 [R1+0x3f0], R220 ;  /* 0x0003f0dc01007387 */ /* 0x0003e80000100a00 */
[----:B------:R-:W4:Y:S04]  /*9520*/  LDL.LU R156, [R1+0x1cc] ;  /* 0x0001cc00019c7983 */ /* 0x000f280000300800 */
[----:B------:R1:W-:Y:S01]  /*9530*/  LDGSTS.E [R245+0xe008], desc[UR16][R220.64], P0 ;  /* 0x0e008000dcf57fae */ /* 0x0003e20008121850 */
[----:B------:R-:W-:-:S03]  /*9540*/  IMAD.WIDE R230, R5, 0x4, R230 ;  /* 0x0000000405e67825 */ /* 0x000fc600078e02e6 */
[----:B------:R-:W4:Y:S01]  /*9550*/  LDL.LU R157, [R1+0x1d0] ;  /* 0x0001d000019d7983 */ /* 0x000f220000300800 */
[----:B------:R-:W-:-:S03]  /*9560*/  IMAD.WIDE R232, R5, 0x4, R232 ;  /* 0x0000000405e87825 */ /* 0x000fc600078e02e8 */
[----:B------:R-:W-:Y:S01]  /*9570*/  LDGSTS.E [R246+0x8000], desc[UR16][R230.64], P1 ;  /* 0x08000000e6f67fae */ /* 0x000fe20008921850 */
[----:B------:R-:W-:Y:S01]  /*9580*/  ISETP.NE.U32.AND P0, PT, R218, RZ, PT ;  /* 0x000000ffda00720c */ /* 0x000fe20003f05070 */
[----:B------:R-:W-:-:S12]  /*9590*/  IMAD.WIDE R196, R5, 0x4, R134 ;  /* 0x0000000405c47825 */ /* 0x000fd800078e0286 */
[----:B------:R-:W-:Y:S01]  /*95a0*/  LDGSTS.E [R246+0x8008], desc[UR16][R232.64], P0 ;  /* 0x08008000e8f67fae */ /* 0x000fe20008121850 */
[----:B------:R-:W-:-:S04]  /*95b0*/  IMAD.WIDE R194, R5, 0x4, R166 ;  /* 0x0000000405c27825 */ /* 0x000fc800078e02a6 */
[----:B------:R-:W-:-:S04]  /*95c0*/  IMAD.WIDE R192, R5, 0x4, R168 ;  /* 0x0000000405c07825 */ /* 0x000fc800078e02a8 */
[----:B------:R-:W-:Y:S01]  /*95d0*/  IMAD.WIDE R198, R5, 0x4, R198 ;  /* 0x0000000405c67825 */ /* 0x000fe200078e02c6 */
[----:B--2---:R-:W-:-:S03]  /*95e0*/  ISETP.NE.U32.AND P1, PT, R219, RZ, PT ;  /* 0x000000ffdb00720c */ /* 0x004fc60003f25070 */
[----:B------:R-:W-:Y:S01]  /*95f0*/  IMAD.WIDE R218, R5, 0x4, R132 ;  /* 0x0000000405da7825 */ /* 0x000fe200078e0284 */
[----:B------:R-:W-:Y:S02]  /*9600*/  ISETP.NE.U32.AND P0, PT, R154, RZ, PT ;  /* 0x000000ff9a00720c */ /* 0x000fe40003f05070 */
[----:B------:R-:W2:Y:S07]  /*9610*/  LDL.LU R154, [R1+0x1d4] ;  /* 0x0001d400019a7983 */ /* 0x000eae0000300800 */
[----:B------:R-:W-:Y:S01]  /*9620*/  LDGSTS.E [R246+0xa000], desc[UR16][R218.64], P1 ;  /* 0x0a000000daf67fae */ /* 0x000fe20008921850 */
[----:B------:R-:W-:-:S03]  /*9630*/  ISETP.NE.U32.AND P1, PT, R155, RZ, PT ;  /* 0x000000ff9b00720c */ /* 0x000fc60003f25070 */
[----:B------:R-:W2:Y:S04]  /*9640*/  LDL.LU R155, [R1+0x1d8] ;  /* 0x0001d800019b7983 */ /* 0x000ea80000300800 */
[----:B------:R-:W-:Y:S01]  /*9650*/  LDGSTS.E [R246+0xa008], desc[UR16][R196.64], P0 ;  /* 0x0a008000c4f67fae */ /* 0x000fe20008121850 */
[----:B---3--:R-:W-:-:S03]  /*9660*/  ISETP.NE.U32.AND P0, PT, R122, RZ, PT ;  /* 0x000000ff7a00720c */ /* 0x008fc60003f05070 */
[----:B------:R-:W3:Y:S04]  /*9670*/  LDL.LU R122, [R1+0x1dc] ;  /* 0x0001dc00017a7983 */ /* 0x000ee80000300800 */
[----:B------:R-:W-:Y:S01]  /*9680*/  LDGSTS.E [R246+0xc000], desc[UR16][R194.64], P1 ;  /* 0x0c000000c2f67fae */ /* 0x000fe20008921850 */
[----:B------:R-:W-:-:S03]  /*9690*/  ISETP.NE.U32.AND P1, PT, R123, RZ, PT ;  /* 0x000000ff7b00720c */ /* 0x000fc60003f25070 */
[----:B------:R-:W3:Y:S04]  /*96a0*/  LDL.LU R123, [R1+0x1e0] ;  /* 0x0001e000017b7983 */ /* 0x000ee80000300800 */
[----:B------:R-:W-:Y:S06]  /*96b0*/  LDGSTS.E [R246+0xc008], desc[UR16][R192.64], P0 ;  /* 0x0c008000c0f67fae */ /* 0x000fec0008121850 */
[----:B------:R-:W-:Y:S01]  /*96c0*/  LDGSTS.E [R246+0xe000], desc[UR16][R198.64], P1 ;  /* 0x0e000000c6f67fae */ /* 0x000fe20008921850 */
[----:B----4-:R-:W-:-:S03]  /*96d0*/  ISETP.NE.U32.AND P0, PT, R120, RZ, PT ;  /* 0x000000ff7800720c */ /* 0x010fc60003f05070 */
[----:B------:R-:W4:Y:S01]  /*96e0*/  LDL.LU R120, [R1+0x1e4] ;  /* 0x0001e40001787983 */ /* 0x000f220000300800 */
[----:B------:R-:W-:-:S03]  /*96f0*/  ISETP.NE.U32.AND P1, PT, R121, RZ, PT ;  /* 0x000000ff7900720c */ /* 0x000fc60003f25070 */
[----:B------:R-:W4:Y:S04]  /*9700*/  LDL.LU R121, [R1+0x1e8] ;  /* 0x0001e80001797983 */ /* 0x000f280000300800 */
[----:B------:R-:W4:Y:S01]  /*9710*/  LDL.LU R124, [R1+0x1ec] ;  /* 0x0001ec00017c7983 */ /* 0x000f220000300800 */
[----:B------:R-:W-:-:S03]  /*9720*/  IMAD.WIDE R200, R5, 0x4, R200 ;  /* 0x0000000405c87825 */ /* 0x000fc600078e02c8 */
[----:B------:R-:W4:Y:S04]  /*9730*/  LDL.LU R125, [R1+0x1f0] ;  /* 0x0001f000017d7983 */ /* 0x000f280000300800 */
[----:B------:R-:W-:Y:S01]  /*9740*/  LDGSTS.E [R246+0xe008], desc[UR16][R200.64], P0 ;  /* 0x0e008000c8f67fae */ /* 0x000fe20008121850 */
[----:B------:R-:W-:-:S03]  /*9750*/  ISETP.NE.U32.AND P0, PT, R156, RZ, PT ;  /* 0x000000ff9c00720c */ /* 0x000fc60003f05070 */
[----:B------:R-:W4:Y:S01]  /*9760*/  LDL.LU R156, [R1+0x1f4] ;  /* 0x0001f400019c7983 */ /* 0x000f220000300800 */
[----:B------:R-:W-:-:S04]  /*9770*/  IMAD.WIDE R234, R5, 0x4, R234 ;  /* 0x0000000405ea7825 */ /* 0x000fc800078e02ea */
[----:B------:R-:W-:Y:S01]  /*9780*/  IMAD.WIDE R236, R5, 0x4, R236 ;  /* 0x0000000405ec7825 */ /* 0x000fe200078e02ec */
[----:B------:R-:W-:Y:S01]  /*9790*/  LDGSTS.E [R247+0x8000], desc[UR16][R234.64], P1 ;  /* 0x08000000eaf77fae */ /* 0x000fe20008921850 */
[----:B------:R-:W-:-:S03]  /*97a0*/  ISETP.NE.U32.AND P1, PT, R157, RZ, PT ;  /* 0x000000ff9d00720c */ /* 0x000fc60003f25070 */
[----:B------:R-:W-:Y:S04]  /*97b0*/  LDGSTS.E [R247+0x8008], desc[UR16][R236.64], P0 ;  /* 0x08008000ecf77fae */ /* 0x000fe80008121850 */
[----:B------:R-:W4:Y:S01]  /*97c0*/  LDL.LU R157, [R1+0x1f8] ;  /* 0x0001f800019d7983 */ /* 0x000f220000300800 */
[----:B------:R-:W-:-:S04]  /*97d0*/  IMAD.WIDE R190, R5, 0x4, R136 ;  /* 0x0000000405be7825 */ /* 0x000fc800078e0288 */
[C---:B------:R-:W-:Y:S01]  /*97e0*/  IMAD.WIDE R188, R5.reuse, 0x4, R138 ;  /* 0x0000000405bc7825 */ /* 0x040fe200078e028a */
[----:B------:R-:W-:Y:S03]  /*97f0*/  LDGSTS.E [R247+0xa000], desc[UR16][R190.64], P1 ;  /* 0x0a000000bef77fae */ /* 0x000fe60008921850 */
[----:B------:R-:W-:-:S04]  /*9800*/  IMAD.WIDE R186, R5, 0x4, R170 ;  /* 0x0000000405ba7825 */ /* 0x000fc800078e02aa */
[----:B------:R-:W-:-:S04]  /*9810*/  IMAD.WIDE R172, R5, 0x4, R172 ;  /* 0x0000000405ac7825 */ /* 0x000fc800078e02ac */
[----:B------:R-:W-:Y:S01]  /*9820*/  IMAD.WIDE R202, R5, 0x4, R202 ;  /* 0x0000000405ca7825 */ /* 0x000fe200078e02ca */
[----:B--2---:R-:W-:Y:S02]  /*9830*/  ISETP.NE.U32.AND P0, PT, R154, RZ, PT ;  /* 0x000000ff9a00720c */ /* 0x004fe40003f05070 */
[----:B------:R-:W2:Y:S01]  /*9840*/  LDL.LU R154, [R1+0x1fc] ;  /* 0x0001fc00019a7983 */ /* 0x000ea20000300800 */
[----:B------:R-:W-:-:S03]  /*9850*/  ISETP.NE.U32.AND P1, PT, R155, RZ, PT ;  /* 0x000000ff9b00720c */ /* 0x000fc60003f25070 */
[----:B------:R-:W2:Y:S07]  /*9860*/  LDL.LU R155, [R1+0x200] ;  /* 0x00020000019b7983 */ /* 0x000eae0000300800 */
        /* <DEDUP_REMOVED lines=11> */
[----:B------:R-:W4:Y:S01]  /*9920*/  LDL.LU R121, [R1+0x210] ;  /* 0x0002100001797983 */ /* 0x000f220000300800 */
[----:B------:R-:W-:-:S05]  /*9930*/  IMAD.WIDE R204, R5, 0x4, R204 ;  /* 0x0000000405cc7825 */ /* 0x000fca00078e02cc */
[----:B------:R-:W-:Y:S01]  /*9940*/  LDGSTS.E [R247+0xe008], desc[UR16][R204.64], P0 ;  /* 0x0e008000ccf77fae */ /* 0x000fe20008121850 */
[----:B------:R-:W-:Y:S01]  /*9950*/  ISETP.NE.U32.AND P0, PT, R124, RZ, PT ;  /* 0x000000ff7c00720c */ /* 0x000fe20003f05070 */
[----:B------:R-:W-:-:S04]  /*9960*/  IMAD.WIDE R238, R5, 0x4, R238 ;  /* 0x0000000405ee7825 */ /* 0x000fc800078e02ee */
[----:B------:R-:W-:Y:S01]  /*9970*/  IMAD.WIDE R240, R5, 0x4, R240 ;  /* 0x0000000405f07825 */ /* 0x000fe200078e02f0 */
[----:B------:R-:W-:Y:S01]  /*9980*/  LDGSTS.E [R248+0x8000], desc[UR16][R238.64], P1 ;  /* 0x08000000eef87fae */ /* 0x000fe20008921850 */
[----:B------:R-:W-:-:S06]  /*9990*/  ISETP.NE.U32.AND P1, PT, R125, RZ, PT ;  /* 0x000000ff7d00720c */ /* 0x000fcc0003f25070 */
[----:B------:R-:W-:Y:S01]  /*99a0*/  LDGSTS.E [R248+0x8008], desc[UR16][R240.64], P0 ;  /* 0x08008000f0f87fae */ /* 0x000fe20008121850 */
[----:B------:R-:W-:Y:S01]  /*99b0*/  ISETP.NE.U32.AND P0, PT, R156, RZ, PT ;  /* 0x000000ff9c00720c */ /* 0x000fe20003f05070 */
[----:B------:R-:W-:-:S04]  /*99c0*/  IMAD.WIDE R170, R5, 0x4, R142 ;  /* 0x0000000405aa7825 */ /* 0x000fc800078e028e */
[----:B------:R-:W-:Y:S01]  /*99d0*/  IMAD.WIDE R168, R5, 0x4, R144 ;  /* 0x0000000405a87825 */ /* 0x000fe200078e0290 */
[----:B------:R-:W-:Y:S01]  /*99e0*/  LDGSTS.E [R248+0xa000], desc[UR16][R170.64], P1 ;  /* 0x0a000000aaf87fae */ /* 0x000fe20008921850 */
[----:B------:R-:W-:-:S06]  /*99f0*/  ISETP.NE.U32.AND P1, PT, R157, RZ, PT ;  /* 0x000000ff9d00720c */ /* 0x000fcc0003f25070 */
[----:B------:R-:W-:Y:S01]  /*9a00*/  LDGSTS.E [R248+0xa008], desc[UR16][R168.64], P0 ;  /* 0x0a008000a8f87fae */ /* 0x000fe20008121850 */
[----:B------:R-:W-:-:S04]  /*9a10*/  IMAD.WIDE R174, R5, 0x4, R174 ;  /* 0x0000000405ae7825 */ /* 0x000fc800078e02ae */
[C---:B------:R-:W-:Y:S02]  /*9a20*/  IMAD.WIDE R176, R5.reuse, 0x4, R176 ;  /* 0x0000000405b07825 */ /* 0x040fe400078e02b0 */
[----:B------:R-:W-:Y:S02]  /*9a30*/  LDGSTS.E [R248+0xc000], desc[UR16][R174.64], P1 ;  /* 0x0c000000aef87fae */ /* 0x000fe40008921850 */
[----:B------:R-:W-:-:S04]  /*9a40*/  IMAD.WIDE R206, R5, 0x4, R206 ;  /* 0x0000000405ce7825 */ /* 0x000fc800078e02ce */
[----:B------:R-:W-:-:S04]  /*9a50*/  IMAD.WIDE R208, R5, 0x4, R208 ;  /* 0x0000000405d07825 */ /* 0x000fc800078e02d0 */
[----:B------:R-:W-:-:S04]  /*9a60*/  IMAD.WIDE R112, R5, 0x4, R112 ;  /* 0x0000000405707825 */ /* 0x000fc800078e0270 */
[----:B------:R-:W-:Y:S01]  /*9a70*/  IMAD.WIDE R114, R5, 0x4, R114 ;  /* 0x0000000405727825 */ /* 0x000fe200078e0272 */
[----:B--2---:R-:W-:Y:S02]  /*9a80*/  ISETP.NE.U32.AND P0, PT, R154, RZ, PT ;  /* 0x000000ff9a00720c */ /* 0x004fe40003f05070 */
[----:B------:R-:W-:-:S11]  /*9a90*/  ISETP.NE.U32.AND P1, PT, R155, RZ, PT ;  /* 0x000000ff9b00720c */ /* 0x000fd60003f25070 */
[----:B------:R-:W-:Y:S01]  /*9aa0*/  LDGSTS.E [R248+0xc008], desc[UR16][R176.64], P0 ;  /* 0x0c008000b0f87fae */ /* 0x000fe20008121850 */
[----:B---3--:R-:W-:-:S03]  /*9ab0*/  ISETP.NE.U32.AND P0, PT, R122, RZ, PT ;  /* 0x000000ff7a00720c */ /* 0x008fc60003f05070 */
[----:B------:R-:W-:Y:S01]  /*9ac0*/  LDGSTS.E [R248+0xe000], desc[UR16][R206.64], P1 ;  /* 0x0e000000cef87fae */ /* 0x000fe20008921850 */
[----:B------:R-:W-:-:S09]  /*9ad0*/  ISETP.NE.U32.AND P1, PT, R123, RZ, PT ;  /* 0x000000ff7b00720c */ /* 0x000fd20003f25070 */
[----:B------:R-:W-:Y:S04]  /*9ae0*/  LDGSTS.E [R248+0xe008], desc[UR16][R208.64], P0 ;  /* 0x0e008000d0f87fae */ /* 0x000fe80008121850 */
[----:B------:R-:W-:Y:S01]  /*9af0*/  LDGSTS.E [R249+0x8000], desc[UR16][R112.64], P1 ;  /* 0x0800000070f97fae */ /* 0x000fe20008921850 */
[----:B----4-:R-:W-:-:S03]  /*9b00*/  ISETP.NE.U32.AND P0, PT, R120, RZ, PT ;  /* 0x000000ff7800720c */ /* 0x010fc60003f05070 */
[----:B------:R-:W2:Y:S10]  /*9b10*/  LDL.LU R120, [R1+0x214] ;  /* 0x0002140001787983 */ /* 0x000eb40000300800 */
[----:B------:R-:W-:Y:S01]  /*9b20*/  LDGSTS.E [R249+0x8008], desc[UR16][R114.64], P0 ;  /* 0x0800800072f97fae */ /* 0x000fe20008121850 */
[----:B------:R-:W-:-:S03]  /*9b30*/  ISETP.NE.U32.AND P0, PT, R7, RZ, PT ;  /* 0x000000ff0700720c */ /* 0x000fc60003f05070 */
[----:B------:R-:W3:Y:S01]  /*9b40*/  LDL.LU R7, [R1+0x454] ;  /* 0x0004540001077983 */ /* 0x000ee20000300800 */
[----:B------:R-:W-:-:S03]  /*9b50*/  ISETP.NE.U32.AND P1, PT, R121, RZ, PT ;  /* 0x000000ff7900720c */ /* 0x000fc60003f25070 */
[----:B------:R-:W4:Y:S01]  /*9b60*/  LDL.LU R121, [R1+0x218] ;  /* 0x0002180001797983 */ /* 0x000f220000300800 */
[----:B------:R-:W-:-:S03]  /*9b70*/  IMAD.WIDE R146, R5, 0x4, R146 ;  /* 0x0000000405927825 */ /* 0x000fc600078e0292 */
[----:B------:R-:W3:Y:S01]  /*9b80*/  LDL.LU.64 R158, [R1+0x78] ;  /* 0x00007800019e7983 */ /* 0x000ee20000300a00 */
[----:B------:R-:W-:-:S03]  /*9b90*/  IMAD.WIDE R148, R5, 0x4, R148 ;  /* 0x0000000405947825 */ /* 0x000fc600078e0294 */
[----:B------:R-:W3:Y:S04]  /*9ba0*/  LDL.LU.64 R122, [R1+0x70] ;  /* 0x00007000017a7983 */ /* 0x000ee80000300a00 */
[----:B------:R-:W-:Y:S01]  /*9bb0*/  LDGSTS.E [R249+0xa000], desc[UR16][R146.64], P1 ;  /* 0x0a00000092f97fae */ /* 0x000fe20008921850 */
[----:B------:R-:W-:-:S03]  /*9bc0*/  LOP3.LUT P1, RZ, R6, 0x80000000, RZ, 0xc0, !PT ;  /* 0x8000000006ff7812 */ /* 0x000fc6000782c0ff */
[----:B------:R-:W-:Y:S01]  /*9bd0*/  LDGSTS.E [R249+0xa008], desc[UR16][R148.64], P0 ;  /* 0x0a00800094f97fae */ /* 0x000fe20008121850 */
[----:B------:R-:W-:Y:S01]  /*9be0*/  ISETP.NE.U32.AND P0, PT, R4, RZ, PT ;  /* 0x000000ff0400720c */ /* 0x000fe20003f05070 */
[C---:B------:R-:W-:Y:S02]  /*9bf0*/  IMAD.WIDE R178, R5.reuse, 0x4, R178 ;  /* 0x0000000405b27825 */ /* 0x040fe400078e02b2 */
[----:B------:R-:W3:Y:S02]  /*9c00*/  LDL.LU.64 R124, [R1+0x68] ;  /* 0x00006800017c7983 */ /* 0x000ee40000300a00 */
[C---:B------:R-:W-:Y:S02]  /*9c10*/  IMAD.WIDE R180, R5.reuse, 0x4, R180 ;  /* 0x0000000405b47825 */ /* 0x040fe400078e02b4 */
[----:B------:R-:W3:Y:S02]  /*9c20*/  LDL.LU.64 R126, [R1+0x60] ;  /* 0x00006000017e7983 */ /* 0x000ee40000300a00 */
[----:B------:R-:W-:-:S02]  /*9c30*/  IMAD.WIDE R210, R5, 0x4, R210 ;  /* 0x0000000405d27825 */ /* 0x000fc400078e02d2 */
[----:B------:R-:W-:Y:S02]  /*9c40*/  LDGSTS.E [R249+0xc000], desc[UR16][R178.64], P1 ;  /* 0x0c000000b2f97fae */ /* 0x000fe40008921850 */
[C---:B------:R-:W-:Y:S02]  /*9c50*/  IMAD.WIDE R212, R5.reuse, 0x4, R212 ;  /* 0x0000000405d47825 */ /* 0x040fe400078e02d4 */
[----:B------:R-:W-:Y:S02]  /*9c60*/  LDGSTS.E [R249+0xc008], desc[UR16][R180.64], P0 ;  /* 0x0c008000b4f97fae */ /* 0x000fe40008121850 */
[C---:B------:R-:W-:Y:S02]  /*9c70*/  IMAD.WIDE R116, R5.reuse, 0x4, R116 ;  /* 0x0000000405747825 */ /* 0x040fe400078e0274 */
[----:B------:R-:W-:Y:S02]  /*9c80*/  LDGSTS.E [R249+0xe000], desc[UR16][R210.64], P2 ;  /* 0x0e000000d2f97fae */ /* 0x000fe40009121850 */
[----:B------:R-:W-:-:S02]  /*9c90*/  IMAD.WIDE R118, R5, 0x4, R118 ;  /* 0x0000000405767825 */ /* 0x000fc400078e0276 */
[----:B------:R-:W-:Y:S04]  /*9ca0*/  LDGSTS.E [R249+0xe008], desc[UR16][R212.64], P3 ;  /* 0x0e008000d4f97fae */ /* 0x000fe80009921850 */
[----:B------:R-:W-:Y:S04]  /*9cb0*/  LDGSTS.E [R250+0x8000], desc[UR16][R116.64], P4 ;  /* 0x0800000074fa7fae */ /* 0x000fe8000a121850 */
[----:B------:R-:W-:Y:S01]  /*9cc0*/  LDGSTS.E [R250+0x8008], desc[UR16][R118.64], P5 ;  /* 0x0800800076fa7fae */ /* 0x000fe2000a921850 */
[----:B------:R-:W-:Y:S01]  /*9cd0*/  ISETP.NE.U32.AND P5, PT, R0, RZ, PT ;  /* 0x000000ff0000720c */ /* 0x000fe20003fa5070 */
[----:B------:R-:W-:-:S02]  /*9ce0*/  IMAD.WIDE R150, R5, 0x4, R150 ;  /* 0x0000000405967825 */ /* 0x000fc400078e0296 */
[----:B------:R-:W3:Y:S02]  /*9cf0*/  LDL.LU R0, [R1+0x450] ;  /* 0x0004500001007983 */ /* 0x000ee40000300800 */
[C---:B------:R-:W-:Y:S02]  /*9d00*/  IMAD.WIDE R152, R5.reuse, 0x4, R152 ;  /* 0x0000000405987825 */ /* 0x040fe400078e0298 */
[----:B------:R-:W-:Y:S02]  /*9d10*/  LDGSTS.E [R250+0xa000], desc[UR16][R150.64], P6 ;  /* 0x0a00000096fa7fae */ /* 0x000fe4000b121850 */
[C---:B------:R-:W-:Y:S02]  /*9d20*/  IMAD.WIDE R182, R5.reuse, 0x4, R182 ;  /* 0x0000000405b67825 */ /* 0x040fe400078e02b6 */
[----:B-1----:R-:W3:Y:S02]  /*9d30*/  LDL.LU.64 R2, [R1+0x38] ;  /* 0x0000380001027983 */ /* 0x002ee40000300a00 */
[----:B------:R-:W-:-:S02]  /*9d40*/  IMAD.WIDE R184, R5, 0x4, R184 ;  /* 0x0000000405b87825 */ /* 0x000fc400078e02b8 */
[----:B------:R-:W3:Y:S04]  /*9d50*/  LDL.LU.64 R156, [R1+0x30] ;  /* 0x00003000019c7983 */ /* 0x000ee80000300a00 */
[----:B------:R-:W3:Y:S01]  /*9d60*/  LDL.LU.64 R154, [R1+0x28] ;  /* 0x00002800019a7983 */ /* 0x000ee20000300a00 */
[----:B--2---:R-:W-:-:S13]  /*9d70*/  ISETP.NE.U32.AND P3, PT, R120, RZ, PT ;  /* 0x000000ff7800720c */ /* 0x004fda0003f65070 */
[----:B------:R-:W-:Y:S01]  /*9d80*/  LDGSTS.E [R250+0xa008], desc[UR16][R152.64], P3 ;  /* 0x0a00800098fa7fae */ /* 0x000fe20009921850 */
[----:B----4-:R-:W-:-:S13]  /*9d90*/  ISETP.NE.U32.AND P4, PT, R121, RZ, PT ;  /* 0x000000ff7900720c */ /* 0x010fda0003f85070 */
[----:B------:R-:W-:Y:S04]  /*9da0*/  LDGSTS.E [R250+0xc000], desc[UR16][R182.64], P4 ;  /* 0x0c000000b6fa7fae */ /* 0x000fe8000a121850 */
[----:B------:R-:W-:Y:S01]  /*9db0*/  LDGSTS.E [R250+0xc008], desc[UR16][R184.64], P5 ;  /* 0x0c008000b8fa7fae */ /* 0x000fe2000a921850 */
[----:B------:R-:W-:-:S03]  /*9dc0*/  ISETP.NE.U32.AND P5, PT, R11, RZ, PT ;  /* 0x000000ff0b00720c */ /* 0x000fc60003fa5070 */
[----:B------:R-:W2:Y:S01]  /*9dd0*/  LDL.LU R11, [R1+0x44c] ;  /* 0x00044c00010b7983 */ /* 0x000ea20000300800 */
[----:B------:R-:W1:Y:S01]  /*9de0*/  S2R R4, SR_TID.X ;  /* 0x0000000000047919 */ /* 0x000e620000002100 */
[----:B------:R-:W-:Y:S01]  /*9df0*/  UIADD3 UR4, UR4, -0x100, URZ ;  /* 0xffffff0004047890 */ /* 0x000fe2000fffe03f */
[----:B------:R-:W-:Y:S02]  /*9e00*/  LOP3.LUT P1, RZ, R6, 0x40000000, RZ, 0xc0, !PT ;  /* 0x4000000006ff7812 */ /* 0x000fe4000782c0ff */
[----:B---3--:R-:W-:Y:S02]  /*9e10*/  ISETP.GT.AND P2, PT, R7, 0x17f, PT ;  /* 0x0000017f0700780c */ /* 0x008fe40003f44270 */
[----:B-1----:R-:W-:-:S04]  /*9e20*/  SHF.R.U32.HI R4, RZ, 0x6, R4 ;  /* 0x00000006ff047819 */ /* 0x002fc80000011604 */
[----:B------:R-:W-:-:S04]  /*9e30*/  SGXT.U32 R4, R4, 0x1 ;  /* 0x000000010404781a */ /* 0x000fc80000000000 */
[C---:B------:R-:W-:Y:S02]  /*9e40*/  ISETP.GE.AND P0, PT, R4.reuse, UR4, PT ;  /* 0x0000000404007c0c */ /* 0x040fe4000bf06270 */
[----:B------:R-:W-:Y:S02]  /*9e50*/  LOP3.LUT R120, R4, 0x2, RZ, 0xfc, !PT ;  /* 0x0000000204787812 */ /* 0x000fe400078efcff */
[----:B------:R-:W-:Y:S02]  /*9e60*/  SEL R6, RZ, 0x4, P0 ;  /* 0x00000004ff067807 */ /* 0x000fe40000000000 */
[----:B------:R-:W-:Y:S02]  /*9e70*/  ISETP.GE.AND P3, PT, R120, UR4, PT ;  /* 0x0000000478007c0c */ /* 0x000fe4000bf66270 */
[----:B------:R-:W-:Y:S02]  /*9e80*/  SEL R6, R6, RZ, P2 ;  /* 0x000000ff06067207 */ /* 0x000fe40001000000 */
[----:B------:R-:W-:-:S02]  /*9e90*/  LOP3.LUT R121, R4, 0x20, RZ, 0xfc, !PT ;  /* 0x0000002004797812 */ /* 0x000fc400078efcff */
[----:B------:R-:W-:Y:S02]  /*9ea0*/  ISETP.NE.U32.AND P0, PT, R6, RZ, PT ;  /* 0x000000ff0600720c */ /* 0x000fe40003f05070 */
[----:B------:R-:W-:Y:S02]  /*9eb0*/  SEL R6, RZ, 0x4, P3 ;  /* 0x00000004ff067807 */ /* 0x000fe40001800000 */
[----:B------:R-:W-:Y:S02]  /*9ec0*/  ISETP.GE.AND P3, PT, R121, UR4, PT ;  /* 0x0000000479007c0c */ /* 0x000fe4000bf66270 */
[----:B------:R-:W-:Y:S02]  /*9ed0*/  SEL R6, R6, RZ, P2 ;  /* 0x000000ff06067207 */ /* 0x000fe40001000000 */
[----:B------:R-:W-:Y:S02]  /*9ee0*/  LOP3.LUT R121, R4, 0x22, RZ, 0xfc, !PT ;  /* 0x0000002204797812 */ /* 0x000fe400078efcff */
[----:B------:R-:W-:-:S02]  /*9ef0*/  ISETP.NE.U32.AND P4, PT, R6, RZ, PT ;  /* 0x000000ff0600720c */ /* 0x000fc40003f85070 */
[----:B------:R-:W-:Y:S02]  /*9f00*/  SEL R6, RZ, 0x4, P3 ;  /* 0x00000004ff067807 */ /* 0x000fe40001800000 */
[----:B------:R-:W-:Y:S02]  /*9f10*/  ISETP.GE.AND P3, PT, R121, UR4, PT ;  /* 0x0000000479007c0c */ /* 0x000fe4000bf66270 */
[----:B------:R-:W-:Y:S01]  /*9f20*/  SEL R6, R6, RZ, P2 ;  /* 0x000000ff06067207 */ /* 0x000fe20001000000 */
[----:B------:R-:W-:Y:S01]  /*9f30*/  IMAD.WIDE R214, R5, 0x4, R214 ;  /* 0x0000000405d67825 */ /* 0x000fe200078e02d6 */
[----:B------:R-:W-:Y:S02]  /*9f40*/  LOP3.LUT R121, R4, 0x40, RZ, 0xfc, !PT ;  /* 0x0000004004797812 */ /* 0x000fe400078efcff */
[----:B------:R-:W-:Y:S02]  /*9f50*/  ISETP.NE.U32.AND P6, PT, R6, RZ, PT ;  /* 0x000000ff0600720c */ /* 0x000fe40003fc5070 */
[----:B------:R-:W-:Y:S01]  /*9f60*/  SEL R6, RZ, 0x4, P3 ;  /* 0x00000004ff067807 */ /* 0x000fe20001800000 */
[----:B------:R-:W-:Y:S01]  /*9f70*/  LDGSTS.E [R250+0xe000], desc[UR16][R214.64], P5 ;  /* 0x0e000000d6fa7fae */ /* 0x000fe2000a921850 */
[----:B------:R-:W-:-:S02]  /*9f80*/  ISETP.GE.AND P5, PT, R121, UR4, PT ;  /* 0x0000000479007c0c */ /* 0x000fc4000bfa6270 */
[----:B------:R-:W-:-:S04]  /*9f90*/  SEL R6, R6, RZ, P2 ;  /* 0x000000ff06067207 */ /* 0x000fc80001000000 */
[----:B------:R-:W-:Y:S02]  /*9fa0*/  ISETP.NE.U32.AND P3, PT, R6, RZ, PT ;  /* 0x000000ff0600720c */ /* 0x000fe40003f65070 */
[----:B------:R-:W-:Y:S02]  /*9fb0*/  SEL R6, RZ, 0x4, P5 ;  /* 0x00000004ff067807 */ /* 0x000fe40002800000 */
[----:B------:R-:W-:Y:S01]  /*9fc0*/  ISETP.NE.U32.AND P5, PT, R8, RZ, PT ;  /* 0x000000ff0800720c */ /* 0x000fe20003fa5070 */
[----:B------:R-:W-:Y:S01]  /*9fd0*/  IMAD.WIDE R216, R5, 0x4, R216 ;  /* 0x0000000405d87825 */ /* 0x000fe200078e02d8 */
[----:B------:R-:W-:Y:S01]  /*9fe0*/  LOP3.LUT R121, R4, 0x42, RZ, 0xfc, !PT ;  /* 0x0000004204797812 */ /* 0x000fe200078efcff */
[----:B------:R-:W5:Y:S01]  /*9ff0*/  LDL.LU R8, [R1+0x448] ;  /* 0x0004480001087983 */ /* 0x000f620000300800 */
[----:B------:R-:W-:-:S09]  /*a000*/  SEL R226, R6, RZ, P2 ;  /* 0x000000ff06e27207 */ /* 0x000fd20001000000 */
[----:B------:R-:W-:Y:S01]  /*a010*/  LDGSTS.E [R250+0xe008], desc[UR16][R216.64], P5 ;  /* 0x0e008000d8fa7fae */ /* 0x000fe2000a921850 */
[----:B------:R-:W-:-:S03]  /*a020*/  ISETP.GE.AND P5, PT, R121, UR4, PT ;  /* 0x0000000479007c0c */ /* 0x000fc6000bfa6270 */
[----:B------:R-:W0:Y:S01]  /*a030*/  LDGDEPBAR ;  /* 0x00000000000079af */ /* 0x000e220000000000 */
[----:B------:R-:W-:Y:S01]  /*a040*/  SEL R120, RZ, 0x4, P5 ;  /* 0x00000004ff787807 */ /* 0x000fe20002800000 */
[----:B--2---:R-:W-:-:S04]  /*a050*/  IMAD.SHL.U32 R6, R11, 0x80, RZ ;  /* 0x000000800b067824 */ /* 0x004fc800078e00ff */
[C---:B------:R-:W-:Y:S02]  /*a060*/  IMAD.WIDE R128, R6.reuse, 0x4, R20 ;  /* 0x0000000406807825 */ /* 0x040fe400078e0214 */
[----:B------:R-:W2:Y:S02]  /*a070*/  LDL.LU.64 R20, [R1+0x440] ;  /* 0x0004400001147983 */ /* 0x000ea40000300a00 */
[C---:B------:R-:W-:Y:S02]  /*a080*/  IMAD.WIDE R130, R6.reuse, 0x4, R98 ;  /* 0x0000000406827825 */ /* 0x040fe400078e0262 */
[----:B------:R-:W3:Y:S02]  /*a090*/  LDL.LU.64 R98, [R1+0x438] ;  /* 0x0004380001627983 */ /* 0x000ee40000300a00 */
[C---:B------:R-:W-:Y:S02]  /*a0a0*/  IMAD.WIDE R132, R6.reuse, 0x4, R82 ;  /* 0x0000000406847825 */ /* 0x040fe400078e0252 */
[----:B------:R-:W4:Y:S02]  /*a0b0*/  LDL.LU.64 R82, [R1+0x430] ;  /* 0x0004300001527983 */ /* 0x000f240000300a00 */
[----:B------:R-:W-:Y:S01]  /*a0c0*/  IMAD.WIDE R134, R6, 0x4, R66 ;  /* 0x0000000406867825 */ /* 0x000fe200078e0242 */
[----:B------:R-:W-:Y:S01]  /*a0d0*/  SEL R11, R120, RZ, P2 ;  /* 0x000000ff780b7207 */ /* 0x000fe20001000000 */
[----:B------:R-:W4:Y:S02]  /*a0e0*/  LDL.LU.64 R66, [R1+0x428] ;  /* 0x0004280001427983 */ /* 0x000f240000300a00 */
[----:B------:R-:W-:-:S04]  /*a0f0*/  IMAD.WIDE R142, R6, 0x4, R154 ;  /* 0x00000004068e7825 */ /* 0x000fc800078e029a */
[C---:B------:R-:W-:Y:S02]  /*a100*/  IMAD.WIDE R144, R6.reuse, 0x4, R18 ;  /* 0x0000000406907825 */ /* 0x040fe400078e0212 */
[----:B------:R-:W4:Y:S02]  /*a110*/  LDL.LU.64 R18, [R1+0x420] ;  /* 0x0004200001127983 */ /* 0x000f240000300a00 */
[----:B------:R-:W-:-:S04]  /*a120*/  IMAD.WIDE R138, R6, 0x4, R156 ;  /* 0x00000004068a7825 */ /* 0x000fc800078e029c */
[C---:B------:R-:W-:Y:S02]  /*a130*/  IMAD.WIDE R154, R6.reuse, 0x4, R16 ;  /* 0x00000004069a7825 */ /* 0x040fe400078e0210 */
[----:B------:R-:W4:Y:S02]  /*a140*/  LDL.LU.64 R16, [R1+0x418] ;  /* 0x0004180001107983 */ /* 0x000f240000300a00 */
[----:B------:R-:W-:-:S04]  /*a150*/  IMAD.WIDE R120, R6, 0x4, R158 ;  /* 0x0000000406787825 */ /* 0x000fc800078e029e */
[C---:B------:R-:W-:Y:S01]  /*a160*/  IMAD.WIDE R156, R6.reuse, 0x4, R96 ;  /* 0x00000004069c7825 */ /* 0x040fe200078e0260 */
[----:B------:R-:W-:Y:S03]  /*a170*/  LDGSTS.E [R251+0x48000], desc[UR16][R120.64], P1 ;  /* 0x4800000078fb7fae */ /* 0x000fe60008921850 */
[C---:B------:R-:W-:Y:S01]  /*a180*/  IMAD.WIDE R158, R6.reuse, 0x4, R80 ;  /* 0x00000004069e7825 */ /* 0x040fe200078e0250 */
[----:B------:R-:W4:Y:S03]  /*a190*/  LDL.LU.64 R96, [R1+0x410] ;  /* 0x0004100001607983 */ /* 0x000f260000300a00 */
[C---:B------:R-:W-:Y:S01]  /*a1a0*/  IMAD.WIDE R160, R6.reuse, 0x4, R64 ;  /* 0x0000000406a07825 */ /* 0x040fe200078e0240 */
[----:B------:R-:W4:Y:S04]  /*a1b0*/  LDL.LU.64 R80, [R1+0x408] ;  /* 0x0004080001507983 */ /* 0x000f280000300a00 */
[----:B------:R-:W4:Y:S01]  /*a1c0*/  LDL.LU.64 R64, [R1+0x400] ;  /* 0x0004000001407983 */ /* 0x000f220000300a00 */
[----:B------:R-:W-:-:S03]  /*a1d0*/  IMAD.WIDE R136, R6, 0x4, R2 ;  /* 0x0000000406887825 */ /* 0x000fc600078e0202 */
[----:B------:R-:W4:Y:S04]  /*a1e0*/  LDL.LU.64 R2, [R1+0x110] ;  /* 0x0001100001027983 */ /* 0x000f280000300a00 */
[----:B------:R-:W4:Y:S01]  /*a1f0*/  LDL.LU.64 R140, [R1+0x108] ;  /* 0x00010800018c7983 */ /* 0x000f220000300a00 */
[----:B------:R-:W-:-:S03]  /*a200*/  IMAD.WIDE R32, R6, 0x4, R32 ;  /* 0x0000000406207825 */ /* 0x000fc600078e0220 */
[----:B------:R-:W-:Y:S01]  /*a210*/  LDGSTS.E [R251+0x48400], desc[UR16][R136.64], P1 ;  /* 0x4840000088fb7fae */ /* 0x000fe20008921850 */
[----:B------:R-:W-:-:S03]  /*a220*/  IMAD.WIDE R48, R6, 0x4, R48 ;  /* 0x0000000406307825 */ /* 0x000fc600078e0230 */
[----:B------:R-:W4:Y:S01]  /*a230*/  LDL.LU.64 R162, [R1+0xf8] ;  /* 0x0000f80001a27983 */ /* 0x000f220000300a00 */
[----:B------:R-:W-:-:S03]  /*a240*/  IMAD.WIDE R122, R6, 0x4, R122 ;  /* 0x00000004067a7825 */ /* 0x000fc600078e027a */
[----:B------:R-:W4:Y:S01]  /*a250*/  LDL.LU.64 R228, [R1+0xf0] ;  /* 0x0000f00001e47983 */ /* 0x000f220000300a00 */
[----:B------:R-:W-:-:S04]  /*a260*/  IMAD.WIDE R34, R6, 0x4, R34 ;  /* 0x0000000406227825 */ /* 0x000fc800078e0222 */
        /* <DEDUP_REMOVED lines=38> */
[----:B--2---:R-:W-:-:S04]  /*a4d0*/  IMAD.WIDE R20, R6, 0x4, R20 ;  /* 0x0000000406147825 */ /* 0x004fc800078e0214 */
[----:B---3--:R-:W-:-:S04]  /*a4e0*/  IMAD.WIDE R98, R6, 0x4, R98 ;  /* 0x0000000406627825 */ /* 0x008fc800078e0262 */
[----:B----4-:R-:W-:-:S04]  /*a4f0*/  IMAD.WIDE R82, R6, 0x4, R82 ;  /* 0x0000000406527825 */ /* 0x010fc800078e0252 */
[----:B------:R-:W-:-:S04]  /*a500*/  IMAD.WIDE R66, R6, 0x4, R66 ;  /* 0x0000000406427825 */ /* 0x000fc800078e0242 */
[----:B------:R-:W-:-:S04]  /*a510*/  IMAD.WIDE R18, R6, 0x4, R18 ;  /* 0x0000000406127825 */ /* 0x000fc800078e0212 */
[----:B------:R-:W-:-:S05]  /*a520*/  IMAD.WIDE R16, R6, 0x4, R16 ;  /* 0x0000000406107825 */ /* 0x000fca00078e0210 */
[----:B------:R-:W-:Y:S04]  /*a530*/  LDGSTS.E [R251+0x48800], desc[UR16][R16.64], P1 ;  /* 0x4880000010fb7fae */ /* 0x000fe80008921850 */
[----:B------:R-:W-:Y:S01]  /*a540*/  LDGSTS.E [R251+0x48c00], desc[UR16][R32.64], P1 ;  /* 0x48c0000020fb7fae */ /* 0x000fe20008921850 */
[----:B------:R-:W-:-:S03]  /*a550*/  IMAD.WIDE R96, R6, 0x4, R96 ;  /* 0x0000000406607825 */ /* 0x000fc600078e0260 */
[----:B------:R-:W-:Y:S01]  /*a560*/  LDGSTS.E [R251+0x49000], desc[UR16][R48.64], P1 ;  /* 0x4900000030fb7fae */ /* 0x000fe20008921850 */
[----:B------:R-:W-:-:S04]  /*a570*/  IMAD.WIDE R80, R6, 0x4, R80 ;  /* 0x0000000406507825 */ /* 0x000fc800078e0250 */
[----:B------:R-:W-:-:S05]  /*a580*/  IMAD.WIDE R64, R6, 0x4, R64 ;  /* 0x0000000406407825 */ /* 0x000fca00078e0240 */
        /* <DEDUP_REMOVED lines=60> */
[C---:B------:R-:W-:Y:S01]  /*a950*/  IMAD.WIDE R166, R5.reuse, 0x4, R2 ;  /* 0x0000000405a67825 */ /* 0x040fe200078e0202 */
[----:B------:R-:W-:Y:S03]  /*a960*/  BAR.SYNC.DEFER_BLOCKING 0x0 ;  /* 0x0000000000007b1d */ /* 0x000fe60000010000 */
[----:B------:R-:W-:-:S03]  /*a970*/  IMAD.WIDE R140, R5, 0x4, R140 ;  /* 0x00000004058c7825 */ /* 0x000fc600078e028c */
[----:B------:R-:W2:Y:S04]  /*a980*/  LDL.LU.64 R2, [R1+0xe8] ;  /* 0x0000e80001027983 */ /* 0x000ea80000300a00 */
[----:B------:R-:W3:Y:S04]  /*a990*/  LDL.LU.64 R220, [R1+0xe0] ;  /* 0x0000e00001dc7983 */ /* 0x000ee80000300a00 */
[----:B------:R1:W-:Y:S04]  /*a9a0*/  STL.64 [R1+0x108], R140 ;  /* 0x0001088c01007387 */ /* 0x0003e80000100a00 */
[----:B------:R-:W-:Y:S01]  /*a9b0*/  @!PT LDS RZ, [RZ] ;  /* 0x00000000fffff984 */ /* 0x000fe20000000800 */
[----:B------:R-:W-:Y:S01]  /*a9c0*/  @!PT LDS RZ, [RZ] ;  /* 0x00000000fffff984 */ /* 0x000fe20000000800 */
[----:B------:R-:W-:Y:S01]  /*a9d0*/  @!PT LDS RZ, [RZ] ;  /* 0x00000000fffff984 */ /* 0x000fe20000000800 */
[----:B------:R-:W-:Y:S04]  /*a9e0*/  LDGSTS.E [R243+0x10000], desc[UR16][R166.64], P0 ;  /* 0x10000000a6f37fae */ /* 0x000fe80008121850 */
[----:B------:R4:W-:Y:S04]  /*a9f0*/  LDGSTS.E [R243+0x10008], desc[UR16][R140.64], P4 ;  /* 0x100080008cf37fae */ /* 0x0009e8000a121850 */
[----:B-1----:R-:W4:Y:S01]  /*aa00*/  LDL.LU.64 R140, [R1+0xd8] ;  /* 0x0000d800018c7983 */ /* 0x002f220000300a00 */
[----:B------:R-:W-:-:S02]  /*aa10*/  LOP3.LUT R227, R4, 0x60, RZ, 0xfc, !PT ;  /* 0x0000006004e37812 */ /* 0x000fc400078efcff */
[----:B------:R-:W-:Y:S01]  /*aa20*/  ISETP.NE.U32.AND P5, PT, R11, RZ, PT ;  /* 0x000000ff0b00720c */ /* 0x000fe20003fa5070 */
[----:B------:R-:W4:Y:S01]  /*aa30*/  LDL.LU.64 R222, [R1+0xd0] ;  /* 0x0000d00001de7983 */ /* 0x000f220000300a00 */
[----:B------:R-:W-:Y:S02]  /*aa40*/  ISETP.GE.AND P1, PT, R227, UR4, PT ;  /* 0x00000004e3007c0c */ /* 0x000fe4000bf26270 */
[C---:B------:R-:W-:Y:S01]  /*aa50*/  LOP3.LUT R227, R4.reuse, 0x62, RZ, 0xfc, !PT ;  /* 0x0000006204e37812 */ /* 0x040fe200078efcff */
[----:B------:R-:W-:Y:S01]  /*aa60*/  IMAD.WIDE R162, R5, 0x4, R162 ;  /* 0x0000000405a27825 */ /* 0x000fe200078e02a2 */
[----:B------:R-:W-:Y:S01]  /*aa70*/  SEL R11, RZ, 0x4, P1 ;  /* 0x00000004ff0b7807 */ /* 0x000fe20000800000 */
[----:B------:R-:W4:Y:S01]  /*aa80*/  LDL.LU.64 R224, [R1+0x100] ;  /* 0x0001000001e07983 */ /* 0x000f220000300a00 */
[----:B------:R-:W-:Y:S02]  /*aa90*/  ISETP.GE.AND P1, PT, R227, UR4, PT ;  /* 0x00000004e3007c0c */ /* 0x000fe4000bf26270 */
[----:B------:R-:W-:Y:S01]  /*aaa0*/  SEL R11, R11, RZ, P2 ;  /* 0x000000ff0b0b7207 */ /* 0x000fe20001000000 */
[----:B------:R-:W-:Y:S01]  /*aab0*/  LDGSTS.E [R243+0x12000], desc[UR16][R162.64], P6 ;  /* 0x12000000a2f37fae */ /* 0x000fe2000b121850 */
[----:B------:R-:W-:-:S02]  /*aac0*/  LOP3.LUT R227, R4, 0x4, RZ, 0xfc, !PT ;  /* 0x0000000404e37812 */ /* 0x000fc400078efcff */
[----:B------:R-:W-:Y:S02]  /*aad0*/  ISETP.NE.U32.AND P0, PT, R11, RZ, PT ;  /* 0x000000ff0b00720c */ /* 0x000fe40003f05070 */
[----:B------:R-:W-:Y:S02]  /*aae0*/  SEL R11, RZ, 0x4, P1 ;  /* 0x00000004ff0b7807 */ /* 0x000fe40000800000 */
[----:B------:R-:W-:Y:S02]  /*aaf0*/  ISETP.GE.AND P1, PT, R227, UR4, PT ;  /* 0x00000004e3007c0c */ /* 0x000fe4000bf26270 */
[----:B------:R-:W-:Y:S02]  /*ab00*/  SEL R11, R11, RZ, P2 ;  /* 0x000000ff0b0b7207 */ /* 0x000fe40001000000 */
[----:B------:R-:W-:Y:S02]  /*ab10*/  LOP3.LUT R227, R4, 0x6, RZ, 0xfc, !PT ;  /* 0x0000000604e37812 */ /* 0x000fe400078efcff */
[----:B------:R-:W-:-:S02]  /*ab20*/  ISETP.NE.U32.AND P4, PT, R11, RZ, PT ;  /* 0x000000ff0b00720c */ /* 0x000fc40003f85070 */
[----:B------:R-:W-:Y:S01]  /*ab30*/  SEL R11, RZ, 0x4, P1 ;  /* 0x00000004ff0b7807 */ /* 0x000fe20000800000 */
[----:B------:R-:W-:Y:S01]  /*ab40*/  IMAD.WIDE R164, R5, 0x4, R228 ;  /* 0x0000000405a47825 */ /* 0x000fe200078e02e4 */
[----:B------:R-:W-:Y:S02]  /*ab50*/  ISETP.GE.AND P6, PT, R227, UR4, PT ;  /* 0x00000004e3007c0c */ /* 0x000fe4000bfc6270 */
[----:B------:R-:W-:Y:S02]  /*ab60*/  SEL R11, R11, RZ, P2 ;  /* 0x000000ff0b0b7207 */ /* 0x000fe40001000000 */
[----:B------:R-:W-:Y:S01]  /*ab70*/  LOP3.LUT R229, R4, 0x24, RZ, 0xfc, !PT ;  /* 0x0000002404e57812 */ /* 0x000fe200078efcff */
[----:B------:R-:W-:Y:S01]  /*ab80*/  LDGSTS.E [R243+0x12008], desc[UR16][R164.64], P3 ;  /* 0x12008000a4f37fae */ /* 0x000fe20009921850 */
[----:B------:R-:W-:Y:S02]  /*ab90*/  ISETP.NE.U32.AND P1, PT, R11, RZ, PT ;  /* 0x000000ff0b00720c */ /* 0x000fe40003f25070 */
[----:B------:R-:W-:-:S02]  /*aba0*/  SEL R11, RZ, 0x4, P6 ;  /* 0x00000004ff0b7807 */ /* 0x000fc40003000000 */
[----:B------:R-:W-:Y:S02]  /*abb0*/  ISETP.GE.AND P6, PT, R229, UR4, PT ;  /* 0x00000004e5007c0c */ /* 0x000fe4000bfc6270 */
[----:B------:R-:W4:Y:S01]  /*abc0*/  LDL.LU.64 R228, [R1+0xc8] ;  /* 0x0000c80001e47983 */ /* 0x000f220000300a00 */
[----:B------:R-:W-:-:S04]  /*abd0*/  SEL R11, R11, RZ, P2 ;  /* 0x000000ff0b0b7207 */ /* 0x000fc80001000000 */
[----:B------:R-:W-:Y:S02]  /*abe0*/  ISETP.NE.U32.AND P3, PT, R11, RZ, PT ;  /* 0x000000ff0b00720c */ /* 0x000fe40003f65070 */
[----:B------:R-:W-:Y:S02]  /*abf0*/  SEL R11, RZ, 0x4, P6 ;  /* 0x00000004ff0b7807 */ /* 0x000fe40003000000 */
[----:B------:R-:W-:Y:S01]  /*ac00*/  ISETP.NE.U32.AND P6, PT, R226, RZ, PT ;  /* 0x000000ffe200720c */ /* 0x000fe20003fc5070 */
[----:B--2---:R-:W-:-:S04]  /*ac10*/  IMAD.WIDE R2, R5, 0x4, R2 ;  /* 0x0000000405027825 */ /* 0x004fc800078e0202 */
[C---:B---3--:R-:W-:Y:S01]  /*ac20*/  IMAD.WIDE R220, R5.reuse, 0x4, R220 ;  /* 0x0000000405dc7825 */ /* 0x048fe200078e02dc */
[----:B------:R1:W-:Y:S07]  /*ac30*/  STL.64 [R1+0xe8], R2 ;  /* 0x0000e80201007387 */ /* 0x0003ee0000100a00 */
[----:B------:R-:W-:Y:S04]  /*ac40*/  LDGSTS.E [R243+0x14000], desc[UR16][R2.64], P6 ;  /* 0x1400000002f37fae */ /* 0x000fe8000b121850 */
[----:B------:R2:W-:Y:S04]  /*ac50*/  LDGSTS.E [R243+0x14008], desc[UR16][R220.64], P5 ;  /* 0x14008000dcf37fae */ /* 0x0005e8000a921850 */
[----:B-1----:R-:W3:Y:S04]  /*ac60*/  LDL.LU.64 R2, [R1+0x3f8] ;  /* 0x0003f80001027983 */ /* 0x002ee80000300a00 */
[----:B------:R-:W-:Y:S01]  /*ac70*/  STL.64 [R1+0x78], R220 ;  /* 0x000078dc01007387 */ /* 0x000fe20000100a00 */
[----:B----4-:R-:W-:-:S05]  /*ac80*/  IMAD.WIDE R140, R5, 0x4, R140 ;  /* 0x00000004058c7825 */ /* 0x010fca00078e028c */
[----:B------:R1:W-:Y:S04]  /*ac90*/  STL.64 [R1+0x70], R140 ;  /* 0x0000708c01007387 */ /* 0x0003e80000100a00 */
[----:B------:R4:W-:Y:S04]  /*aca0*/  LDGSTS.E [R243+0x16000], desc[UR16][R140.64], P0 ;  /* 0x160000008cf37fae */ /* 0x0009e80008121850 */
[----:B-1----:R-:W4:Y:S01]  /*acb0*/  LDL.LU.64 R140, [R1+0xb8] ;  /* 0x0000b800018c7983 */ /* 0x002f220000300a00 */
[----:B------:R-:W-:-:S04]  /*acc0*/  LOP3.LUT R227, R4, 0x26, RZ, 0xfc, !PT ;  /* 0x0000002604e37812 */ /* 0x000fc800078efcff */
[----:B------:R-:W-:Y:S02]  /*acd0*/  ISETP.GE.AND P6, PT, R227, UR4, PT ;  /* 0x00000004e3007c0c */ /* 0x000fe4000bfc6270 */
[----:B------:R-:W-:Y:S02]  /*ace0*/  SEL R226, R11, RZ, P2 ;  /* 0x000000ff0be27207 */ /* 0x000fe40001000000 */
[----:B------:R-:W-:Y:S02]  /*acf0*/  SEL R11, RZ, 0x4, P6 ;  /* 0x00000004ff0b7807 */ /* 0x000fe40003000000 */
[----:B------:R-:W-:Y:S02]  /*ad00*/  LOP3.LUT R227, R4, 0x44, RZ, 0xfc, !PT ;  /* 0x0000004404e37812 */ /* 0x000fe400078efcff */
[----:B------:R-:W-:Y:S02]  /*ad10*/  SEL R11, R11, RZ, P2 ;  /* 0x000000ff0b0b7207 */ /* 0x000fe40001000000 */
[----:B------:R-:W-:-:S02]  /*ad20*/  ISETP.GE.AND P6, PT, R227, UR4, PT ;  /* 0x00000004e3007c0c */ /* 0x000fc4000bfc6270 */
[----:B------:R-:W-:Y:S02]  /*ad30*/  ISETP.NE.U32.AND P5, PT, R11, RZ, PT ;  /* 0x000000ff0b00720c */ /* 0x000fe40003fa5070 */
[----:B------:R-:W-:Y:S02]  /*ad40*/  SEL R11, RZ, 0x4, P6 ;  /* 0x00000004ff0b7807 */ /* 0x000fe40003000000 */
[----:B------:R-:W-:Y:S01]  /*ad50*/  LOP3.LUT R227, R4, 0x46, RZ, 0xfc, !PT ;  /* 0x0000004604e37812 */ /* 0x000fe200078efcff */
[----:B--2---:R-:W-:Y:S01]  /*ad60*/  IMAD.WIDE R220, R5, 0x4, R222 ;  /* 0x0000000405dc7825 */ /* 0x004fe200078e02de */
[----:B------:R-:W-:Y:S02]  /*ad70*/  SEL R11, R11, RZ, P2 ;  /* 0x000000ff0b0b7207 */ /* 0x000fe40001000000 */
[----:B------:R-:W-:Y:S02]  /*ad80*/  ISETP.GE.AND P6, PT, R227, UR4, PT ;  /* 0x00000004e3007c0c */ /* 0x000fe4000bfc6270 */
[----:B------:R-:W-:Y:S01]  /*ad90*/  ISETP.NE.U32.AND P0, PT, R11, RZ, PT ;  /* 0x000000ff0b00720c */ /* 0x000fe20003f05070 */
[----:B------:R1:W-:Y:S01]  /*ada0*/  STL.64 [R1+0x68], R220 ;  /* 0x000068dc01007387 */ /* 0x0003e20000100a00 */
[----:B------:R-:W-:-:S03]  /*adb0*/  SEL R11, RZ, 0x4, P6 ;  /* 0x00000004ff0b7807 */ /* 0x000fc60003000000 */
[----:B------:R2:W-:Y:S01]  /*adc0*/  LDGSTS.E [R243+0x16008], desc[UR16][R220.64], P4 ;  /* 0x16008000dcf37fae */ /* 0x0005e2000a121850 */
[----:B------:R-:W-:Y:S01]  /*add0*/  SEL R11, R11, RZ, P2 ;  /* 0x000000ff0b0b7207 */ /* 0x000fe20001000000 */
[----:B------:R-:W-:Y:S01]  /*ade0*/  IMAD.WIDE R222, R5, 0x4, R224 ;  /* 0x0000000405de7825 */ /* 0x000fe200078e02e0 */
[----:B------:R-:W-:Y:S02]  /*adf0*/  ISETP.GE.AND P6, PT, R0, UR4, PT ;  /* 0x0000000400007c0c */ /* 0x000fe4000bfc6270 */
[----:B------:R-:W-:Y:S01]  /*ae00*/  ISETP.NE.U32.AND P4, PT, R11, RZ, PT ;  /* 0x000000ff0b00720c */ /* 0x000fe20003f85070 */
[----:B-1----:R-:W2:Y:S01]  /*ae10*/  LDL.LU.64 R220, [R1+0xb0] ;  /* 0x0000b00001dc7983 */ /* 0x002ea20000300a00 */
[----:B------:R-:W-:Y:S02]  /*ae20*/  SEL R11, RZ, 0x4, P6 ;  /* 0x00000004ff0b7807 */ /* 0x000fe40003000000 */
[----:B------:R-:W-:Y:S01]  /*ae30*/  LOP3.LUT R227, R4, 0x66, RZ, 0xfc, !PT ;  /* 0x0000006604e37812 */ /* 0x000fe200078efcff */
[----:B------:R1:W-:Y:S01]  /*ae40*/  STL.64 [R1+0xd0], R222 ;  /* 0x0000d0de01007387 */ /* 0x0003e20000100a00 */
[----:B------:R-:W-:-:S03]  /*ae50*/  SEL R11, R11, RZ, P2 ;  /* 0x000000ff0b0b7207 */ /* 0x000fc60001000000 */
[----:B------:R2:W-:Y:S01]  /*ae60*/  LDGSTS.E [R244+0x10000], desc[UR16][R222.64], P1 ;  /* 0x10000000def47fae */ /* 0x0005e20008921850 */
[----:B------:R-:W-:Y:S01]  /*ae70*/  ISETP.GE.AND P6, PT, R227, UR4, PT ;  /* 0x00000004e3007c0c */ /* 0x000fe2000bfc6270 */
[----:B------:R-:W-:Y:S01]  /*ae80*/  IMAD.WIDE R224, R5, 0x4, R228 ;  /* 0x0000000405e07825 */ /* 0x000fe200078e02e4 */
[----:B------:R-:W-:Y:S02]  /*ae90*/  ISETP.NE.U32.AND P1, PT, R11, RZ, PT ;  /* 0x000000ff0b00720c */ /* 0x000fe40003f25070 */
[----:B------:R-:W-:Y:S01]  /*aea0*/  SEL R11, RZ, 0x4, P6 ;  /* 0x00000004ff0b7807 */ /* 0x000fe20003000000 */
[----:B-1----:R-:W2:Y:S01]  /*aeb0*/  LDL.LU.64 R222, [R1+0xa8] ;  /* 0x0000a80001de7983 */ /* 0x002ea20000300a00 */
[----:B------:R-:W-:-:S03]  /*aec0*/  LOP3.LUT R229, R4, 0x8, RZ, 0xfc, !PT ;  /* 0x0000000804e57812 */ /* 0x000fc600078efcff */
[----:B------:R1:W-:Y:S01]  /*aed0*/  STL.64 [R1+0xc8], R224 ;  /* 0x0000c8e001007387 */ /* 0x0003e20000100a00 */
[----:B------:R-:W-:-:S03]  /*aee0*/  SEL R11, R11, RZ, P2 ;  /* 0x000000ff0b0b7207 */ /* 0x000fc60001000000 */
[----:B------:R2:W-:Y:S01]  /*aef0*/  LDGSTS.E [R244+0x10008], desc[UR16][R224.64], P3 ;  /* 0x10008000e0f47fae */ /* 0x0005e20009921850 */
[----:B------:R-:W-:Y:S02]  /*af00*/  ISETP.GE.AND P6, PT, R229, UR4, PT ;  /* 0x00000004e5007c0c */ /* 0x000fe4000bfc6270 */
[----:B------:R-:W-:Y:S02]  /*af10*/  ISETP.NE.U32.AND P3, PT, R11, RZ, PT ;  /* 0x000000ff0b00720c */ /* 0x000fe40003f65070 */
[----:B------:R-:W-:Y:S01]  /*af20*/  SEL R11, RZ, 0x4, P6 ;  /* 0x00000004ff0b7807 */ /* 0x000fe20003000000 */
[----:B-1----:R-:W2:Y:S01]  /*af30*/  LDL.LU.64 R224, [R1+0xa0] ;  /* 0x0000a00001e07983 */ /* 0x002ea20000300a00 */
[----:B------:R-:W-:-:S03]  /*af40*/  ISETP.NE.U32.AND P6, PT, R226, RZ, PT ;  /* 0x000000ffe200720c */ /* 0x000fc60003fc5070 */
[----:B------:R-:W2:Y:S01]  /*af50*/  LDL.LU.64 R226, [R1+0x98] ;  /* 0x0000980001e27983 */ /* 0x000ea20000300a00 */
[----:B---3--:R-:W-:-:S05]  /*af60*/  IMAD.WIDE R228, R5, 0x4, R2 ;  /* 0x0000000405e47825 */ /* 0x008fca00078e0202 */
[----:B------:R1:W-:Y:S04]  /*af70*/  STL.64 [R1+0x60], R228 ;  /* 0x000060e401007387 */ /* 0x0003e80000100a00 */
[----:B------:R3:W-:Y:S01]  /*af80*/  LDGSTS.E [R244+0x12000], desc[UR16][R228.64], P6 ;  /* 0x12000000e4f47fae */ /* 0x0007e2000b121850 */
[----:B----4-:R-:W-:-:S05]  /*af90*/  IMAD.WIDE R140, R5, 0x4, R140 ;  /* 0x00000004058c7825 */ /* 0x010fca00078e028c */
[----:B------:R4:W-:Y:S04]  /*afa0*/  STL.64 [R1+0x58], R140 ;  /* 0x0000588c01007387 */ /* 0x0009e80000100a00 */
[----:B-1----:R-:W3:Y:S04]  /*afb0*/  LDL.LU.64 R228, [R1+0x90] ;  /* 0x0000900001e47983 */ /* 0x002ee80000300a00 */
[----:B------:R1:W-:Y:S04]  /*afc0*/  LDGSTS.E [R244+0x12008], desc[UR16][R140.64], P5 ;  /* 0x120080008cf47fae */ /* 0x0003e8000a921850 */
[----:B----4-:R-:W1:Y:S01]  /*afd0*/  LDL.LU.64 R140, [R1+0x88] ;  /* 0x00008800018c7983 */ /* 0x010e620000300a00 */
        /* <DEDUP_REMOVED lines=8> */
[----:B------:R-:W-:Y:S01]  /*b060*/  SEL R11, RZ, 0x4, P6 ;  /* 0x00000004ff0b7807 */ /* 0x000fe20003000000 */
[----:B--2---:R-:W-:Y:S01]  /*b070*/  IMAD.WIDE R220, R5, 0x4, R220 ;  /* 0x0000000405dc7825 */ /* 0x004fe200078e02dc */
[----:B------:R-:W-:Y:S02]  /*b080*/  LOP3.LUT R3, R4, 0x2a, RZ, 0xfc, !PT ;  /* 0x0000002a04037812 */ /* 0x000fe400078efcff */
[----:B------:R-:W-:Y:S02]  /*b090*/  SEL R11, R11, RZ, P2 ;  /* 0x000000ff0b0b7207 */ /* 0x000fe40001000000 */
[----:B------:R-:W-:Y:S01]  /*b0a0*/  ISETP.GE.AND P6, PT, R3, UR4, PT ;  /* 0x0000000403007c0c */ /* 0x000fe2000bfc6270 */
[----:B------:R-:W-:Y:S01]  /*b0b0*/  LDGSTS.E [R244+0x14000], desc[UR16][R220.64], P0 ;  /* 0x14000000dcf47fae */ /* 0x000fe20008121850 */
[----:B------:R-:W-:-:S02]  /*b0c0*/  ISETP.NE.U32.AND P0, PT, R11, RZ, PT ;  /* 0x000000ff0b00720c */ /* 0x000fc40003f05070 */
[----:B------:R-:W-:Y:S02]  /*b0d0*/  SEL R11, RZ, 0x4, P6 ;  /* 0x00000004ff0b7807 */ /* 0x000fe40003000000 */
[C---:B------:R-:W-:Y:S02]  /*b0e0*/  LOP3.LUT R3, R4.reuse, 0x48, RZ, 0xfc, !PT ;  /* 0x0000004804037812 */ /* 0x040fe400078efcff */
[----:B------:R-:W-:Y:S02]  /*b0f0*/  SEL R11, R11, RZ, P2 ;  /* 0x000000ff0b0b7207 */ /* 0x000fe40001000000 */
[----:B------:R-:W-:Y:S01]  /*b100*/  ISETP.GE.AND P6, PT, R3, UR4, PT ;  /* 0x0000000403007c0c */ /* 0x000fe2000bfc6270 */
[----:B------:R-:W-:Y:S01]  /*b110*/  IMAD.WIDE R222, R5, 0x4, R222 ;  /* 0x0000000405de7825 */ /* 0x000fe200078e02de */
[----:B------:R-:W-:-:S04]  /*b120*/  LOP3.LUT R3, R4, 0x4a, RZ, 0xfc, !PT ;  /* 0x0000004a04037812 */ /* 0x000fc800078efcff */
[----:B------:R-:W-:Y:S01]  /*b130*/  LDGSTS.E [R244+0x14008], desc[UR16][R222.64], P4 ;  /* 0x14008000def47fae */ /* 0x000fe2000a121850 */
[----:B------:R-:W-:Y:S02]  /*b140*/  ISETP.NE.U32.AND P4, PT, R11, RZ, PT ;  /* 0x000000ff0b00720c */ /* 0x000fe40003f85070 */
[----:B------:R-:W-:Y:S02]  /*b150*/  SEL R11, RZ, 0x4, P6 ;  /* 0x00000004ff0b7807 */ /* 0x000fe40003000000 */
[----:B------:R-:W-:Y:S02]  /*b160*/  ISETP.GE.AND P6, PT, R3, UR4, PT ;  /* 0x0000000403007c0c */ /* 0x000fe4000bfc6270 */
[----:B------:R-:W-:Y:S01]  /*b170*/  SEL R11, R11, RZ, P2 ;  /* 0x000000ff0b0b7207 */ /* 0x000fe20001000000 */
[----:B------:R-:W-:Y:S01]  /*b180*/  IMAD.WIDE R224, R5, 0x4, R224 ;  /* 0x0000000405e07825 */ /* 0x000fe200078e02e0 */
[----:B------:R-:W-:-:S04]  /*b190*/  LOP3.LUT R3, R4, 0x68, RZ, 0xfc, !PT ;  /* 0x0000006804037812 */ /* 0x000fc800078efcff */
[----:B------:R2:W-:Y:S01]  /*b1a0*/  LDGSTS.E [R244+0x16000], desc[UR16][R224.64], P1 ;  /* 0x16000000e0f47fae */ /* 0x0005e20008921850 */
[----:B------:R-:W-:Y:S02]  /*b1b0*/  ISETP.NE.U32.AND P1, PT, R11, RZ, PT ;  /* 0x000000ff0b00720c */ /* 0x000fe40003f25070 */
[----:B------:R-:W-:Y:S01]  /*b1c0*/  SEL R11, RZ, 0x4, P6 ;  /* 0x00000004ff0b7807 */ /* 0x000fe20003000000 */
[----:B------:R-:W-:Y:S01]  /*b1d0*/  IMAD.WIDE R226, R5, 0x4, R226 ;  /* 0x0000000405e27825 */ /* 0x000fe200078e02e2 */
[----:B------:R-:W-:Y:S02]  /*b1e0*/  ISETP.GE.AND P6, PT, R3, UR4, PT ;  /* 0x0000000403007c0c */ /* 0x000fe4000bfc6270 */
[----:B------:R-:W-:Y:S02]  /*b1f0*/  SEL R11, R11, RZ, P2 ;  /* 0x000000ff0b0b7207 */ /* 0x000fe40001000000 */
[----:B------:R4:W-:Y:S02]  /*b200*/  LDGSTS.E [R244+0x16008], desc[UR16][R226.64], P3 ;  /* 0x16008000e2f47fae */ /* 0x0009e40009921850 */
[----:B------:R-:W-:-:S02]  /*b210*/  ISETP.NE.U32.AND P3, PT, R11, RZ, PT ;  /* 0x000000ff0b00720c */ /* 0x000fc40003f65070 */
[----:B------:R-:W-:Y:S02]  /*b220*/  SEL R11, RZ, 0x4, P6 ;  /* 0x00000004ff0b7807 */ /* 0x000fe40003000000 */
[----:B------:R-:W-:Y:S01]  /*b230*/  ISETP.NE.U32.AND P6, PT, R2, RZ, PT ;  /* 0x000000ff0200720c */ /* 0x000fe20003fc5070 */
[----:B------:R2:W-:Y:S04]  /*b240*/  STL.64 [R1+0x50], R220 ;  /* 0x000050dc01007387 */ /* 0x0005e80000100a00 */
[----:B--2---:R-:W2:Y:S04]  /*b250*/  LDL.LU.64 R220, [R1+0x3f0] ;  /* 0x0003f00001dc7983 */ /* 0x004ea80000300a00 */
[----:B------:R4:W-:Y:S04]  /*b260*/  STL.64 [R1+0x48], R222 ;  /* 0x000048de01007387 */ /* 0x0009e80000100a00 */
[----:B----4-:R-:W4:Y:S04]  /*b270*/  LDL.LU.64 R222, [R1+0x3e8] ;  /* 0x0003e80001de7983 */ /* 0x010f280000300a00 */
[----:B------:R3:W-:Y:S04]  /*b280*/  STL.64 [R1+0x40], R224 ;  /* 0x000040e001007387 */ /* 0x0007e80000100a00 */
[----:B---3--:R-:W3:Y:S04]  /*b290*/  LDL.LU.64 R224, [R1+0x3e0] ;  /* 0x0003e00001e07983 */ /* 0x008ee80000300a00 */
[----:B------:R1:W-:Y:S04]  /*b2a0*/  STL.64 [R1+0x38], R226 ;  /* 0x000038e201007387 */ /* 0x0003e80000100a00 */
[----:B-1----:R-:W2:Y:S01]  /*b2b0*/  LDL.LU.64 R226, [R1+0x3d8] ;  /* 0x0003d80001e27983 */ /* 0x002ea20000300a00 */
[----:B------:R-:W-:-:S05]  /*b2c0*/  IMAD.WIDE R228, R5, 0x4, R228 ;  /* 0x0000000405e47825 */ /* 0x000fca00078e02e4 */
[----:B------:R1:W-:Y:S04]  /*b2d0*/  STL.64 [R1+0x30], R228 ;  /* 0x000030e401007387 */ /* 0x0003e80000100a00 */
[----:B------:R-:W-:Y:S01]  /*b2e0*/  LDGSTS.E [R245+0x10000], desc[UR16][R228.64], P6 ;  /* 0x10000000e4f57fae */ /* 0x000fe2000b121850 */
[----:B------:R-:W-:-:S03]  /*b2f0*/  IMAD.WIDE R140, R5, 0x4, R140 ;  /* 0x00000004058c7825 */ /* 0x000fc600078e028c */
[----:B-1----:R-:W4:Y:S04]  /*b300*/  LDL.LU.64 R228, [R1+0x3d0] ;  /* 0x0003d00001e47983 */ /* 0x002f280000300a00 */
        /* <DEDUP_REMOVED lines=12> */
[C---:B------:R-:W-:Y:S02]  /*b3d0*/  LOP3.LUT R3, R4.reuse, 0xe, RZ, 0xfc, !PT ;  /* 0x0000000e04037812 */ /* 0x040fe400078efcff */
[----:B------:R-:W-:Y:S02]  /*b3e0*/  SEL R11, R11, RZ, P2 ;  /* 0x000000ff0b0b7207 */ /* 0x000fe40001000000 */
[----:B------:R-:W-:Y:S02]  /*b3f0*/  ISETP.GE.AND P6, PT, R3, UR4, PT ;  /* 0x0000000403007c0c */ /* 0x000fe4000bfc6270 */
[----:B------:R-:W-:Y:S01]  /*b400*/  LOP3.LUT R3, R4, 0x2c, RZ, 0xfc, !PT ;  /* 0x0000002c04037812 */ /* 0x000fe200078efcff */
[----:B------:R-:W-:-:S04]  /*b410*/  IMAD.WIDE R230, R5, 0x4, R230 ;  /* 0x0000000405e67825 */ /* 0x000fc800078e02e6 */
[----:B------:R-:W-:-:S04]  /*b420*/  IMAD.WIDE R232, R5, 0x4, R232 ;  /* 0x0000000405e87825 */ /* 0x000fc800078e02e8 */
[----:B---3--:R-:W-:-:S04]  /*b430*/  IMAD.WIDE R224, R5, 0x4, R224 ;  /* 0x0000000405e07825 */ /* 0x008fc800078e02e0 */
[----:B--2---:R-:W-:-:S04]  /*b440*/  IMAD.WIDE R226, R5, 0x4, R226 ;  /* 0x0000000405e27825 */ /* 0x004fc800078e02e2 */
[----:B----4-:R-:W-:-:S05]  /*b450*/  IMAD.WIDE R140, R5, 0x4, R140 ;  /* 0x00000004058c7825 */ /* 0x010fca00078e028c */
[----:B------:R1:W-:Y:S04]  /*b460*/  STL.64 [R1+0x20], R140 ;  /* 0x0000208c01007387 */ /* 0x0003e80000100a00 */
[----:B------:R-:W-:Y:S04]  /*b470*/  LDGSTS.E [R245+0x12000], desc[UR16][R140.64], P0 ;  /* 0x120000008cf57fae */ /* 0x000fe80008121850 */
[----:B-1----:R-:W2:Y:S01]  /*b480*/  LDL.LU.64 R140, [R1+0x3c0] ;  /* 0x0003c000018c7983 */ /* 0x002ea20000300a00 */
[----:B------:R-:W-:Y:S02]  /*b490*/  ISETP.NE.U32.AND P0, PT, R11, RZ, PT ;  /* 0x000000ff0b00720c */ /* 0x000fe40003f05070 */
[----:B------:R-:W-:Y:S01]  /*b4a0*/  SEL R11, RZ, 0x4, P6 ;  /* 0x00000004ff0b7807 */ /* 0x000fe20003000000 */
[----:B------:R-:W-:Y:S01]  /*b4b0*/  IMAD.WIDE R228, R5, 0x4, R228 ;  /* 0x0000000405e47825 */ /* 0x000fe200078e02e4 */
[----:B------:R-:W-:-:S02]  /*b4c0*/  ISETP.GE.AND P6, PT, R3, UR4, PT ;  /* 0x0000000403007c0c */ /* 0x000fc4000bfc6270 */
[----:B------:R-:W-:Y:S02]  /*b4d0*/  SEL R11, R11, RZ, P2 ;  /* 0x000000ff0b0b7207 */ /* 0x000fe40001000000 */
[----:B------:R-:W-:Y:S02]  /*b4e0*/  LDGSTS.E [R245+0x12008], desc[UR16][R228.64], P4 ;  /* 0x12008000e4f57fae */ /* 0x000fe4000a121850 */
[----:B------:R-:W-:Y:S02]  /*b4f0*/  ISETP.NE.U32.AND P4, PT, R11, RZ, PT ;  /* 0x000000ff0b00720c */ /* 0x000fe40003f85070 */
[----:B------:R-:W-:Y:S01]  /*b500*/  SEL R11, RZ, 0x4, P6 ;  /* 0x00000004ff0b7807 */ /* 0x000fe20003000000 */
[----:B------:R-:W-:Y:S01]  /*b510*/  LDGSTS.E [R245+0x14000], desc[UR16][R226.64], P1 ;  /* 0x14000000e2f57fae */ /* 0x000fe20008921850 */
[----:B------:R-:W-:Y:S02]  /*b520*/  LOP3.LUT R3, R4, 0x2e, RZ, 0xfc, !PT ;  /* 0x0000002e04037812 */ /* 0x000fe400078efcff */
[----:B------:R-:W-:Y:S01]  /*b530*/  SEL R11, R11, RZ, P2 ;  /* 0x000000ff0b0b7207 */ /* 0x000fe20001000000 */
[----:B------:R1:W-:Y:S01]  /*b540*/  LDGSTS.E [R245+0x14008], desc[UR16][R224.64], P3 ;  /* 0x14008000e0f57fae */ /* 0x0003e20009921850 */
[----:B------:R-:W-:-:S02]  /*b550*/  ISETP.GE.AND P6, PT, R3, UR4, PT ;  /* 0x0000000403007c0c */ /* 0x000fc4000bfc6270 */
[----:B------:R-:W-:Y:S02]  /*b560*/  ISETP.NE.U32.AND P1, PT, R11, RZ, PT ;  /* 0x000000ff0b00720c */ /* 0x000fe40003f25070 */
[----:B------:R-:W-:Y:S02]  /*b570*/  SEL R11, RZ, 0x4, P6 ;  /* 0x00000004ff0b7807 */ /* 0x000fe40003000000 */
[----:B------:R-:W-:Y:S02]  /*b580*/  LOP3.LUT R3, R4, 0x4c, RZ, 0xfc, !PT ;  /* 0x0000004c04037812 */ /* 0x000fe400078efcff */
[----:B------:R-:W-:Y:S02]  /*b590*/  SEL R11, R11, RZ, P2 ;  /* 0x000000ff0b0b7207 */ /* 0x000fe40001000000 */
[----:B------:R-:W-:Y:S02]  /*b5a0*/  ISETP.GE.AND P6, PT, R3, UR4, PT ;  /* 0x0000000403007c0c */ /* 0x000fe4000bfc6270 */
[----:B------:R-:W-:-:S02]  /*b5b0*/  ISETP.NE.U32.AND P3, PT, R11, RZ, PT ;  /* 0x000000ff0b00720c */ /* 0x000fc40003f65070 */
[----:B------:R-:W-:Y:S02]  /*b5c0*/  SEL R11, RZ, 0x4, P6 ;  /* 0x00000004ff0b7807 */ /* 0x000fe40003000000 */
[----:B------:R-:W-:Y:S01]  /*b5d0*/  ISETP.NE.U32.AND P6, PT, R2, RZ, PT ;  /* 0x000000ff0200720c */ /* 0x000fe20003fc5070 */
[----:B------:R-:W-:Y:S04]  /*b5e0*/  STL.64 [R1+0x18], R228 ;  /* 0x000018e401007387 */ /* 0x000fe80000100a00 */
[----:B------:R-:W-:Y:S01]  /*b5f0*/  STL.64 [R1+0x10], R226 ;  /* 0x000010e201007387 */ /* 0x000fe20000100a00 */
[----:B------:R-:W-:-:S03]  /*b600*/  LOP3.LUT R3, R4, 0x4e, RZ, 0xfc, !PT ;  /* 0x0000004e04037812 */ /* 0x000fc600078efcff */
[----:B------:R1:W-:Y:S02]  /*b610*/  STL.64 [R1+0x8], R224 ;  /* 0x000008e001007387 */ /* 0x0003e40000100a00 */
[----:B-1----:R-:W-:Y:S01]  /*b620*/  IMAD.WIDE R224, R5, 0x4, R222 ;  /* 0x0000000405e07825 */ /* 0x002fe200078e02de */
[----:B------:R-:W-:-:S04]  /*b630*/  SEL R222, R11, RZ, P2 ;  /* 0x000000ff0bde7207 */ /* 0x000fc80001000000 */
[----:B------:R1:W-:Y:S01]  /*b640*/  LDGSTS.E [R245+0x16000], desc[UR16][R224.64], P6 ;  /* 0x16000000e0f57fae */ /* 0x0003e2000b121850 */
[----:B------:R-:W-:Y:S01]  /*b650*/  ISETP.GE.AND P6, PT, R3, UR4, PT ;  /* 0x0000000403007c0c */ /* 0x000fe2000bfc6270 */
[----:B------:R-:W-:Y:S01]  /*b660*/  IMAD.WIDE R228, R5, 0x4, R220 ;  /* 0x0000000405e47825 */ /* 0x000fe200078e02dc */
[C---:B------:R-:W-:Y:S02]  /*b670*/  LOP3.LUT R3, R4.reuse, 0x6c, RZ, 0xfc, !PT ;  /* 0x0000006c04037812 */ /* 0x040fe400078efcff */
[----:B------:R-:W-:Y:S02]  /*b680*/  SEL R11, RZ, 0x4, P6 ;  /* 0x00000004ff0b7807 */ /* 0x000fe40003000000 */
[----:B------:R-:W-:Y:S01]  /*b690*/  ISETP.GE.AND P6, PT, R3, UR4, PT ;  /* 0x0000000403007c0c */ /* 0x000fe2000bfc6270 */
[----:B------:R3:W-:Y:S01]  /*b6a0*/  LDGSTS.E [R245+0x16008], desc[UR16][R228.64], P5 ;  /* 0x16008000e4f57fae */ /* 0x0007e2000a921850 */
[----:B------:R-:W-:Y:S02]  /*b6b0*/  SEL R11, R11, RZ, P2 ;  /* 0x000000ff0b0b7207 */ /* 0x000fe40001000000 */
[----:B------:R-:W-:Y:S01]  /*b6c0*/  LOP3.LUT R3, R4, 0x6e, RZ, 0xfc, !PT ;  /* 0x0000006e04037812 */ /* 0x000fe200078efcff */
[----:B------:R4:W-:Y:S01]  /*b6d0*/  LDGSTS.E [R246+0x10000], desc[UR16][R230.64], P0 ;  /* 0x10000000e6f67fae */ /* 0x0009e20008121850 */
[----:B------:R-:W-:-:S02]  /*b6e0*/  ISETP.NE.U32.AND P5, PT, R11, RZ, PT ;  /* 0x000000ff0b00720c */ /* 0x000fc40003fa5070 */
[----:B------:R-:W-:Y:S01]  /*b6f0*/  SEL R11, RZ, 0x4, P6 ;  /* 0x00000004ff0b7807 */ /* 0x000fe20003000000 */
[----:B------:R4:W-:Y:S01]  /*b700*/  LDGSTS.E [R246+0x10008], desc[UR16][R232.64], P4 ;  /* 0x10008000e8f67fae */ /* 0x0009e2000a121850 */
[----:B------:R-:W-:Y:S02]  /*b710*/  ISETP.GE.AND P6, PT, R3, UR4, PT ;  /* 0x0000000403007c0c */ /* 0x000fe4000bfc6270 */
[----:B------:R-:W-:Y:S02]  /*b720*/  SEL R11, R11, RZ, P2 ;  /* 0x000000ff0b0b7207 */ /* 0x000fe40001000000 */
[----:B------:R-:W-:Y:S02]  /*b730*/  LOP3.LUT R3, R4, 0x10, RZ, 0xfc, !PT ;  /* 0x0000001004037812 */ /* 0x000fe400078efcff */
[----:B------:R-:W-:Y:S02]  /*b740*/  ISETP.NE.U32.AND P0, PT, R11, RZ, PT ;  /* 0x000000ff0b00720c */ /* 0x000fe40003f05070 */
[----:B------:R-:W-:-:S02]  /*b750*/  SEL R11, RZ, 0x4, P6 ;  /* 0x00000004ff0b7807 */ /* 0x000fc40003000000 */
        /* <DEDUP_REMOVED lines=8> */
[----:B------:R-:W-:Y:S01]  /*b7e0*/  SEL R11, R11, RZ, P2 ;  /* 0x000000ff0b0b7207 */ /* 0x000fe20001000000 */
[----:B------:R1:W-:Y:S01]  /*b7f0*/  STL.64 [R1], R224 ;  /* 0x000000e001007387 */ /* 0x0003e20000100a00 */
[----:B------:R-:W-:Y:S02]  /*b800*/  LOP3.LUT R3, R4, 0x30, RZ, 0xfc, !PT ;  /* 0x0000003004037812 */ /* 0x000fe400078efcff */
[----:B------:R-:W-:Y:S02]  /*b810*/  ISETP.NE.U32.AND P1, PT, R11, RZ, PT ;  /* 0x000000ff0b00720c */ /* 0x000fe40003f25070 */
[----:B------:R-:W-:Y:S02]  /*b820*/  SEL R11, RZ, 0x4, P6 ;  /* 0x00000004ff0b7807 */ /* 0x000fe40003000000 */
[----:B------:R-:W-:Y:S02]  /*b830*/  ISETP.GE.AND P6, PT, R3, UR4, PT ;  /* 0x0000000403007c0c */ /* 0x000fe4000bfc6270 */
[----:B------:R-:W-:Y:S01]  /*b840*/  SEL R11, R11, RZ, P2 ;  /* 0x000000ff0b0b7207 */ /* 0x000fe20001000000 */
[----:B-1----:R-:W-:-:S05]  /*b850*/  IMAD.WIDE R224, R5, 0x4, R196 ;  /* 0x0000000405e07825 */ /* 0x002fca00078e02c4 */
[----:B------:R1:W-:Y:S01]  /*b860*/  LDGSTS.E [R246+0x12008], desc[UR16][R224.64], P3 ;  /* 0x12008000e0f67fae */ /* 0x0003e20009921850 */
[----:B------:R-:W-:Y:S02]  /*b870*/  ISETP.NE.U32.AND P3, PT, R11, RZ, PT ;  /* 0x000000ff0b00720c */ /* 0x000fe40003f65070 */
[----:B------:R-:W-:Y:S02]  /*b880*/  SEL R11, RZ, 0x4, P6 ;  /* 0x00000004ff0b7807 */ /* 0x000fe40003000000 */
[----:B------:R-:W-:Y:S01]  /*b890*/  ISETP.NE.U32.AND P6, PT, R222, RZ, PT ;  /* 0x000000ffde00720c */ /* 0x000fe20003fc5070 */
[----:B------:R-:W-:Y:S01]  /*b8a0*/  IMAD.WIDE R222, R5, 0x4, R194 ;  /* 0x0000000405de7825 */ /* 0x000fe200078e02c2 */
[----:B------:R-:W-:Y:S02]  /*b8b0*/  LOP3.LUT R3, R4, 0x32, RZ, 0xfc, !PT ;  /* 0x0000003204037812 */ /* 0x000fe400078efcff */
[----:B------:R-:W-:Y:S01]  /*b8c0*/  SEL R194, R11, RZ, P2 ;  /* 0x000000ff0bc27207 */ /* 0x000fe20001000000 */
[----:B------:R-:W-:-:S08]  /*b8d0*/  IMAD.WIDE R220, R5, 0x4, R192 ;  /* 0x0000000405dc7825 */ /* 0x000fd000078e02c0 */
[----:B------:R-:W-:Y:S01]  /*b8e0*/  LDGSTS.E [R246+0x14000], desc[UR16][R222.64], P6 ;  /* 0x14000000def67fae */ /* 0x000fe2000b121850 */
[----:B------:R-:W-:Y:S02]  /*b8f0*/  ISETP.GE.AND P6, PT, R3, UR4, PT ;  /* 0x0000000403007c0c */ /* 0x000fe4000bfc6270 */
[C---:B------:R-:W-:Y:S01]  /*b900*/  LOP3.LUT R3, R4.reuse, 0x50, RZ, 0xfc, !PT ;  /* 0x0000005004037812 */ /* 0x040fe200078efcff */
[----:B------:R-:W-:Y:S01]  /*b910*/  LDGSTS.E [R246+0x14008], desc[UR16][R220.64], P5 ;  /* 0x14008000dcf67fae */ /* 0x000fe2000a921850 */
[----:B------:R-:W-:Y:S02]  /*b920*/  SEL R11, RZ, 0x4, P6 ;  /* 0x00000004ff0b7807 */ /* 0x000fe40003000000 */
[----:B------:R-:W-:Y:S02]  /*b930*/  ISETP.GE.AND P6, PT, R3, UR4, PT ;  /* 0x0000000403007c0c */ /* 0x000fe4000bfc6270 */
[----:B------:R-:W-:Y:S01]  /*b940*/  SEL R11, R11, RZ, P2 ;  /* 0x000000ff0b0b7207 */ /* 0x000fe20001000000 */
[----:B------:R-:W-:Y:S01]  /*b950*/  IMAD.WIDE R218, R5, 0x4, R198 ;  /* 0x0000000405da7825 */ /* 0x000fe200078e02c6 */
[----:B------:R-:W-:-:S02]  /*b960*/  LOP3.LUT R3, R4, 0x52, RZ, 0xfc, !PT ;  /* 0x0000005204037812 */ /* 0x000fc400078efcff */
[----:B------:R-:W-:Y:S02]  /*b970*/  ISETP.NE.U32.AND P5, PT, R11, RZ, PT ;  /* 0x000000ff0b00720c */ /* 0x000fe40003fa5070 */
[----:B------:R-:W-:Y:S01]  /*b980*/  SEL R11, RZ, 0x4, P6 ;  /* 0x00000004ff0b7807 */ /* 0x000fe20003000000 */
[----:B------:R-:W-:Y:S01]  /*b990*/  LDGSTS.E [R246+0x16000], desc[UR16][R218.64], P0 ;  /* 0x16000000daf67fae */ /* 0x000fe20008121850 */
[----:B------:R-:W-:Y:S02]  /*b9a0*/  ISETP.GE.AND P6, PT, R3, UR4, PT ;  /* 0x0000000403007c0c */ /* 0x000fe4000bfc6270 */
[----:B------:R-:W-:Y:S01]  /*b9b0*/  SEL R11, R11, RZ, P2 ;  /* 0x000000ff0b0b7207 */ /* 0x000fe20001000000 */
[----:B------:R-:W-:Y:S01]  /*b9c0*/  IMAD.WIDE R200, R5, 0x4, R200 ;  /* 0x0000000405c87825 */ /* 0x000fe200078e02c8 */
[----:B------:R-:W-:Y:S02]  /*b9d0*/  LOP3.LUT R3, R4, 0x70, RZ, 0xfc, !PT ;  /* 0x0000007004037812 */ /* 0x000fe400078efcff */
[----:B------:R-:W-:-:S02]  /*b9e0*/  ISETP.NE.U32.AND P0, PT, R11, RZ, PT ;  /* 0x000000ff0b00720c */ /* 0x000fc40003f05070 */
[----:B------:R-:W-:Y:S01]  /*b9f0*/  SEL R11, RZ, 0x4, P6 ;  /* 0x00000004ff0b7807 */ /* 0x000fe20003000000 */
[----:B------:R-:W-:Y:S01]  /*ba00*/  LDGSTS.E [R246+0x16008], desc[UR16][R200.64], P4 ;  /* 0x16008000c8f67fae */ /* 0x000fe2000a121850 */
        /* <DEDUP_REMOVED lines=9> */
[----:B------:R-:W-:Y:S01]  /*baa0*/  IMAD.WIDE R236, R5, 0x4, R236 ;  /* 0x0000000405ec7825 */ /* 0x000fe200078e02ec */
[----:B------:R-:W-:Y:S02]  /*bab0*/  LOP3.LUT R3, R4, 0x14, RZ, 0xfc, !PT ;  /* 0x0000001404037812 */ /* 0x000fe400078efcff */
[----:B------:R-:W-:Y:S02]  /*bac0*/  ISETP.NE.U32.AND P1, PT, R11, RZ, PT ;  /* 0x000000ff0b00720c */ /* 0x000fe40003f25070 */
[----:B------:R-:W-:Y:S01]  /*bad0*/  SEL R11, RZ, 0x4, P6 ;  /* 0x00000004ff0b7807 */ /* 0x000fe20003000000 */
[----:B------:R-:W-:Y:S01]  /*bae0*/  LDGSTS.E [R247+0x10008], desc[UR16][R236.64], P3 ;  /* 0x10008000ecf77fae */ /* 0x000fe20009921850 */
[----:B------:R-:W-:Y:S02]  /*baf0*/  ISETP.GE.AND P6, PT, R3, UR4, PT ;  /* 0x0000000403007c0c */ /* 0x000fe4000bfc6270 */
[----:B------:R-:W-:-:S04]  /*bb00*/  SEL R11, R11, RZ, P2 ;  /* 0x000000ff0b0b7207 */ /* 0x000fc80001000000 */
        /* <DEDUP_REMOVED lines=8> */
[----:B------:R-:W-:-:S03]  /*bb90*/  ISETP.GE.AND P6, PT, R2, UR4, PT ;  /* 0x0000000402007c0c */ /* 0x000fc6000bfc6270 */
[----:B------:R-:W-:Y:S01]  /*bba0*/  LDGSTS.E [R247+0x12008], desc[UR16][R196.64], P5 ;  /* 0x12008000c4f77fae */ /* 0x000fe2000a921850 */
[----:B------:R-:W-:-:S04]  /*bbb0*/  SEL R11, RZ, 0x4, P6 ;  /* 0x00000004ff0b7807 */ /* 0x000fc80003000000 */
[----:B------:R-:W-:Y:S01]  /*bbc0*/  SEL R11, R11, RZ, P2 ;  /* 0x000000ff0b0b7207 */ /* 0x000fe20001000000 */
[----:B------:R-:W-:Y:S01]  /*bbd0*/  IMAD.WIDE R194, R5, 0x4, R186 ;  /* 0x0000000405c27825 */ /* 0x000fe200078e02ba */
[----:B------:R-:W-:Y:S02]  /*bbe0*/  LOP3.LUT R3, R4, 0x36, RZ, 0xfc, !PT ;  /* 0x0000003604037812 */ /* 0x000fe400078efcff */
[----:B------:R-:W-:Y:S02]  /*bbf0*/  ISETP.NE.U32.AND P5, PT, R11, RZ, PT ;  /* 0x000000ff0b00720c */ /* 0x000fe40003fa5070 */
[----:B------:R-:W-:Y:S01]  /*bc00*/  LDGSTS.E [R247+0x14000], desc[UR16][R194.64], P0 ;  /* 0x14000000c2f77fae */ /* 0x000fe20008121850 */
[----:B------:R-:W-:-:S03]  /*bc10*/  IMAD.WIDE R192, R5, 0x4, R172 ;  /* 0x0000000405c07825 */ /* 0x000fc600078e02ac */
[----:B------:R3:W-:Y:S04]  /*bc20*/  STL.64 [R1+0x390], R228 ;  /* 0x000390e401007387 */ /* 0x0007e80000100a00 */
[----:B------:R-:W-:Y:S01]  /*bc30*/  LDGSTS.E [R247+0x14008], desc[UR16][R192.64], P4 ;  /* 0x14008000c0f77fae */ /* 0x000fe2000a121850 */
[----:B---3--:R-:W-:Y:S01]  /*bc40*/  LOP3.LUT R229, R4, 0x54, RZ, 0xfc, !PT ;  /* 0x0000005404e57812 */ /* 0x008fe200078efcff */
[----:B------:R-:W-:-:S05]  /*bc50*/  IMAD.WIDE R202, R5, 0x4, R202 ;  /* 0x0000000405ca7825 */ /* 0x000fca00078e02ca */
[----:B------:R-:W-:Y:S01]  /*bc60*/  LDGSTS.E [R247+0x16000], desc[UR16][R202.64], P1 ;  /* 0x16000000caf77fae */ /* 0x000fe20008921850 */
[----:B------:R-:W-:-:S05]  /*bc70*/  IMAD.WIDE R204, R5, 0x4, R204 ;  /* 0x0000000405cc7825 */ /* 0x000fca00078e02cc */
[----:B------:R-:W-:Y:S01]  /*bc80*/  LDGSTS.E [R247+0x16008], desc[UR16][R204.64], P3 ;  /* 0x16008000ccf77fae */ /* 0x000fe20009921850 */
[----:B------:R-:W-:Y:S01]  /*bc90*/  IMAD.WIDE R238, R5, 0x4, R238 ;  /* 0x0000000405ee7825 */ /* 0x000fe200078e02ee */
[----:B--2---:R-:W-:-:S04]  /*bca0*/  ISETP.GE.AND P6, PT, R140, UR4, PT ;  /* 0x000000048c007c0c */ /* 0x004fc8000bfc6270 */
[----:B------:R-:W-:Y:S02]  /*bcb0*/  SEL R11, RZ, 0x4, P6 ;  /* 0x00000004ff0b7807 */ /* 0x000fe40003000000 */
[----:B------:R-:W-:Y:S02]  /*bcc0*/  ISETP.GE.AND P6, PT, R3, UR4, PT ;  /* 0x0000000403007c0c */ /* 0x000fe4000bfc6270 */
[----:B------:R-:W-:-:S04]  /*bcd0*/  SEL R11, R11, RZ, P2 ;  /* 0x000000ff0b0b7207 */ /* 0x000fc80001000000 */
        /* <DEDUP_REMOVED lines=8> */
[----:B------:R-:W-:Y:S02]  /*bd60*/  SEL R11, R11, RZ, P2 ;  /* 0x000000ff0b0b7207 */ /* 0x000fe40001000000 */
[----:B------:R-:W-:Y:S02]  /*bd70*/  LOP3.LUT R229, R4, 0x74, RZ, 0xfc, !PT ;  /* 0x0000007404e57812 */ /* 0x000fe400078efcff */
[----:B------:R-:W-:Y:S02]  /*bd80*/  ISETP.NE.U32.AND P1, PT, R11, RZ, PT ;  /* 0x000000ff0b00720c */ /* 0x000fe40003f25070 */
[----:B------:R-:W-:-:S02]  /*bd90*/  SEL R11, RZ, 0x4, P6 ;  /* 0x00000004ff0b7807 */ /* 0x000fc40003000000 */
[----:B------:R-:W-:Y:S02]  /*bda0*/  ISETP.GE.AND P6, PT, R229, UR4, PT ;  /* 0x00000004e5007c0c */ /* 0x000fe4000bfc6270 */
[----:B------:R-:W-:-:S04]  /*bdb0*/  SEL R11, R11, RZ, P2 ;  /* 0x000000ff0b0b7207 */ /* 0x000fc80001000000 */
[----:B------:R-:W-:Y:S02]  /*bdc0*/  ISETP.NE.U32.AND P3, PT, R11, RZ, PT ;  /* 0x000000ff0b00720c */ /* 0x000fe40003f65070 */
[----:B------:R-:W-:Y:S02]  /*bdd0*/  SEL R11, RZ, 0x4, P6 ;  /* 0x00000004ff0b7807 */ /* 0x000fe40003000000 */
[----:B------:R-:W-:Y:S02]  /*bde0*/  ISETP.NE.U32.AND P6, PT, R190, RZ, PT ;  /* 0x000000ffbe00720c */ /* 0x000fe40003fc5070 */
        /* <DEDUP_REMOVED lines=112> */
[----:B------:R-:W2:Y:S01]  /*c4f0*/  S2R R229, SR_TID.X ;  /* 0x0000000000e57919 */ /* 0x000ea20000002100 */
[----:B------:R-:W-:-:S04]  /*c500*/  IMAD.WIDE R116, R5, 0x4, R116 ;  /* 0x0000000405747825 */ /* 0x000fc800078e0274 */
[----:B------:R-:W-:Y:S01]  /*c510*/  IMAD.WIDE R118, R5, 0x4, R118 ;  /* 0x0000000405767825 */ /* 0x000fe200078e0276 */
[----:B------:R-:W-:Y:S04]  /*c520*/  LDGSTS.E [R250+0x10000], desc[UR16][R116.64], P1 ;  /* 0x1000000074fa7fae */ /* 0x000fe80008921850 */
[----:B------:R-:W-:Y:S01]  /*c530*/  LDGSTS.E [R250+0x10008], desc[UR16][R118.64], P3 ;  /* 0x1000800076fa7fae */ /* 0x000fe20009921850 */
[----:B--2---:R-:W-:-:S04]  /*c540*/  LOP3.LUT R229, R229, 0x7f, RZ, 0xc0, !PT ;  /* 0x0000007fe5e57812 */ /* 0x004fc800078ec0ff */
[----:B------:R-:W-:Y:S01]  /*c550*/  ISETP.GE.AND P3, PT, R229, UR4, PT ;  /* 0x00000004e5007c0c */ /* 0x000fe2000bf66270 */
[----:B------:R-:W-:Y:S01]  /*c560*/  ULDC UR4, c[0x0][0x230] ;  /* 0x00008c0000047ab9 */ /* 0x000fe20000000800 */
[----:B------:R-:W2:Y:S01]  /*c570*/  S2R R229, SR_TID.X ;  /* 0x0000000000e57919 */ /* 0x000ea20000002100 */
[----:B------:R-:W-:-:S04]  /*c580*/  SEL R11, R11, RZ, P2 ;  /* 0x000000ff0b0b7207 */ /* 0x000fc80001000000 */
[----:B------:R-:W-:Y:S02]  /*c590*/  ISETP.NE.U32.AND P1, PT, R11, RZ, PT ;  /* 0x000000ff0b00720c */ /* 0x000fe40003f25070 */
[----:B------:R-:W-:Y:S02]  /*c5a0*/  SEL R11, RZ, 0x4, P6 ;  /* 0x00000004ff0b7807 */ /* 0x000fe40003000000 */
[----:B------:R-:W-:Y:S01]  /*c5b0*/  ISETP.NE.U32.AND P6, PT, R113, RZ, PT ;  /* 0x000000ff7100720c */ /* 0x000fe20003fc5070 */
[----:B------:R-:W-:Y:S01]  /*c5c0*/  UIADD3 UR4, UR4, -0x180, URZ ;  /* 0xfffffe8004047890 */ /* 0x000fe2000fffe03f */
[----:B------:R-:W-:-:S11]  /*c5d0*/  IMAD.WIDE R150, R5, 0x4, R150 ;  /* 0x0000000405967825 */ /* 0x000fd600078e0296 */
[----:B------:R-:W-:Y:S01]  /*c5e0*/  LDGSTS.E [R250+0x12000], desc[UR16][R150.64], P6 ;  /* 0x1200000096fa7fae */ /* 0x000fe2000b121850 */
[----:B--2---:R-:W-:-:S04]  /*c5f0*/  SHF.R.U32.HI R229, RZ, 0x6, R229 ;  /* 0x00000006ffe57819 */ /* 0x004fc800000116e5 */
[----:B------:R-:W-:-:S04]  /*c600*/  SGXT.U32 R229, R229, 0x1 ;  /* 0x00000001e5e5781a */ /* 0x000fc80000000000 */
[----:B------:R-:W-:-:S04]  /*c610*/  LOP3.LUT R229, R229, 0x2, RZ, 0xfc, !PT ;  /* 0x00000002e5e57812 */ /* 0x000fc800078efcff */
[----:B------:R-:W-:Y:S02]  /*c620*/  ISETP.GE.AND P6, PT, R229, UR4, PT ;  /* 0x00000004e5007c0c */ /* 0x000fe4000bfc6270 */
[----:B------:R-:W2:Y:S01]  /*c630*/  S2R R229, SR_TID.X ;  /* 0x0000000000e57919 */ /* 0x000ea20000002100 */
[----:B------:R-:W-:-:S05]  /*c640*/  IMAD.WIDE R152, R5, 0x4, R152 ;  /* 0x0000000405987825 */ /* 0x000fca00078e0298 */
[----:B------:R-:W-:Y:S01]  /*c650*/  LDGSTS.E [R250+0x12008], desc[UR16][R152.64], P5 ;  /* 0x1200800098fa7fae */ /* 0x000fe2000a921850 */
[----:B--2---:R-:W-:-:S04]  /*c660*/  SHF.R.U32.HI R229, RZ, 0x6, R229 ;  /* 0x00000006ffe57819 */ /* 0x004fc800000116e5 */
[----:B------:R-:W-:-:S04]  /*c670*/  SGXT.U32 R229, R229, 0x1 ;  /* 0x00000001e5e5781a */ /* 0x000fc80000000000 */
[----:B------:R-:W-:-:S04]  /*c680*/  LOP3.LUT R229, R229, 0x20, RZ, 0xfc, !PT ;  /* 0x00000020e5e57812 */ /* 0x000fc800078efcff */
[----:B------:R-:W-:Y:S02]  /*c690*/  ISETP.GE.AND P5, PT, R229, UR4, PT ;  /* 0x00000004e5007c0c */ /* 0x000fe4000bfa6270 */
[----:B------:R-:W2:Y:S01]  /*c6a0*/  S2R R229, SR_TID.X ;  /* 0x0000000000e57919 */ /* 0x000ea20000002100 */
[----:B------:R-:W-:Y:S02]  /*c6b0*/  SEL R112, R11, RZ, P2 ;  /* 0x000000ff0b707207 */ /* 0x000fe40001000000 */
[----:B------:R-:W-:Y:S02]  /*c6c0*/  SEL R11, RZ, 0x4, P3 ;  /* 0x00000004ff0b7807 */ /* 0x000fe40001800000 */
[----:B------:R-:W-:Y:S02]  /*c6d0*/  ISETP.GE.AND P3, PT, R4, UR4, PT ;  /* 0x0000000404007c0c */ /* 0x000fe4000bf66270 */
[----:B------:R-:W-:-:S04]  /*c6e0*/  SEL R11, R11, RZ, P2 ;  /* 0x000000ff0b0b7207 */ /* 0x000fc80001000000 */
[----:B------:R-:W-:Y:S02]  /*c6f0*/  ISETP.NE.U32.AND P2, PT, R11, RZ, PT ;  /* 0x000000ff0b00720c */ /* 0x000fe40003f45070 */
[----:B------:R-:W-:Y:S02]  /*c700*/  SEL R11, RZ, 0x4, P3 ;  /* 0x00000004ff0b7807 */ /* 0x000fe40001800000 */
[----:B------:R-:W-:-:S04]  /*c710*/  ISETP.GT.AND P3, PT, R7, 0x1ff, PT ;  /* 0x000001ff0700780c */ /* 0x000fc80003f64270 */
[----:B------:R-:W-:Y:S02]  /*c720*/  SEL R113, R11, RZ, P3 ;  /* 0x000000ff0b717207 */ /* 0x000fe40001800000 */
[----:B------:R-:W-:Y:S02]  /*c730*/  SEL R11, RZ, 0x4, P6 ;  /* 0x00000004ff0b7807 */ /* 0x000fe40003000000 */
[----:B--2---:R-:W-:-:S04]  /*c740*/  SHF.R.U32.HI R229, RZ, 0x6, R229 ;  /* 0x00000006ffe57819 */ /* 0x004fc800000116e5 */
[----:B------:R-:W-:-:S04]  /*c750*/  SGXT.U32 R229, R229, 0x1 ;  /* 0x00000001e5e5781a */ /* 0x000fc80000000000 */
[----:B------:R-:W-:Y:S02]  /*c760*/  LOP3.LUT R229, R229, 0x22, RZ, 0xfc, !PT ;  /* 0x00000022e5e57812 */ /* 0x000fe400078efcff */
[----:B------:R-:W-:Y:S02]  /*c770*/  SEL R114, R11, RZ, P3 ;  /* 0x000000ff0b727207 */ /* 0x000fe40001800000 */
[----:B------:R-:W-:Y:S02]  /*c780*/  SEL R11, RZ, 0x4, P5 ;  /* 0x00000004ff0b7807 */ /* 0x000fe40002800000 */
[----:B------:R-:W-:Y:S02]  /*c790*/  ISETP.GE.AND P5, PT, R229, UR4, PT ;  /* 0x00000004e5007c0c */ /* 0x000fe4000bfa6270 */
[----:B------:R-:W2:Y:S01]  /*c7a0*/  S2R R229, SR_TID.X ;  /* 0x0000000000e57919 */ /* 0x000ea20000002100 */
[----:B------:R-:W-:Y:S01]  /*c7b0*/  IMAD.WIDE R182, R5, 0x4, R182 ;  /* 0x0000000405b67825 */ /* 0x000fe200078e02b6 */
[----:B------:R-:W-:-:S04]  /*c7c0*/  SEL R11, R11, RZ, P3 ;  /* 0x000000ff0b0b7207 */ /* 0x000fc80001800000 */
[----:B------:R-:W-:Y:S01]  /*c7d0*/  LDGSTS.E [R250+0x14000], desc[UR16][R182.64], P0 ;  /* 0x14000000b6fa7fae */ /* 0x000fe20008121850 */
[----:B------:R-:W-:Y:S02]  /*c7e0*/  ISETP.NE.U32.AND P0, PT, R11, RZ, PT ;  /* 0x000000ff0b00720c */ /* 0x000fe40003f05070 */
[----:B------:R-:W-:Y:S02]  /*c7f0*/  SEL R11, RZ, 0x4, P5 ;  /* 0x00000004ff0b7807 */ /* 0x000fe40002800000 */
[----:B--2---:R-:W-:-:S04]  /*c800*/  SHF.R.U32.HI R229, RZ, 0x6, R229 ;  /* 0x00000006ffe57819 */ /* 0x004fc800000116e5 */
[----:B------:R-:W-:-:S04]  /*c810*/  SGXT.U32 R229, R229, 0x1 ;  /* 0x00000001e5e5781a */ /* 0x000fc80000000000 */
[----:B------:R-:W-:-:S04]  /*c820*/  LOP3.LUT R229, R229, 0x40, RZ, 0xfc, !PT ;  /* 0x00000040e5e57812 */ /* 0x000fc800078efcff */
[----:B------:R-:W-:Y:S02]  /*c830*/  ISETP.GE.AND P5, PT, R229, UR4, PT ;  /* 0x00000004e5007c0c */ /* 0x000fe4000bfa6270 */
[----:B------:R-:W2:Y:S01]  /*c840*/  S2R R229, SR_TID.X ;  /* 0x0000000000e57919 */ /* 0x000ea20000002100 */
[----:B------:R-:W-:-:S04]  /*c850*/  IMAD.WIDE R184, R5, 0x4, R184 ;  /* 0x0000000405b87825 */ /* 0x000fc800078e02b8 */
[----:B------:R-:W-:Y:S01]  /*c860*/  IMAD.WIDE R214, R5, 0x4, R214 ;  /* 0x0000000405d67825 */ /* 0x000fe200078e02d6 */
[----:B------:R-:W-:Y:S04]  /*c870*/  LDGSTS.E [R250+0x14008], desc[UR16][R184.64], P4 ;  /* 0x14008000b8fa7fae */ /* 0x000fe8000a121850 */
[----:B------:R-:W-:Y:S01]  /*c880*/  LDGSTS.E [R250+0x16000], desc[UR16][R214.64], P1 ;  /* 0x16000000d6fa7fae */ /* 0x000fe20008921850 */
[----:B--2---:R-:W-:-:S04]  /*c890*/  SHF.R.U32.HI R229, RZ, 0x6, R229 ;  /* 0x00000006ffe57819 */ /* 0x004fc800000116e5 */
[----:B------:R-:W-:-:S04]  /*c8a0*/  SGXT.U32 R229, R229, 0x1 ;  /* 0x00000001e5e5781a */ /* 0x000fc80000000000 */
[----:B------:R-:W-:-:S04]  /*c8b0*/  LOP3.LUT R229, R229, 0x42, RZ, 0xfc, !PT ;  /* 0x00000042e5e57812 */ /* 0x000fc800078efcff */
[----:B------:R-:W-:Y:S02]  /*c8c0*/  ISETP.GE.AND P1, PT, R229, UR4, PT ;  /* 0x00000004e5007c0c */ /* 0x000fe4000bf26270 */
[----:B------:R-:W2:Y:S01]  /*c8d0*/  S2R R229, SR_TID.X ;  /* 0x0000000000e57919 */ /* 0x000ea20000002100 */
[----:B------:R-:W-:Y:S01]  /*c8e0*/  ISETP.NE.U32.AND P6, PT, R112, RZ, PT ;  /* 0x000000ff7000720c */ /* 0x000fe20003fc5070 */
[----:B------:R-:W-:Y:S01]  /*c8f0*/  IMAD.WIDE R216, R5, 0x4, R216 ;  /* 0x0000000405d87825 */ /* 0x000fe200078e02d8 */
[----:B------:R4:W-:Y:S04]  /*c900*/  STL.64 [R1+0x388], R230 ;  /* 0x000388e601007387 */ /* 0x0009e80000100a00 */
[----:B------:R-:W-:Y:S04]  /*c910*/  STL.64 [R1+0x398], R232 ;  /* 0x000398e801007387 */ /* 0x000fe80000100a00 */
[----:B------:R3:W-:Y:S04]  /*c920*/  STL.64 [R1+0x3a0], R226 ;  /* 0x0003a0e201007387 */ /* 0x0007e80000100a00 */
[----:B------:R1:W-:Y:S04]  /*c930*/  STL.64 [R1+0x3a8], R224 ;  /* 0x0003a8e001007387 */ /* 0x0003e80000100a00 */
[----:B------:R-:W-:Y:S04]  /*c940*/  STL.64 [R1+0x3b0], R222 ;  /* 0x0003b0de01007387 */ /* 0x000fe80000100a00 */
[----:B------:R-:W-:Y:S01]  /*c950*/  LDGSTS.E [R250+0x16008], desc[UR16][R216.64], P6 ;  /* 0x16008000d8fa7fae */ /* 0x000fe2000b121850 */
[----:B--2---:R-:W-:-:S03]  /*c960*/  SHF.R.U32.HI R229, RZ, 0x6, R229 ;  /* 0x00000006ffe57819 */ /* 0x004fc600000116e5 */
[----:B------:R-:W-:Y:S01]  /*c970*/  STL.64 [R1+0x3b8], R220 ;  /* 0x0003b8dc01007387 */ /* 0x000fe20000100a00 */
[----:B------:R-:W-:Y:S01]  /*c980*/  SGXT.U32 R229, R229, 0x1 ;  /* 0x00000001e5e5781a */ /* 0x000fe20000000000 */
[C---:B------:R-:W-:Y:S02]  /*c990*/  IMAD.WIDE R120, R6.reuse, 0x4, R120 ;  /* 0x0000000406787825 */ /* 0x040fe400078e0278 */
[----:B------:R-:W0:Y:S01]  /*c9a0*/  LDGDEPBAR ;  /* 0x00000000000079af */ /* 0x000e220000000000 */
[----:B------:R-:W-:Y:S01]  /*c9b0*/  LOP3.LUT R229, R229, 0x60, RZ, 0xfc, !PT ;  /* 0x00000060e5e57812 */ /* 0x000fe200078efcff */
[----:B------:R-:W-:Y:S02]  /*c9c0*/  IMAD.WIDE R136, R6, 0x4, R136 ;  /* 0x0000000406887825 */ /* 0x000fe400078e0288 */
[----:B------:R-:W-:Y:S01]  /*c9d0*/  LDGSTS.E [R251+0x50000], desc[UR16][R120.64], P2 ;  /* 0x5000000078fb7fae */ /* 0x000fe20009121850 */
[----:B------:R-:W-:-:S03]  /*c9e0*/  ISETP.GE.AND P6, PT, R229, UR4, PT ;  /* 0x00000004e5007c0c */ /* 0x000fc6000bfc6270 */
[----:B------:R-:W2:Y:S01]  /*c9f0*/  LDL.LU.64 R228, [R1+0x108] ;  /* 0x0001080001e47983 */ /* 0x000ea20000300a00 */
[----:B------:R-:W-:-:S03]  /*ca00*/  IMAD.WIDE R16, R6, 0x4, R16 ;  /* 0x0000000406107825 */ /* 0x000fc600078e0210 */
[----:B------:R-:W-:Y:S01]  /*ca10*/  LDGSTS.E [R251+0x50400], desc[UR16][R136.64], P2 ;  /* 0x5040000088fb7fae */ /* 0x000fe20009121850 */
        /* <DEDUP_REMOVED lines=18> */
[----:B------:R-:W-:-:S04]  /*cb40*/  IMAD.WIDE R50, R6, 0x4, R50 ;  /* 0x0000000406327825 */ /* 0x000fc800078e0232 */
[C---:B------:R-:W-:Y:S01]  /*cb50*/  IMAD.WIDE R66, R6.reuse, 0x4, R66 ;  /* 0x0000000406427825 */ /* 0x040fe200078e0242 */
[----:B----4-:R-:W4:Y:S03]  /*cb60*/  S2R R231, SR_TID.X ;  /* 0x0000000000e77919 */ /* 0x010f260000002100 */
[C---:B------:R-:W-:Y:S01]  /*cb70*/  IMAD.WIDE R82, R6.reuse, 0x4, R82 ;  /* 0x0000000406527825 */ /* 0x040fe200078e0252 */
[----:B---3--:R-:W3:Y:S03]  /*cb80*/  LDL.LU.64 R226, [R1+0xe8] ;  /* 0x0000e80001e27983 */ /* 0x008ee60000300a00 */
[C---:B------:R-:W-:Y:S01]  /*cb90*/  IMAD.WIDE R98, R6.reuse, 0x4, R98 ;  /* 0x0000000406627825 */ /* 0x040fe200078e0262 */
[----:B------:R-:W-:Y:S03]  /*cba0*/  LDGSTS.E [R252+0x50c80], desc[UR16][R34.64], P2 ;  /* 0x50c8000022fc7fae */ /* 0x000fe60009121850 */
        /* <DEDUP_REMOVED lines=34> */
[----:B------:R-:W-:Y:S01]  /*cdd0*/  IMAD.WIDE R154, R6, 0x4, R154 ;  /* 0x00000004069a7825 */ /* 0x000fe200078e029a */
[----:B------:R-:W-:Y:S01]  /*cde0*/  LDGSTS.E [R15+0x51580], desc[UR16][R70.64], P2 ;  /* 0x51580000460f7fae */ /* 0x000fe20009121850 */
[----:B------:R-:W-:-:S02]  /*cdf0*/  SEL R11, R11, RZ, P3 ;  /* 0x000000ff0b0b7207 */ /* 0x000fc40001800000 */
        /* <DEDUP_REMOVED lines=8> */
[----:B------:R-:W-:-:S02]  /*ce80*/  ISETP.NE.U32.AND P4, PT, R11, RZ, PT ;  /* 0x000000ff0b00720c */ /* 0x000fc40003f85070 */
[C---:B------:R-:W-:Y:S01]  /*ce90*/  IMAD.WIDE R88, R6.reuse, 0x4, R88 ;  /* 0x0000000406587825 */ /* 0x040fe200078e0258 */
[----:B------:R-:W-:Y:S01]  /*cea0*/  LDGSTS.E [R14+0x50a00], desc[UR16][R24.64], P2 ;  /* 0x50a00000180e7fae */ /* 0x000fe20009121850 */
[----:B------:R-:W-:Y:S02]  /*ceb0*/  SEL R11, RZ, 0x4, P5 ;  /* 0x00000004ff0b7807 */ /* 0x000fe40002800000 */
        /* <DEDUP_REMOVED lines=12> */
[----:B------:R-:W-:Y:S01]  /*cf80*/  LDGSTS.E [R13+0x50280], desc[UR16][R130.64], P2 ;  /* 0x50280000820d7fae */ /* 0x000fe20009121850 */
[----:B----4-:R-:W-:Y:S02]  /*cf90*/  SHF.R.U32.HI R231, RZ, 0x6, R231 ;  /* 0x00000006ffe77819 */ /* 0x010fe400000116e7 */
        /* <DEDUP_REMOVED lines=9> */
[----:B------:R-:W-:Y:S01]  /*d030*/  LDGSTS.E [R13+0x51280], desc[UR16][R58.64], P2 ;  /* 0x512800003a0d7fae */ /* 0x000fe20009121850 */
[----:B------:R-:W-:Y:S02]  /*d040*/  SGXT.U32 R231, R231, 0x1 ;  /* 0x00000001e7e7781a */ /* 0x000fe40000000000 */
        /* <DEDUP_REMOVED lines=8> */
[----:B------:R-:W-:Y:S01]  /*d0d0*/  LDGSTS.E [R12+0x50300], desc[UR16][R132.64], P2 ;  /* 0x50300000840c7fae */ /* 0x000fe20009121850 */
[----:B------:R-:W-:Y:S02]  /*d0e0*/  LOP3.LUT R231, R231, 0x62, RZ, 0xfc, !PT ;  /* 0x00000062e7e77812 */ /* 0x000fe400078efcff */
[C---:B------:R-:W-:Y:S01]  /*d0f0*/  IMAD.WIDE R76, R6.reuse, 0x4, R76 ;  /* 0x00000004064c7825 */ /* 0x040fe200078e024c */
[----:B------:R-:W-:Y:S03]  /*d100*/  LDGSTS.E [R12+0x50700], desc[UR16][R158.64], P2 ;  /* 0x507000009e0c7fae */ /* 0x000fe60009121850 */
[C---:B------:R-:W-:Y:S01]  /*d110*/  IMAD.WIDE R92, R6.reuse, 0x4, R92 ;  /* 0x00000004065c7825 */ /* 0x040fe200078e025c */
[----:B------:R-:W-:Y:S03]  /*d120*/  LDGSTS.E [R12+0x50b00], desc[UR16][R28.64], P2 ;  /* 0x50b000001c0c7fae */ /* 0x000fe60009121850 */
[----:B------:R-:W-:Y:S01]  /*d130*/  IMAD.WIDE R108, R6, 0x4, R108 ;  /* 0x00000004066c7825 */ /* 0x000fe200078e026c */
[----:B------:R-:W4:Y:S01]  /*d140*/  S2R R233, SR_TID.X ;  /* 0x0000000000e97919 */ /* 0x000f220000002100 */
[----:B------:R-:W-:-:S02]  /*d150*/  ISETP.NE.U32.AND P1, PT, R11, RZ, PT ;  /* 0x000000ff0b00720c */ /* 0x000fc40003f25070 */
[C---:B------:R-:W-:Y:S01]  /*d160*/  IMAD.WIDE R134, R6.reuse, 0x4, R134 ;  /* 0x0000000406867825 */ /* 0x040fe200078e0286 */
[----:B------:R-:W-:Y:S01]  /*d170*/  LDGSTS.E [R12+0x50f00], desc[UR16][R44.64], P2 ;  /* 0x50f000002c0c7fae */ /* 0x000fe20009121850 */
[----:B------:R-:W-:Y:S02]  /*d180*/  SEL R11, RZ, 0x4, P6 ;  /* 0x00000004ff0b7807 */ /* 0x000fe40003000000 */
[C---:B------:R-:W-:Y:S01]  /*d190*/  IMAD.WIDE R160, R6.reuse, 0x4, R160 ;  /* 0x0000000406a07825 */ /* 0x040fe200078e02a0 */
[----:B------:R-:W-:Y:S01]  /*d1a0*/  LDGSTS.E [R12+0x51300], desc[UR16][R60.64], P2 ;  /* 0x513000003c0c7fae */ /* 0x000fe20009121850 */
[----:B------:R-:W-:Y:S02]  /*d1b0*/  ISETP.GE.AND P6, PT, R231, UR4, PT ;  /* 0x00000004e7007c0c */ /* 0x000fe4000bfc6270 */
        /* <DEDUP_REMOVED lines=9> */
[----:B------:R-:W3:Y:S01]  /*d250*/  LDL.LU.64 R230, [R1+0x78] ;  /* 0x0000780001e67983 */ /* 0x000ee20000300a00 */
[----:B------:R-:W-:-:S02]  /*d260*/  SEL R11, R11, RZ, P3 ;  /* 0x000000ff0b0b7207 */ /* 0x000fc40001800000 */
[----:B------:R-:W-:Y:S01]  /*d270*/  IMAD.WIDE R110, R6, 0x4, R110 ;  /* 0x00000004066e7825 */ /* 0x000fe200078e026e */
[----:B------:R-:W-:Y:S04]  /*d280*/  LDGSTS.E [R9+0x50780], desc[UR16][R160.64], P2 ;  /* 0x50780000a0097fae */ /* 0x000fe80009121850 */
[----:B------:R-:W-:Y:S04]  /*d290*/  LDGSTS.E [R9+0x50b80], desc[UR16][R30.64], P2 ;  /* 0x50b800001e097fae */ /* 0x000fe80009121850 */
[----:B------:R-:W-:Y:S04]  /*d2a0*/  LDGSTS.E [R9+0x50f80], desc[UR16][R46.64], P2 ;  /* 0x50f800002e097fae */ /* 0x000fe80009121850 */
[----:B------:R-:W-:Y:S04]  /*d2b0*/  LDGSTS.E [R9+0x51380], desc[UR16][R62.64], P2 ;  /* 0x513800003e097fae */ /* 0x000fe80009121850 */
[----:B------:R-:W-:Y:S04]  /*d2c0*/  LDGSTS.E [R9+0x51780], desc[UR16][R78.64], P2 ;  /* 0x517800004e097fae */ /* 0x000fe80009121850 */
[----:B------:R-:W-:Y:S04]  /*d2d0*/  LDGSTS.E [R9+0x51b80], desc[UR16][R94.64], P2 ;  /* 0x51b800005e097fae */ /* 0x000fe80009121850 */
[----:B------:R-:W-:Y:S01]  /*d2e0*/  LDGSTS.E [R9+0x51f80], desc[UR16][R110.64], P2 ;  /* 0x51f800006e097fae */ /* 0x000fe20009121850 */
[----:B------:R-:W-:-:S02]  /*d2f0*/  ISETP.NE.U32.AND P2, PT, R11, RZ, PT ;  /* 0x000000ff0b00720c */ /* 0x000fc40003f45070 */
[----:B------:R-:W-:Y:S01]  /*d300*/  SEL R11, RZ, 0x4, P6 ;  /* 0x00000004ff0b7807 */ /* 0x000fe20003000000 */
[----:B------:R-:W0:Y:S01]  /*d310*/  LDGDEPBAR ;  /* 0x00000000000079af */ /* 0x000e220000000000 */
[----:B------:R-:W-:Y:S02]  /*d320*/  ISETP.NE.U32.AND P6, PT, R113, RZ, PT ;  /* 0x000000ff7100720c */ /* 0x000fe40003fc5070 */
[----:B----4-:R-:W-:Y:S01]  /*d330*/  SHF.R.U32.HI R233, RZ, 0x6, R233 ;  /* 0x00000006ffe97819 */ /* 0x010fe200000116e9 */
[----:B------:R-:W-:Y:S01]  /*d340*/  IMAD.WIDE R166, R5, 0x4, R166 ;  /* 0x0000000405a67825 */ /* 0x000fe200078e02a6 */
[----:B------:R-:W-:Y:S02]  /*d350*/  BAR.SYNC.DEFER_BLOCKING 0x0 ;  /* 0x0000000000007b1d */ /* 0x000fe40000010000 */
[----:B------:R-:W-:Y:S01]  /*d360*/  SGXT.U32 R233, R233, 0x1 ;  /* 0x00000001e9e9781a */ /* 0x000fe20000000000 */
[----:B--2---:R-:W-:-:S03]  /*d370*/  IMAD.WIDE R112, R5, 0x4, R228 ;  /* 0x0000000405707825 */ /* 0x004fc600078e02e4 */
[----:B------:R-:W2:Y:S01]  /*d380*/  S2R R229, SR_TID.X ;  /* 0x0000000000e57919 */ /* 0x000ea20000002100 */
[----:B------:R-:W-:Y:S02]  /*d390*/  LOP3.LUT R233, R233, 0x4, RZ, 0xfc, !PT ;  /* 0x00000004e9e97812 */ /* 0x000fe400078efcff */
[----:B------:R-:W-:Y:S01]  /*d3a0*/  @!PT LDS RZ, [RZ] ;  /* 0x00000000fffff984 */ /* 0x000fe20000000800 */
[----:B------:R-:W-:Y:S01]  /*d3b0*/  @!PT LDS RZ, [RZ] ;  /* 0x00000000fffff984 */ /* 0x000fe20000000800 */
[----:B------:R-:W-:Y:S01]  /*d3c0*/  @!PT LDS RZ, [RZ] ;  /* 0x00000000fffff984 */ /* 0x000fe20000000800 */
[----:B------:R-:W-:Y:S02]  /*d3d0*/  LDGSTS.E [R243+0x18000], desc[UR16][R166.64], P6 ;  /* 0x18000000a6f37fae */ /* 0x000fe4000b121850 */
[----:B------:R-:W-:Y:S02]  /*d3e0*/  ISETP.GE.AND P6, PT, R233, UR4, PT ;  /* 0x00000004e9007c0c */ /* 0x000fe4000bfc6270 */
[----:B------:R-:W-:Y:S02]  /*d3f0*/  SEL R168, R11, RZ, P3 ;  /* 0x000000ff0ba87207 */ /* 0x000fe40001800000 */
[----:B------:R-:W-:Y:S02]  /*d400*/  SEL R11, RZ, 0x4, P6 ;  /* 0x00000004ff0b7807 */ /* 0x000fe40003000000 */
[----:B------:R-:W-:-:S13]  /*d410*/  ISETP.NE.U32.AND P6, PT, R114, RZ, PT ;  /* 0x000000ff7200720c */ /* 0x000fda0003fc5070 */
[----:B------:R3:W-:Y:S01]  /*d420*/  LDGSTS.E [R243+0x18008], desc[UR16][R112.64], P6 ;  /* 0x1800800070f37fae */ /* 0x0007e2000b121850 */
[----:B--2---:R-:W-:-:S04]  /*d430*/  SHF.R.U32.HI R229, RZ, 0x6, R229 ;  /* 0x00000006ffe57819 */ /* 0x004fc800000116e5 */
[----:B------:R-:W-:-:S04]  /*d440*/  SGXT.U32 R229, R229, 0x1 ;  /* 0x00000001e5e5781a */ /* 0x000fc80000000000 */
[----:B------:R-:W-:-:S04]  /*d450*/  LOP3.LUT R229, R229, 0x6, RZ, 0xfc, !PT ;  /* 0x00000006e5e57812 */ /* 0x000fc800078efcff */
[----:B------:R-:W-:Y:S02]  /*d460*/  ISETP.GE.AND P6, PT, R229, UR4, PT ;  /* 0x00000004e5007c0c */ /* 0x000fe4000bfc6270 */
[----:B------:R-:W2:Y:S01]  /*d470*/  S2R R229, SR_TID.X ;  /* 0x0000000000e57919 */ /* 0x000ea20000002100 */
[----:B------:R3:W-:Y:S04]  /*d480*/  STL.64 [R1+0xe0], R112 ;  /* 0x0000e07001007387 */ /* 0x0007e80000100a00 */
[----:B------:R-:W4:Y:S01]  /*d490*/  LDL.LU.64 R232, [R1+0x70] ;  /* 0x0000700001e87983 */ /* 0x000f220000300a00 */
[----:B------:R-:W-:Y:S02]  /*d4a0*/  SEL R4, R11, RZ, P3 ;  /* 0x000000ff0b047207 */ /* 0x000fe40001800000 */
[----:B------:R-:W-:-:S02]  /*d4b0*/  SEL R11, RZ, 0x4, P6 ;  /* 0x00000004ff0b7807 */ /* 0x000fc40003000000 */
[----:B--2---:R-:W-:-:S04]  /*d4c0*/  SHF.R.U32.HI R229, RZ, 0x6, R229 ;  /* 0x00000006ffe57819 */ /* 0x004fc800000116e5 */
[----:B------:R-:W-:-:S04]  /*d4d0*/  SGXT.U32 R229, R229, 0x1 ;  /* 0x00000001e5e5781a */ /* 0x000fc80000000000 */
[----:B------:R-:W-:-:S04]  /*d4e0*/  LOP3.LUT R229, R229, 0x24, RZ, 0xfc, !PT ;  /* 0x00000024e5e57812 */ /* 0x000fc800078efcff */
[----:B------:R-:W-:Y:S02]  /*d4f0*/  ISETP.GE.AND P6, PT, R229, UR4, PT ;  /* 0x00000004e5007c0c */ /* 0x000fe4000bfc6270 */
[----:B------:R-:W2:Y:S01]  /*d500*/  LDL.LU.64 R228, [R1+0x68] ;  /* 0x0000680001e47983 */ /* 0x000ea20000300a00 */
[----:B-1----:R-:W1:Y:S01]  /*d510*/  S2R R225, SR_TID.X ;  /* 0x0000000000e17919 */ /* 0x002e620000002100 */
[----:B------:R-:W-:Y:S01]  /*d520*/  IMAD.WIDE R162, R5, 0x4, R162 ;  /* 0x0000000405a27825 */ /* 0x000fe200078e02a2 */
[----:B------:R-:W-:-:S04]  /*d530*/  SEL R11, R11, RZ, P3 ;  /* 0x000000ff0b0b7207 */ /* 0x000fc80001800000 */
[----:B------:R-:W-:Y:S01]  /*d540*/  LDGSTS.E [R243+0x1a000], desc[UR16][R162.64], P0 ;  /* 0x1a000000a2f37fae */ /* 0x000fe20008121850 */
[----:B------:R-:W-:Y:S02]  /*d550*/  ISETP.NE.U32.AND P0, PT, R11, RZ, PT ;  /* 0x000000ff0b00720c */ /* 0x000fe40003f05070 */
[----:B------:R-:W-:Y:S01]  /*d560*/  SEL R11, RZ, 0x4, P6 ;  /* 0x00000004ff0b7807 */ /* 0x000fe20003000000 */
[----:B---3--:R-:W-:Y:S01]  /*d570*/  IMAD.WIDE R112, R5, 0x4, R226 ;  /* 0x0000000405707825 */ /* 0x008fe200078e02e2 */
[----:B-1----:R-:W-:-:S04]  /*d580*/  SHF.R.U32.HI R225, RZ, 0x6, R225 ;  /* 0x00000006ffe17819 */ /* 0x002fc800000116e1 */
[----:B------:R-:W-:-:S04]  /*d590*/  SGXT.U32 R225, R225, 0x1 ;  /* 0x00000001e1e1781a */ /* 0x000fc80000000000 */
[----:B------:R-:W-:-:S04]  /*d5a0*/  LOP3.LUT R225, R225, 0x26, RZ, 0xfc, !PT ;  /* 0x00000026e1e17812 */ /* 0x000fc800078efcff */
[----:B------:R-:W-:Y:S02]  /*d5b0*/  ISETP.GE.AND P6, PT, R225, UR4, PT ;  /* 0x00000004e1007c0c */ /* 0x000fe4000bfc6270 */
[----:B------:R-:W3:Y:S04]  /*d5c0*/  LDL.LU.64 R224, [R1+0xd0] ;  /* 0x0000d00001e07983 */ /* 0x000ee80000300a00 */
[----:B------:R-:W3:Y:S01]  /*d5d0*/  LDL.LU.64 R226, [R1+0xc8] ;  /* 0x0000c80001e27983 */ /* 0x000ee20000300a00 */
[----:B------:R-:W1:Y:S01]  /*d5e0*/  S2R R223, SR_TID.X ;  /* 0x0000000000df7919 */ /* 0x000e620000002100 */
[----:B------:R-:W-:Y:S01]  /*d5f0*/  IMAD.WIDE R164, R5, 0x4, R164 ;  /* 0x0000000405a47825 */ /* 0x000fe200078e02a4 */
[----:B------:R-:W-:-:S04]  /*d600*/  SEL R11, R11, RZ, P3 ;  /* 0x000000ff0b0b7207 */ /* 0x000fc80001800000 */
[----:B------:R-:W-:Y:S01]  /*d610*/  LDGSTS.E [R243+0x1a008], desc[UR16][R164.64], P4 ;  /* 0x1a008000a4f37fae */ /* 0x000fe2000a121850 */
[----:B------:R-:W-:Y:S02]  /*d620*/  ISETP.NE.U32.AND P4, PT, R11, RZ, PT ;  /* 0x000000ff0b00720c */ /* 0x000fe40003f85070 */
[----:B------:R-:W-:Y:S01]  /*d630*/  SEL R11, RZ, 0x4, P6 ;  /* 0x00000004ff0b7807 */ /* 0x000fe20003000000 */
[----:B------:R-:W-:Y:S01]  /*d640*/  LDGSTS.E [R243+0x1c000], desc[UR16][R112.64], P5 ;  /* 0x1c00000070f37fae */ /* 0x000fe2000a921850 */
[----:B-1----:R-:W-:-:S04]  /*d650*/  SHF.R.U32.HI R223, RZ, 0x6, R223 ;  /* 0x00000006ffdf7819 */ /* 0x002fc800000116df */
[----:B------:R-:W-:-:S04]  /*d660*/  SGXT.U32 R223, R223, 0x1 ;  /* 0x00000001dfdf781a */ /* 0x000fc80000000000 */
[----:B------:R-:W-:-:S04]  /*d670*/  LOP3.LUT R223, R223, 0x44, RZ, 0xfc, !PT ;  /* 0x00000044dfdf7812 */ /* 0x000fc800078efcff */
[----:B------:R-:W-:Y:S01]  /*d680*/  ISETP.GE.AND P6, PT, R223, UR4, PT ;  /* 0x00000004df007c0c */ /* 0x000fe2000bfc6270 */
[----:B------:R-:W-:Y:S02]  /*d690*/  IMAD.WIDE R114, R5, 0x4, R230 ;  /* 0x0000000405727825 */ /* 0x000fe400078e02e6 */
[----:B------:R-:W3:Y:S01]  /*d6a0*/  LDL.LU.64 R230, [R1+0x60] ;  /* 0x0000600001e67983 */ /* 0x000ee20000300a00 */
[----:B------:R-:W1:Y:S01]  /*d6b0*/  S2R R223, SR_TID.X ;  /* 0x0000000000df7919 */ /* 0x000e620000002100 */
[----:B------:R-:W-:Y:S02]  /*d6c0*/  SEL R11, R11, RZ, P3 ;  /* 0x000000ff0b0b7207 */ /* 0x000fe40001800000 */
[----:B------:R-:W-:Y:S02]  /*d6d0*/  LDGSTS.E [R243+0x1c008], desc[UR16][R114.64], P1 ;  /* 0x1c00800072f37fae */ /* 0x000fe40008921850 */
[----:B------:R-:W-:Y:S02]  /*d6e0*/  ISETP.NE.U32.AND P5, PT, R11, RZ, PT ;  /* 0x000000ff0b00720c */ /* 0x000fe40003fa5070 */
[----:B------:R-:W-:-:S04]  /*d6f0*/  SEL R11, RZ, 0x4, P6 ;  /* 0x00000004ff0b7807 */ /* 0x000fc80003000000 */
[----:B------:R-:W-:-:S04]  /*d700*/  SEL R11, R11, RZ, P3 ;  /* 0x000000ff0b0b7207 */ /* 0x000fc80001800000 */
[----:B------:R-:W-:Y:S02]  /*d710*/  ISETP.NE.U32.AND P1, PT, R11, RZ, PT ;  /* 0x000000ff0b00720c */ /* 0x000fe40003f25070 */
[----:B-1----:R-:W-:-:S04]  /*d720*/  SHF.R.U32.HI R223, RZ, 0x6, R223 ;  /* 0x00000006ffdf7819 */ /* 0x002fc800000116df */
[----:B------:R-:W-:-:S04]  /*d730*/  SGXT.U32 R223, R223, 0x1 ;  /* 0x00000001dfdf781a */ /* 0x000fc80000000000 */
[----:B------:R-:W-:-:S04]  /*d740*/  LOP3.LUT R223, R223, 0x46, RZ, 0xfc, !PT ;  /* 0x00000046dfdf7812 */ /* 0x000fc800078efcff */
[----:B------:R-:W-:-:S04]  /*d750*/  ISETP.GE.AND P6, PT, R223, UR4, PT ;  /* 0x00000004df007c0c */ /* 0x000fc8000bfc6270 */
[----:B------:R-:W-:Y:S02]  /*d760*/  SEL R11, RZ, 0x4, P6 ;  /* 0x00000004ff0b7807 */ /* 0x000fe40003000000 */
[----:B------:R-:W-:Y:S02]  /*d770*/  ISETP.GE.AND P6, PT, R0, UR4, PT ;  /* 0x0000000400007c0c */ /* 0x000fe4000bfc6270 */
[----:B------:R-:W-:Y:S01]  /*d780*/  SEL R11, R11, RZ, P3 ;  /* 0x000000ff0b0b7207 */ /* 0x000fe20001800000 */
[----:B----4-:R-:W-:Y:S02]  /*d790*/  IMAD.WIDE R146, R5, 0x4, R232 ;  /* 0x0000000405927825 */ /* 0x010fe400078e02e8 */
[----:B------:R-:W4:Y:S04]  /*d7a0*/  LDL.LU.64 R232, [R1+0x58] ;  /* 0x0000580001e87983 */ /* 0x000f280000300a00 */
[----:B------:R-:W-:Y:S01]  /*d7b0*/  LDGSTS.E [R243+0x1e000], desc[UR16][R146.64], P2 ;  /* 0x1e00000092f37fae */ /* 0x000fe20009121850 */
[----:B------:R-:W-:-:S02]  /*d7c0*/  ISETP.NE.U32.AND P2, PT, R11, RZ, PT ;  /* 0x000000ff0b00720c */ /* 0x000fc40003f45070 */
[----:B------:R-:W-:Y:S02]  /*d7d0*/  SEL R11, RZ, 0x4, P6 ;  /* 0x00000004ff0b7807 */ /* 0x000fe40003000000 */
[----:B------:R-:W-:Y:S01]  /*d7e0*/  ISETP.NE.U32.AND P6, PT, R168, RZ, PT ;  /* 0x000000ffa800720c */ /* 0x000fe20003fc5070 */
[----:B--2---:R-:W-:Y:S02]  /*d7f0*/  IMAD.WIDE R168, R5, 0x4, R228 ;  /* 0x0000000405a87825 */ /* 0x004fe400078e02e4 */
[----:B------:R-:W2:Y:S01]  /*d800*/  LDL.LU.64 R228, [R1+0x50] ;  /* 0x0000500001e47983 */ /* 0x000ea20000300a00 */
[----:B------:R-:W1:Y:S09]  /*d810*/  S2R R223, SR_TID.X ;  /* 0x0000000000df7919 */ /* 0x000e720000002100 */
[----:B------:R-:W-:Y:S01]  /*d820*/  LDGSTS.E [R243+0x1e008], desc[UR16][R168.64], P6 ;  /* 0x1e008000a8f37fae */ /* 0x000fe2000b121850 */
[----:B------:R-:W-:-:S02]  /*d830*/  SEL R0, R11, RZ, P3 ;  /* 0x000000ff0b007207 */ /* 0x000fc40001800000 */
[----:B-1----:R-:W-:-:S04]  /*d840*/  SHF.R.U32.HI R223, RZ, 0x6, R223 ;  /* 0x00000006ffdf7819 */ /* 0x002fc800000116df */
[----:B------:R-:W-:-:S04]  /*d850*/  SGXT.U32 R223, R223, 0x1 ;  /* 0x00000001dfdf781a */ /* 0x000fc80000000000 */
[----:B------:R-:W-:-:S04]  /*d860*/  LOP3.LUT R223, R223, 0x66, RZ, 0xfc, !PT ;  /* 0x00000066dfdf7812 */ /* 0x000fc800078efcff */
[----:B------:R-:W-:-:S04]  /*d870*/  ISETP.GE.AND P6, PT, R223, UR4, PT ;  /* 0x00000004df007c0c */ /* 0x000fc8000bfc6270 */
[----:B------:R-:W-:Y:S02]  /*d880*/  SEL R11, RZ, 0x4, P6 ;  /* 0x00000004ff0b7807 */ /* 0x000fe40003000000 */
[----:B------:R-:W-:Y:S01]  /*d890*/  ISETP.NE.U32.AND P6, PT, R4, RZ, PT ;  /* 0x000000ff0400720c */ /* 0x000fe20003fc5070 */
[C---:B---3--:R-:W-:Y:S01]  /*d8a0*/  IMAD.WIDE R220, R5.reuse, 0x4, R224 ;  /* 0x0000000405dc7825 */ /* 0x048fe200078e02e0 */
[----:B------:R-:W1:Y:S04]  /*d8b0*/  S2R R223, SR_TID.X ;  /* 0x0000000000df7919 */ /* 0x000e680000002100 */
[----:B------:R3:W-:Y:S04]  /*d8c0*/  STL.64 [R1+0xd8], R220 ;  /* 0x0000d8dc01007387 */ /* 0x0007e80000100a00 */
[----:B------:R-:W2:Y:S04]  /*d8d0*/  LDL.LU.64 R224, [R1+0x48] ;  /* 0x0000480001e07983 */ /* 0x000ea80000300a00 */
[----:B------:R3:W-:Y:S02]  /*d8e0*/  LDGSTS.E [R244+0x18000], desc[UR16][R220.64], P6 ;  /* 0x18000000dcf47fae */ /* 0x0007e4000b121850 */
[----:B---3--:R-:W-:-:S02]  /*d8f0*/  IMAD.WIDE R220, R5, 0x4, R226 ;  /* 0x0000000405dc7825 */ /* 0x008fc400078e02e2 */
[----:B------:R-:W3:Y:S01]  /*d900*/  S2R R227, SR_TID.X ;  /* 0x0000000000e37919 */ /* 0x000ee20000002100 */
[----:B-1----:R-:W-:Y:S02]  /*d910*/  SHF.R.U32.HI R223, RZ, 0x6, R223 ;  /* 0x00000006ffdf7819 */ /* 0x002fe400000116df */
[----:B------:R1:W-:Y:S02]  /*d920*/  LDGSTS.E [R244+0x18008], desc[UR16][R220.64], P0 ;  /* 0x18008000dcf47fae */ /* 0x0003e40008121850 */
[----:B------:R-:W-:-:S04]  /*d930*/  SGXT.U32 R223, R223, 0x1 ;  /* 0x00000001dfdf781a */ /* 0x000fc80000000000 */
[----:B------:R-:W-:-:S04]  /*d940*/  LOP3.LUT R223, R223, 0x8, RZ, 0xfc, !PT ;  /* 0x00000008dfdf7812 */ /* 0x000fc800078efcff */
[----:B------:R-:W-:Y:S01]  /*d950*/  ISETP.GE.AND P6, PT, R223, UR4, PT ;  /* 0x00000004df007c0c */ /* 0x000fe2000bfc6270 */
[----:B------:R1:W-:Y:S01]  /*d960*/  STL.64 [R1+0xc8], R220 ;  /* 0x0000c8dc01007387 */ /* 0x0003e20000100a00 */
[----:B------:R-:W-:Y:S02]  /*d970*/  SEL R4, R11, RZ, P3 ;  /* 0x000000ff0b047207 */ /* 0x000fe40001800000 */
[----:B---3--:R-:W-:-:S04]  /*d980*/  SHF.R.U32.HI R227, RZ, 0x6, R227 ;  /* 0x00000006ffe37819 */ /* 0x008fc800000116e3 */
[----:B------:R-:W-:-:S04]  /*d990*/  SGXT.U32 R227, R227, 0x1 ;  /* 0x00000001e3e3781a */ /* 0x000fc80000000000 */
[----:B------:R-:W-:Y:S02]  /*d9a0*/  LOP3.LUT R227, R227, 0xa, RZ, 0xfc, !PT ;  /* 0x0000000ae3e37812 */ /* 0x000fe400078efcff */
[----:B------:R-:W-:Y:S02]  /*d9b0*/  SEL R11, RZ, 0x4, P6 ;  /* 0x00000004ff0b7807 */ /* 0x000fe40003000000 */
[----:B------:R-:W-:Y:S02]  /*d9c0*/  ISETP.GE.AND P6, PT, R227, UR4, PT ;  /* 0x00000004e3007c0c */ /* 0x000fe4000bfc6270 */
[----:B------:R-:W3:Y:S01]  /*d9d0*/  LDL.LU.64 R226, [R1+0x40] ;  /* 0x0000400001e27983 */ /* 0x000ee20000300a00 */
[----:B-1----:R-:W-:Y:S02]  /*d9e0*/  IMAD.WIDE R220, R5, 0x4, R230 ;  /* 0x0000000405dc7825 */ /* 0x002fe400078e02e6 */
[----:B------:R-:W1:Y:S01]  /*d9f0*/  S2R R231, SR_TID.X ;  /* 0x0000000000e77919 */ /* 0x000e620000002100 */
[----:B------:R-:W-:-:S02]  /*da00*/  SEL R11, R11, RZ, P3 ;  /* 0x000000ff0b0b7207 */ /* 0x000fc40001800000 */
[----:B------:R4:W-:Y:S02]  /*da10*/  LDGSTS.E [R244+0x1a000], desc[UR16][R220.64], P4 ;  /* 0x1a000000dcf47fae */ /* 0x0009e4000a121850 */
[----:B------:R-:W-:Y:S02]  /*da20*/  ISETP.NE.U32.AND P0, PT, R11, RZ, PT ;  /* 0x000000ff0b00720c */ /* 0x000fe40003f05070 */
[----:B------:R-:W-:Y:S01]  /*da30*/  SEL R11, RZ, 0x4, P6 ;  /* 0x00000004ff0b7807 */ /* 0x000fe20003000000 */
[----:B------:R4:W-:Y:S01]  /*da40*/  STL.64 [R1+0xc0], R220 ;  /* 0x0000c0dc01007387 */ /* 0x0009e20000100a00 */
[----:B-1----:R-:W-:-:S04]  /*da50*/  SHF.R.U32.HI R231, RZ, 0x6, R231 ;  /* 0x00000006ffe77819 */ /* 0x002fc800000116e7 */
[----:B------:R-:W-:-:S04]  /*da60*/  SGXT.U32 R231, R231, 0x1 ;  /* 0x00000001e7e7781a */ /* 0x000fc80000000000 */
[----:B------:R-:W-:-:S04]  /*da70*/  LOP3.LUT R231, R231, 0x28, RZ, 0xfc, !PT ;  /* 0x00000028e7e77812 */ /* 0x000fc800078efcff */
[----:B------:R-:W-:Y:S02]  /*da80*/  ISETP.GE.AND P6, PT, R231, UR4, PT ;  /* 0x00000004e7007c0c */ /* 0x000fe4000bfc6270 */
[----:B------:R-:W3:Y:S01]  /*da90*/  LDL.LU.64 R230, [R1+0x38] ;  /* 0x0000380001e67983 */ /* 0x000ee20000300a00 */
[----:B----4-:R-:W-:-:S05]  /*daa0*/  IMAD.WIDE R220, R5, 0x4, R232 ;  /* 0x0000000405dc7825 */ /* 0x010fca00078e02e8 */
[----:B------:R2:W-:Y:S04]  /*dab0*/  STL.64 [R1+0xb8], R220 ;  /* 0x0000b8dc01007387 */ /* 0x0005e80000100a00 */
[----:B------:R-:W4:Y:S04]  /*dac0*/  LDL.LU.64 R232, [R1+0x30] ;  /* 0x0000300001e87983 */ /* 0x000f280000300a00 */
[----:B------:R2:W-:Y:S02]  /*dad0*/  LDGSTS.E [R244+0x1a008], desc[UR16][R220.64], P5 ;  /* 0x1a008000dcf47fae */ /* 0x0005e4000a921850 */
[----:B--2---:R-:W-:-:S05]  /*dae0*/  IMAD.WIDE R220, R5, 0x4, R228 ;  /* 0x0000000405dc7825 */ /* 0x004fca00078e02e4 */
[----:B------:R1:W-:Y:S04]  /*daf0*/  STL.64 [R1+0xb0], R220 ;  /* 0x0000b0dc01007387 */ /* 0x0003e80000100a00 */
[----:B------:R-:W2:Y:S01]  /*db00*/  LDL.LU.64 R228, [R1+0x28] ;  /* 0x0000280001e47983 */ /* 0x000ea20000300a00 */
[----:B------:R-:W1:Y:S01]  /*db10*/  S2R R223, SR_TID.X ;  /* 0x0000000000df7919 */ /* 0x000e620000002100 */
[----:B------:R-:W-:Y:S02]  /*db20*/  SEL R11, R11, RZ, P3 ;  /* 0x000000ff0b0b7207 */ /* 0x000fe40001800000 */
[----:B------:R1:W-:Y:S02]  /*db30*/  LDGSTS.E [R244+0x1c000], desc[UR16][R220.64], P1 ;  /* 0x1c000000dcf47fae */ /* 0x0003e40008921850 */
[----:B------:R-:W-:-:S02]  /*db40*/  ISETP.NE.U32.AND P4, PT, R11, RZ, PT ;  /* 0x000000ff0b00720c */ /* 0x000fc40003f85070 */
[----:B------:R-:W-:Y:S02]  /*db50*/  SEL R11, RZ, 0x4, P6 ;  /* 0x00000004ff0b7807 */ /* 0x000fe40003000000 */
[----:B-1----:R-:W-:-:S04]  /*db60*/  SHF.R.U32.HI R223, RZ, 0x6, R223 ;  /* 0x00000006ffdf7819 */ /* 0x002fc800000116df */
[----:B------:R-:W-:-:S04]  /*db70*/  SGXT.U32 R223, R223, 0x1 ;  /* 0x00000001dfdf781a */ /* 0x000fc80000000000 */
[----:B------:R-:W-:-:S04]  /*db80*/  LOP3.LUT R223, R223, 0x2a, RZ, 0xfc, !PT ;  /* 0x0000002adfdf7812 */ /* 0x000fc800078efcff */
[----:B------:R-:W-:Y:S02]  /*db90*/  ISETP.GE.AND P6, PT, R223, UR4, PT ;  /* 0x00000004df007c0c */ /* 0x000fe4000bfc6270 */
[----:B------:R-:W1:Y:S01]  /*dba0*/  S2R R223, SR_TID.X ;  /* 0x0000000000df7919 */ /* 0x000e620000002100 */
[----:B------:R-:W-:-:S04]  /*dbb0*/  SEL R11, R11, RZ, P3 ;  /* 0x000000ff0b0b7207 */ /* 0x000fc80001800000 */
[----:B------:R-:W-:Y:S02]  /*dbc0*/  ISETP.NE.U32.AND P5, PT, R11, RZ, PT ;  /* 0x000000ff0b00720c */ /* 0x000fe40003fa5070 */
[----:B------:R-:W-:Y:S01]  /*dbd0*/  SEL R11, RZ, 0x4, P6 ;  /* 0x00000004ff0b7807 */ /* 0x000fe20003000000 */
[----:B------:R-:W-:Y:S01]  /*dbe0*/  IMAD.WIDE R220, R5, 0x4, R224 ;  /* 0x0000000405dc7825 */ /* 0x000fe200078e02e0 */
[----:B-1----:R-:W-:-:S04]  /*dbf0*/  SHF.R.U32.HI R223, RZ, 0x6, R223 ;  /* 0x00000006ffdf7819 */ /* 0x002fc800000116df */
[----:B------:R3:W-:Y:S01]  /*dc00*/  LDGSTS.E [R244+0x1c008], desc[UR16][R220.64], P2 ;  /* 0x1c008000dcf47fae */ /* 0x0007e20009121850 */
[----:B------:R-:W-:-:S04]  /*dc10*/  SGXT.U32 R223, R223, 0x1 ;  /* 0x00000001dfdf781a */ /* 0x000fc80000000000 */
[----:B------:R-:W-:-:S04]  /*dc20*/  LOP3.LUT R223, R223, 0x48, RZ, 0xfc, !PT ;  /* 0x00000048dfdf7812 */ /* 0x000fc800078efcff */
[----:B------:R-:W-:Y:S02]  /*dc30*/  ISETP.GE.AND P6, PT, R223, UR4, PT ;  /* 0x00000004df007c0c */ /* 0x000fe4000bfc6270 */
[----:B------:R-:W1:Y:S01]  /*dc40*/  S2R R223, SR_TID.X ;  /* 0x0000000000df7919 */ /* 0x000e620000002100 */
[----:B------:R3:W-:Y:S04]  /*dc50*/  STL.64 [R1+0xa8], R220 ;  /* 0x0000a8dc01007387 */ /* 0x0007e80000100a00 */
[----:B------:R-:W2:Y:S01]  /*dc60*/  LDL.LU.64 R224, [R1+0x20] ;  /* 0x0000200001e07983 */ /* 0x000ea20000300a00 */
[----:B------:R-:W-:-:S04]  /*dc70*/  SEL R11, R11, RZ, P3 ;  /* 0x000000ff0b0b7207 */ /* 0x000fc80001800000 */
[----:B------:R-:W-:Y:S02]  /*dc80*/  ISETP.NE.U32.AND P1, PT, R11, RZ, PT ;  /* 0x000000ff0b00720c */ /* 0x000fe40003f25070 */
[----:B------:R-:W-:Y:S02]  /*dc90*/  SEL R11, RZ, 0x4, P6 ;  /* 0x00000004ff0b7807 */ /* 0x000fe40003000000 */
[----:B-1----:R-:W-:-:S04]  /*dca0*/  SHF.R.U32.HI R223, RZ, 0x6, R223 ;  /* 0x00000006ffdf7819 */ /* 0x002fc800000116df */
[----:B------:R-:W-:-:S04]  /*dcb0*/  SGXT.U32 R223, R223, 0x1 ;  /* 0x00000001dfdf781a */ /* 0x000fc80000000000 */
[----:B------:R-:W-:Y:S01]  /*dcc0*/  LOP3.LUT R223, R223, 0x4a, RZ, 0xfc, !PT ;  /* 0x0000004adfdf7812 */ /* 0x000fe200078efcff */
[----:B---3--:R-:W-:-:S03]  /*dcd0*/  IMAD.WIDE R220, R5, 0x4, R226 ;  /* 0x0000000405dc7825 */ /* 0x008fc600078e02e2 */
[----:B------:R-:W-:Y:S02]  /*dce0*/  ISETP.GE.AND P6, PT, R223, UR4, PT ;  /* 0x00000004df007c0c */ /* 0x000fe4000bfc6270 */
[----:B------:R-:W1:Y:S01]  /*dcf0*/  S2R R223, SR_TID.X ;  /* 0x0000000000df7919 */ /* 0x000e620000002100 */
[----:B------:R3:W-:Y:S04]  /*dd00*/  STL.64 [R1+0xa0], R220 ;  /* 0x0000a0dc01007387 */ /* 0x0007e80000100a00 */
[----:B------:R-:W2:Y:S01]  /*dd10*/  LDL.LU.64 R226, [R1+0x18] ;  /* 0x0000180001e27983 */ /* 0x000ea20000300a00 */
[----:B------:R-:W-:-:S04]  /*dd20*/  SEL R11, R11, RZ, P3 ;  /* 0x000000ff0b0b7207 */ /* 0x000fc80001800000 */
[----:B------:R-:W-:Y:S02]  /*dd30*/  ISETP.NE.U32.AND P2, PT, R11, RZ, PT ;  /* 0x000000ff0b00720c */ /* 0x000fe40003f45070 */
[----:B------:R-:W-:Y:S02]  /*dd40*/  SEL R11, RZ, 0x4, P6 ;  /* 0x00000004ff0b7807 */ /* 0x000fe40003000000 */
[----:B------:R-:W-:-:S13]  /*dd50*/  ISETP.NE.U32.AND P6, PT, R0, RZ, PT ;  /* 0x000000ff0000720c */ /* 0x000fda0003fc5070 */
[----:B------:R3:W-:Y:S01]  /*dd60*/  LDGSTS.E [R244+0x1e000], desc[UR16][R220.64], P6 ;  /* 0x1e000000dcf47fae */ /* 0x0007e2000b121850 */
[----:B-1----:R-:W-:-:S04]  /*dd70*/  SHF.R.U32.HI R223, RZ, 0x6, R223 ;  /* 0x00000006ffdf7819 */ /* 0x002fc800000116df */
[----:B------:R-:W-:-:S04]  /*dd80*/  SGXT.U32 R223, R223, 0x1 ;  /* 0x00000001dfdf781a */ /* 0x000fc80000000000 */
[----:B------:R-:W-:-:S04]  /*dd90*/  LOP3.LUT R223, R223, 0x68, RZ, 0xfc, !PT ;  /* 0x00000068dfdf7812 */ /* 0x000fc800078efcff */
[----:B------:R-:W-:Y:S01]  /*dda0*/  ISETP.GE.AND P6, PT, R223, UR4, PT ;  /* 0x00000004df007c0c */ /* 0x000fe2000bfc6270 */
[----:B---3--:R-:W-:Y:S01]  /*ddb0*/  IMAD.WIDE R220, R5, 0x4, R230 ;  /* 0x0000000405dc7825 */ /* 0x008fe200078e02e6 */
[----:B------:R-:W1:Y:S04]  /*ddc0*/  S2R R223, SR_TID.X ;  /* 0x0000000000df7919 */ /* 0x000e680000002100 */
[----:B------:R3:W-:Y:S04]  /*ddd0*/  STL.64 [R1+0x98], R220 ;  /* 0x000098dc01007387 */ /* 0x0007e80000100a00 */
[----:B------:R-:W2:Y:S01]  /*dde0*/  LDL.LU.64 R230, [R1+0x10] ;  /* 0x0000100001e67983 */ /* 0x000ea20000300a00 */
[----:B------:R-:W-:-:S02]  /*ddf0*/  SEL R0, R11, RZ, P3 ;  /* 0x000000ff0b007207 */ /* 0x000fc40001800000 */
[----:B------:R-:W-:Y:S02]  /*de00*/  SEL R11, RZ, 0x4, P6 ;  /* 0x00000004ff0b7807 */ /* 0x000fe40003000000 */
[----:B------:R-:W-:-:S13]  /*de10*/  ISETP.NE.U32.AND P6, PT, R4, RZ, PT ;  /* 0x000000ff0400720c */ /* 0x000fda0003fc5070 */
[----:B------:R-:W-:Y:S01]  /*de20*/  LDGSTS.E [R244+0x1e008], desc[UR16][R220.64], P6 ;  /* 0x1e008000dcf47fae */ /* 0x000fe2000b121850 */
[----:B-1----:R-:W-:-:S04]  /*de30*/  SHF.R.U32.HI R223, RZ, 0x6, R223 ;  /* 0x00000006ffdf7819 */ /* 0x002fc800000116df */
[----:B------:R-:W-:Y:S01]  /*de40*/  SGXT.U32 R223, R223, 0x1 ;  /* 0x00000001dfdf781a */ /* 0x000fe20000000000 */
[----:B---3--:R-:W3:Y:S03]  /*de50*/  LDL.LU.64 R220, [R1+0x3b8] ;  /* 0x0003b80001dc7983 */ /* 0x008ee60000300a00 */
[----:B------:R-:W-:-:S04]  /*de60*/  LOP3.LUT R223, R223, 0x6a, RZ, 0xfc, !PT ;  /* 0x0000006adfdf7812 */ /* 0x000fc800078efcff */
[----:B------:R-:W-:Y:S01]  /*de70*/  ISETP.GE.AND P6, PT, R223, UR4, PT ;  /* 0x00000004df007c0c */ /* 0x000fe2000bfc6270 */
[----:B----4-:R-:W-:Y:S02]  /*de80*/  IMAD.WIDE R222, R5, 0x4, R232 ;  /* 0x0000000405de7825 */ /* 0x010fe400078e02e8 */
[----:B------:R-:W1:Y:S03]  /*de90*/  S2R R233, SR_TID.X ;  /* 0x0000000000e97919 */ /* 0x000e660000002100 */
[----:B------:R2:W-:Y:S04]  /*dea0*/  STL.64 [R1+0xf0], R222 ;  /* 0x0000f0de01007387 */ /* 0x0005e80000100a00 */
[----:B------:R2:W-:Y:S01]  /*deb0*/  LDGSTS.E [R245+0x18000], desc[UR16][R222.64], P0 ;  /* 0x18000000def57fae */ /* 0x0005e20008121850 */
[----:B------:R-:W-:Y:S01]  /*dec0*/  SEL R4, R11, RZ, P3 ;  /* 0x000000ff0b047207 */ /* 0x000fe20001800000 */
[----:B--2---:R-:W-:-:S02]  /*ded0*/  IMAD.WIDE R222, R5, 0x4, R228 ;  /* 0x0000000405de7825 */ /* 0x004fc400078e02e4 */
[----:B------:R-:W2:Y:S01]  /*dee0*/  S2R R229, SR_TID.X ;  /* 0x0000000000e57919 */ /* 0x000ea20000002100 */
[----:B-1----:R-:W-:Y:S02]  /*def0*/  SHF.R.U32.HI R233, RZ, 0x6, R233 ;  /* 0x00000006ffe97819 */ /* 0x002fe400000116e9 */
[----:B------:R-:W-:Y:S01]  /*df00*/  SEL R11, RZ, 0x4, P6 ;  /* 0x00000004ff0b7807 */ /* 0x000fe20003000000 */
[----:B------:R1:W-:Y:S01]  /*df10*/  LDGSTS.E [R245+0x18008], desc[UR16][R222.64], P4 ;  /* 0x18008000def57fae */ /* 0x0003e2000a121850 */
[----:B------:R-:W-:-:S04]  /*df20*/  SGXT.U32 R233, R233, 0x1 ;  /* 0x00000001e9e9781a */ /* 0x000fc80000000000 */
[----:B------:R-:W-:-:S04]  /*df30*/  LOP3.LUT R233, R233, 0xc, RZ, 0xfc, !PT ;  /* 0x0000000ce9e97812 */ /* 0x000fc800078efcff */
[----:B------:R-:W-:Y:S02]  /*df40*/  ISETP.GE.AND P6, PT, R233, UR4, PT ;  /* 0x00000004e9007c0c */ /* 0x000fe4000bfc6270 */
[----:B------:R-:W4:Y:S01]  /*df50*/  LDL.LU.64 R232, [R1+0x8] ;  /* 0x0000080001e87983 */ /* 0x000f220000300a00 */
[----:B------:R-:W-:-:S04]  /*df60*/  SEL R11, R11, RZ, P3 ;  /* 0x000000ff0b0b7207 */ /* 0x000fc80001800000 */
[----:B------:R-:W-:Y:S02]  /*df70*/  ISETP.NE.U32.AND P0, PT, R11, RZ, PT ;  /* 0x000000ff0b00720c */ /* 0x000fe40003f05070 */
[----:B--2---:R-:W-:-:S04]  /*df80*/  SHF.R.U32.HI R229, RZ, 0x6, R229 ;  /* 0x00000006ffe57819 */ /* 0x004fc800000116e5 */
[----:B------:R-:W-:-:S04]  /*df90*/  SGXT.U32 R229, R229, 0x1 ;  /* 0x00000001e5e5781a */ /* 0x000fc80000000000 */
[----:B------:R-:W-:Y:S01]  /*dfa0*/  LOP3.LUT R229, R229, 0xe, RZ, 0xfc, !PT ;  /* 0x0000000ee5e57812 */ /* 0x000fe200078efcff */
[----:B------:R1:W-:Y:S01]  /*dfb0*/  STL.64 [R1+0xd0], R222 ;  /* 0x0000d0de01007387 */ /* 0x0003e20000100a00 */
[----:B------:R-:W-:Y:S02]  /*dfc0*/  SEL R11, RZ, 0x4, P6 ;  /* 0x00000004ff0b7807 */ /* 0x000fe40003000000 */
[----:B------:R-:W-:Y:S02]  /*dfd0*/  ISETP.GE.AND P6, PT, R229, UR4, PT ;  /* 0x00000004e5007c0c */ /* 0x000fe4000bfc6270 */
[----:B------:R-:W2:Y:S01]  /*dfe0*/  LDL.LU.64 R228, [R1] ;  /* 0x0000000001e47983 */ /* 0x000ea20000300a00 */
[----:B------:R-:W-:-:S04]  /*dff0*/  SEL R11, R11, RZ, P3 ;  /* 0x000000ff0b0b7207 */ /* 0x000fc80001800000 */
[----:B------:R-:W-:Y:S02]  /*e000*/  ISETP.NE.U32.AND P4, PT, R11, RZ, PT ;  /* 0x000000ff0b00720c */ /* 0x000fe40003f85070 */
[----:B------:R-:W-:Y:S01]  /*e010*/  SEL R11, RZ, 0x4, P6 ;  /* 0x00000004ff0b7807 */ /* 0x000fe20003000000 */
[----:B-1----:R-:W-:Y:S02]  /*e020*/  IMAD.WIDE R222, R5, 0x4, R224 ;  /* 0x0000000405de7825 */ /* 0x002fe400078e02e0 */
[----:B------:R-:W1:Y:S01]  /*e030*/  S2R R225, SR_TID.X ;  /* 0x0000000000e17919 */ /* 0x000e620000002100 */
[----:B------:R-:W-:Y:S02]  /*e040*/  SEL R11, R11, RZ, P3 ;  /* 0x000000ff0b0b7207 */ /* 0x000fe40001800000 */
[----:B------:R-:W-:Y:S01]  /*e050*/  LDGSTS.E [R245+0x1a000], desc[UR16][R222.64], P5 ;  /* 0x1a000000def57fae */ /* 0x000fe2000a921850 */
[----:B-1----:R-:W-:-:S04]  /*e060*/  SHF.R.U32.HI R225, RZ, 0x6, R225 ;  /* 0x00000006ffe17819 */ /* 0x002fc800000116e1 */
[----:B------:R-:W-:-:S04]  /*e070*/  SGXT.U32 R225, R225, 0x1 ;  /* 0x00000001e1e1781a */ /* 0x000fc80000000000 */
[----:B------:R-:W-:-:S04]  /*e080*/  LOP3.LUT R225, R225, 0x2c, RZ, 0xfc, !PT ;  /* 0x0000002ce1e17812 */ /* 0x000fc800078efcff */
[----:B------:R-:W-:Y:S01]  /*e090*/  ISETP.GE.AND P6, PT, R225, UR4, PT ;  /* 0x00000004e1007c0c */ /* 0x000fe2000bfc6270 */
[----:B------:R-:W-:Y:S02]  /*e0a0*/  IMAD.WIDE R224, R5, 0x4, R226 ;  /* 0x0000000405e07825 */ /* 0x000fe400078e02e2 */
[----:B------:R-:W1:Y:S01]  /*e0b0*/  S2R R227, SR_TID.X ;  /* 0x0000000000e37919 */ /* 0x000e620000002100 */
        /* <DEDUP_REMOVED lines=8> */
[----:B------:R-:W1:Y:S01]  /*e140*/  S2R R231, SR_TID.X ;  /* 0x0000000000e77919 */ /* 0x000e620000002100 */
[----:B------:R-:W-:Y:S02]  /*e150*/  SEL R11, R11, RZ, P3 ;  /* 0x000000ff0b0b7207 */ /* 0x000fe40001800000 */
[----:B------:R-:W-:Y:S02]  /*e160*/  LDGSTS.E [R245+0x1c000], desc[UR16][R226.64], P2 ;  /* 0x1c000000e2f57fae */ /* 0x000fe40009121850 */
[----:B------:R-:W-:Y:S02]  /*e170*/  ISETP.NE.U32.AND P1, PT, R11, RZ, PT ;  /* 0x000000ff0b00720c */ /* 0x000fe40003f25070 */
[----:B------:R-:W-:-:S02]  /*e180*/  SEL R11, RZ, 0x4, P6 ;  /* 0x00000004ff0b7807 */ /* 0x000fc40003000000 */
[----:B-1----:R-:W-:-:S04]  /*e190*/  SHF.R.U32.HI R231, RZ, 0x6, R231 ;  /* 0x00000006ffe77819 */ /* 0x002fc800000116e7 */
[----:B------:R-:W-:-:S04]  /*e1a0*/  SGXT.U32 R231, R231, 0x1 ;  /* 0x00000001e7e7781a */ /* 0x000fc80000000000 */
[----:B------:R-:W-:-:S04]  /*e1b0*/  LOP3.LUT R231, R231, 0x4c, RZ, 0xfc, !PT ;  /* 0x0000004ce7e77812 */ /* 0x000fc800078efcff */
[----:B------:R-:W-:Y:S02]  /*e1c0*/  ISETP.GE.AND P6, PT, R231, UR4, PT ;  /* 0x00000004e7007c0c */ /* 0x000fe4000bfc6270 */
[----:B------:R-:W1:Y:S01]  /*e1d0*/  S2R R231, SR_TID.X ;  /* 0x0000000000e77919 */ /* 0x000e620000002100 */
[----:B------:R-:W-:-:S04]  /*e1e0*/  SEL R11, R11, RZ, P3 ;  /* 0x000000ff0b0b7207 */ /* 0x000fc80001800000 */
[----:B------:R-:W-:Y:S02]  /*e1f0*/  ISETP.NE.U32.AND P2, PT, R11, RZ, PT ;  /* 0x000000ff0b00720c */ /* 0x000fe40003f45070 */
[----:B------:R-:W-:Y:S02]  /*e200*/  SEL R11, RZ, 0x4, P6 ;  /* 0x00000004ff0b7807 */ /* 0x000fe40003000000 */
[----:B------:R-:W-:Y:S02]  /*e210*/  ISETP.NE.U32.AND P6, PT, R0, RZ, PT ;  /* 0x000000ff0000720c */ /* 0x000fe40003fc5070 */
[----:B------:R-:W-:Y:S02]  /*e220*/  SEL R0, R11, RZ, P3 ;  /* 0x000000ff0b007207 */ /* 0x000fe40001800000 */
[----:B-1----:R-:W-:-:S04]  /*e230*/  SHF.R.U32.HI R231, RZ, 0x6, R231 ;  /* 0x00000006ffe77819 */ /* 0x002fc800000116e7 */
[----:B------:R-:W-:-:S04]  /*e240*/  SGXT.U32 R231, R231, 0x1 ;  /* 0x00000001e7e7781a */ /* 0x000fc80000000000 */
[----:B------:R-:W-:Y:S01]  /*e250*/  LOP3.LUT R231, R231, 0x4e, RZ, 0xfc, !PT ;  /* 0x0000004ee7e77812 */ /* 0x000fe200078efcff */
[----:B------:R1:W-:Y:S04]  /*e260*/  STL.64 [R1+0x90], R222 ;  /* 0x000090de01007387 */ /* 0x0003e80000100a00 */
[----:B-1----:R-:W3:Y:S01]  /*e270*/  LDL.LU.64 R222, [R1+0x3b0] ;  /* 0x0003b00001de7983 */ /* 0x002ee20000300a00 */
[----:B----4-:R-:W-:-:S05]  /*e280*/  IMAD.WIDE R232, R5, 0x4, R232 ;  /* 0x0000000405e87825 */ /* 0x010fca00078e02e8 */
[----:B------:R-:W-:Y:S01]  /*e290*/  LDGSTS.E [R245+0x1c008], desc[UR16][R232.64], P6 ;  /* 0x1c008000e8f57fae */ /* 0x000fe2000b121850 */
[----:B------:R-:W-:-:S04]  /*e2a0*/  ISETP.GE.AND P6, PT, R231, UR4, PT ;  /* 0x00000004e7007c0c */ /* 0x000fc8000bfc6270 */
[----:B------:R-:W-:Y:S02]  /*e2b0*/  SEL R11, RZ, 0x4, P6 ;  /* 0x00000004ff0b7807 */ /* 0x000fe40003000000 */
[----:B------:R-:W-:Y:S01]  /*e2c0*/  ISETP.NE.U32.AND P6, PT, R4, RZ, PT ;  /* 0x000000ff0400720c */ /* 0x000fe20003fc5070 */
[----:B------:R1:W-:Y:S04]  /*e2d0*/  STL.64 [R1+0x88], R224 ;  /* 0x000088e001007387 */ /* 0x0003e80000100a00 */
[----:B-1----:R-:W4:Y:S04]  /*e2e0*/  LDL.LU.64 R224, [R1+0x3a8] ;  /* 0x0003a80001e07983 */ /* 0x002f280000300a00 */
[----:B------:R1:W-:Y:S01]  /*e2f0*/  STL.64 [R1+0x80], R226 ;  /* 0x000080e201007387 */ /* 0x0003e20000100a00 */
[----:B--2---:R-:W-:-:S05]  /*e300*/  IMAD.WIDE R228, R5, 0x4, R228 ;  /* 0x0000000405e47825 */ /* 0x004fca00078e02e4 */
[----:B------:R2:W-:Y:S04]  /*e310*/  LDGSTS.E [R245+0x1e000], desc[UR16][R228.64], P6 ;  /* 0x1e000000e4f57fae */ /* 0x0005e8000b121850 */
[----:B-1----:R-:W3:Y:S04]  /*e320*/  LDL.LU.64 R226, [R1+0x3a0] ;  /* 0x0003a00001e27983 */ /* 0x002ee80000300a00 */
[----:B------:R1:W-:Y:S04]  /*e330*/  STL.64 [R1+0x78], R232 ;  /* 0x000078e801007387 */ /* 0x0003e80000100a00 */
[----:B-1----:R-:W4:Y:S04]  /*e340*/  LDL.LU.64 R232, [R1+0x398] ;  /* 0x0003980001e87983 */ /* 0x002f280000300a00 */
[----:B------:R1:W-:Y:S04]  /*e350*/  STL.64 [R1+0x70], R228 ;  /* 0x000070e401007387 */ /* 0x0003e80000100a00 */
[----:B-1----:R-:W2:Y:S01]  /*e360*/  LDL.LU.64 R228, [R1+0x390] ;  /* 0x0003900001e47983 */ /* 0x002ea20000300a00 */
[----:B------:R-:W1:Y:S02]  /*e370*/  S2R R231, SR_TID.X ;  /* 0x0000000000e77919 */ /* 0x000e640000002100 */
[----:B-1----:R-:W-:-:S04]  /*e380*/  SHF.R.U32.HI R231, RZ, 0x6, R231 ;  /* 0x00000006ffe77819 */ /* 0x002fc800000116e7 */
[----:B------:R-:W-:-:S04]  /*e390*/  SGXT.U32 R231, R231, 0x1 ;  /* 0x00000001e7e7781a */ /* 0x000fc80000000000 */
[----:B------:R-:W-:-:S04]  /*e3a0*/  LOP3.LUT R231, R231, 0x6c, RZ, 0xfc, !PT ;  /* 0x0000006ce7e77812 */ /* 0x000fc800078efcff */
[----:B------:R-:W-:Y:S02]  /*e3b0*/  ISETP.GE.AND P6, PT, R231, UR4, PT ;  /* 0x00000004e7007c0c */ /* 0x000fe4000bfc6270 */
[----:B------:R-:W-:Y:S02]  /*e3c0*/  SEL R4, R11, RZ, P3 ;  /* 0x000000ff0b047207 */ /* 0x000fe40001800000 */
[----:B------:R-:W-:Y:S01]  /*e3d0*/  SEL R11, RZ, 0x4, P6 ;  /* 0x00000004ff0b7807 */ /* 0x000fe20003000000 */
[----:B--2---:R-:W-:-:S05]  /*e3e0*/  IMAD.WIDE R230, R5, 0x4, R228 ;  /* 0x0000000405e67825 */ /* 0x004fca00078e02e4 */
[----:B------:R1:W-:Y:S04]  /*e3f0*/  STL.64 [R1+0x68], R230 ;  /* 0x000068e601007387 */ /* 0x0003e80000100a00 */
[----:B------:R2:W-:Y:S04]  /*e400*/  LDGSTS.E [R245+0x1e008], desc[UR16][R230.64], P0 ;  /* 0x1e008000e6f57fae */ /* 0x0005e80008121850 */
[----:B-1----:R-:W2:Y:S01]  /*e410*/  LDL.LU.64 R230, [R1+0x388] ;  /* 0x0003880001e67983 */ /* 0x002ea20000300a00 */
[----:B------:R-:W1:Y:S02]  /*e420*/  S2R R229, SR_TID.X ;  /* 0x0000000000e57919 */ /* 0x000e640000002100 */
        /* <DEDUP_REMOVED lines=8> */
[----:B-1----:R-:W-:-:S04]  /*e4b0*/  SHF.R.U32.HI R229, RZ, 0x6, R229 ;  /* 0x00000006ffe57819 */ /* 0x002fc800000116e5 */
[----:B------:R-:W-:-:S04]  /*e4c0*/  SGXT.U32 R229, R229, 0x1 ;  /* 0x00000001e5e5781a */ /* 0x000fc80000000000 */
[----:B------:R-:W-:-:S04]  /*e4d0*/  LOP3.LUT R229, R229, 0x10, RZ, 0xfc, !PT ;  /* 0x00000010e5e57812 */ /* 0x000fc800078efcff */
[----:B------:R-:W-:Y:S02]  /*e4e0*/  ISETP.GE.AND P6, PT, R229, UR4, PT ;  /* 0x00000004e5007c0c */ /* 0x000fe4000bfc6270 */
[----:B------:R-:W1:Y:S01]  /*e4f0*/  S2R R229, SR_TID.X ;  /* 0x0000000000e57919 */ /* 0x000e620000002100 */
[----:B------:R-:W-:Y:S02]  /*e500*/  SEL R11, R11, RZ, P3 ;  /* 0x000000ff0b0b7207 */ /* 0x000fe40001800000 */
[----:B-1----:R-:W-:-:S04]  /*e510*/  SHF.R.U32.HI R229, RZ, 0x6, R229 ;  /* 0x00000006ffe57819 */ /* 0x002fc800000116e5 */
[----:B------:R-:W-:-:S04]  /*e520*/  SGXT.U32 R229, R229, 0x1 ;  /* 0x00000001e5e5781a */ /* 0x000fc80000000000 */
[----:B------:R-:W-:Y:S01]  /*e530*/  LOP3.LUT R229, R229, 0x12, RZ, 0xfc, !PT ;  /* 0x00000012e5e57812 */ /* 0x000fe200078efcff */
[----:B---3--:R-:W-:-:S04]  /*e540*/  IMAD.WIDE R226, R5, 0x4, R226 ;  /* 0x0000000405e27825 */ /* 0x008fc800078e02e2 */
[----:B----4-:R-:W-:-:S04]  /*e550*/  IMAD.WIDE R224, R5, 0x4, R224 ;  /* 0x0000000405e07825 */ /* 0x010fc800078e02e0 */
[----:B------:R-:W-:-:S04]  /*e560*/  IMAD.WIDE R222, R5, 0x4, R222 ;  /* 0x0000000405de7825 */ /* 0x000fc800078e02de */
[----:B--2---:R-:W-:-:S05]  /*e570*/  IMAD.WIDE R230, R5, 0x4, R230 ;  /* 0x0000000405e67825 */ /* 0x004fca00078e02e6 */
[----:B------:R1:W-:Y:S01]  /*e580*/  LDGSTS.E [R246+0x18000], desc[UR16][R230.64], P4 ;  /* 0x18000000e6f67fae */ /* 0x0003e2000a121850 */
[----:B------:R-:W-:Y:S02]  /*e590*/  ISETP.NE.U32.AND P4, PT, R11, RZ, PT ;  /* 0x000000ff0b00720c */ /* 0x000fe40003f85070 */
[----:B------:R-:W-:Y:S02]  /*e5a0*/  SEL R11, RZ, 0x4, P6 ;  /* 0x00000004ff0b7807 */ /* 0x000fe40003000000 */
[----:B------:R-:W-:Y:S02]  /*e5b0*/  ISETP.GE.AND P6, PT, R229, UR4, PT ;  /* 0x00000004e5007c0c */ /* 0x000fe4000bfc6270 */
[----:B------:R-:W2:Y:S01]  /*e5c0*/  S2R R229, SR_TID.X ;  /* 0x0000000000e57919 */ /* 0x000ea20000002100 */
[----:B------:R-:W-:Y:S01]  /*e5d0*/  SEL R11, R11, RZ, P3 ;  /* 0x000000ff0b0b7207 */ /* 0x000fe20001800000 */
[----:B------:R1:W-:Y:S02]  /*e5e0*/  STL.64 [R1+0x60], R230 ;  /* 0x000060e601007387 */ /* 0x0003e40000100a00 */
[----:B-1----:R-:W-:-:S05]  /*e5f0*/  IMAD.WIDE R230, R5, 0x4, R232 ;  /* 0x0000000405e67825 */ /* 0x002fca00078e02e8 */
[----:B------:R-:W-:Y:S01]  /*e600*/  LDGSTS.E [R246+0x18008], desc[UR16][R230.64], P5 ;  /* 0x18008000e6f67fae */ /* 0x000fe2000a921850 */
[----:B--2---:R-:W-:-:S03]  /*e610*/  SHF.R.U32.HI R229, RZ, 0x6, R229 ;  /* 0x00000006ffe57819 */ /* 0x004fc600000116e5 */
[----:B------:R-:W-:Y:S01]  /*e620*/  LDGSTS.E [R246+0x1a000], desc[UR16][R226.64], P1 ;  /* 0x1a000000e2f67fae */ /* 0x000fe20008921850 */
[----:B------:R-:W-:-:S03]  /*e630*/  SGXT.U32 R229, R229, 0x1 ;  /* 0x00000001e5e5781a */ /* 0x000fc60000000000 */
[----:B------:R-:W-:Y:S01]  /*e640*/  LDGSTS.E [R246+0x1a008], desc[UR16][R224.64], P2 ;  /* 0x1a008000e0f67fae */ /* 0x000fe20009121850 */
[----:B------:R-:W-:Y:S02]  /*e650*/  LOP3.LUT R229, R229, 0x30, RZ, 0xfc, !PT ;  /* 0x00000030e5e57812 */ /* 0x000fe400078efcff */
[----:B------:R-:W-:Y:S02]  /*e660*/  ISETP.NE.U32.AND P5, PT, R11, RZ, PT ;  /* 0x000000ff0b00720c */ /* 0x000fe40003fa5070 */
[----:B------:R-:W-:Y:S02]  /*e670*/  SEL R11, RZ, 0x4, P6 ;  /* 0x00000004ff0b7807 */ /* 0x000fe40003000000 */
        /* <DEDUP_REMOVED lines=13> */
[----:B------:R-:W-:Y:S01]  /*e750*/  ISETP.NE.U32.AND P6, PT, R0, RZ, PT ;  /* 0x000000ff0000720c */ /* 0x000fe20003fc5070 */
[----:B------:R-:W-:Y:S04]  /*e760*/  STL.64 [R1+0x58], R230 ;  /* 0x000058e601007387 */ /* 0x000fe80000100a00 */
[----:B------:R-:W-:Y:S04]  /*e770*/  STL.64 [R1+0x50], R226 ;  /* 0x000050e201007387 */ /* 0x000fe80000100a00 */
[----:B------:R-:W-:Y:S04]  /*e780*/  STL.64 [R1+0x48], R224 ;  /* 0x000048e001007387 */ /* 0x000fe80000100a00 */
[----:B------:R2:W-:Y:S04]  /*e790*/  LDGSTS.E [R246+0x1c000], desc[UR16][R222.64], P6 ;  /* 0x1c000000def67fae */ /* 0x0005e8000b121850 */
[----:B------:R-:W5:Y:S01]  /*e7a0*/  LDL.LU R0, [R1+0x380] ;  /* 0x0003800001007983 */ /* 0x000f620000300800 */
[----:B-1----:R-:W-:-:S04]  /*e7b0*/  SHF.R.U32.HI R229, RZ, 0x6, R229 ;  /* 0x00000006ffe57819 */ /* 0x002fc800000116e5 */
[----:B------:R-:W-:-:S04]  /*e7c0*/  SGXT.U32 R229, R229, 0x1 ;  /* 0x00000001e5e5781a */ /* 0x000fc80000000000 */
[----:B------:R-:W-:Y:S01]  /*e7d0*/  LOP3.LUT R229, R229, 0x50, RZ, 0xfc, !PT ;  /* 0x00000050e5e57812 */ /* 0x000fe200078efcff */
[----:B------:R2:W-:Y:S03]  /*e7e0*/  STL.64 [R1+0x40], R222 ;  /* 0x000040de01007387 */ /* 0x0005e60000100a00 */
[----:B------:R-:W-:Y:S02]  /*e7f0*/  ISETP.GE.AND P6, PT, R229, UR4, PT ;  /* 0x00000004e5007c0c */ /* 0x000fe4000bfc6270 */
[----:B--2---:R-:W-:Y:S02]  /*e800*/  SEL R222, R11, RZ, P3 ;  /* 0x000000ff0bde7207 */ /* 0x004fe40001800000 */
[----:B------:R-:W-:Y:S02]  /*e810*/  SEL R11, RZ, 0x4, P6 ;  /* 0x00000004ff0b7807 */ /* 0x000fe40003000000 */
[----:B------:R-:W-:-:S02]  /*e820*/  ISETP.NE.U32.AND P6, PT, R4, RZ, PT ;  /* 0x000000ff0400720c */ /* 0x000fc40003fc5070 */
[----:B------:R-:W1:Y:S01]  /*e830*/  S2R R4, SR_TID.X ;  /* 0x0000000000047919 */ /* 0x000e620000002100 */
[----:B------:R-:W-:-:S05]  /*e840*/  IMAD.WIDE R220, R5, 0x4, R220 ;  /* 0x0000000405dc7825 */ /* 0x000fca00078e02dc */
[----:B------:R2:W-:Y:S05]  /*e850*/  STL.64 [R1+0x30], R220 ;  /* 0x000030dc01007387 */ /* 0x0005ea0000100a00 */
[----:B------:R2:W-:Y:S01]  /*e860*/  LDGSTS.E [R246+0x1c008], desc[UR16][R220.64], P6 ;  /* 0x1c008000dcf67fae */ /* 0x0005e2000b121850 */
[----:B------:R-:W-:-:S05]  /*e870*/  IMAD.WIDE R218, R5, 0x4, R218 ;  /* 0x0000000405da7825 */ /* 0x000fca00078e02da */
[----:B------:R-:W-:Y:S01]  /*e880*/  LDGSTS.E [R246+0x1e000], desc[UR16][R218.64], P0 ;  /* 0x1e000000daf67fae */ /* 0x000fe20008121850 */
[----:B-1----:R-:W-:-:S04]  /*e890*/  SHF.R.U32.HI R4, RZ, 0x6, R4 ;  /* 0x00000006ff047819 */ /* 0x002fc80000011604 */
[----:B------:R-:W-:-:S04]  /*e8a0*/  SGXT.U32 R4, R4, 0x1 ;  /* 0x000000010404781a */ /* 0x000fc80000000000 */
[----:B------:R-:W-:-:S04]  /*e8b0*/  LOP3.LUT R229, R4, 0x52, RZ, 0xfc, !PT ;  /* 0x0000005204e57812 */ /* 0x000fc800078efcff */
[----:B------:R-:W-:Y:S02]  /*e8c0*/  ISETP.GE.AND P6, PT, R229, UR4, PT ;  /* 0x00000004e5007c0c */ /* 0x000fe4000bfc6270 */
[----:B--2---:R-:W-:Y:S02]  /*e8d0*/  SEL R220, R11, RZ, P3 ;  /* 0x000000ff0bdc7207 */ /* 0x004fe40001800000 */
[----:B------:R-:W-:Y:S02]  /*e8e0*/  SEL R11, RZ, 0x4, P6 ;  /* 0x00000004ff0b7807 */ /* 0x000fe40003000000 */
[----:B------:R-:W-:Y:S02]  /*e8f0*/  LOP3.LUT R229, R4, 0x70, RZ, 0xfc, !PT ;  /* 0x0000007004e57812 */ /* 0x000fe400078efcff */
[----:B------:R-:W-:Y:S02]  /*e900*/  SEL R11, R11, RZ, P3 ;  /* 0x000000ff0b0b7207 */ /* 0x000fe40001800000 */
[----:B------:R-:W-:-:S02]  /*e910*/  ISETP.GE.AND P6, PT, R229, UR4, PT ;  /* 0x00000004e5007c0c */ /* 0x000fc4000bfc6270 */
[----:B------:R-:W-:Y:S02]  /*e920*/  ISETP.NE.U32.AND P0, PT, R11, RZ, PT ;  /* 0x000000ff0b00720c */ /* 0x000fe40003f05070 */
[----:B------:R-:W-:Y:S01]  /*e930*/  SEL R11, RZ, 0x4, P6 ;  /* 0x00000004ff0b7807 */ /* 0x000fe20003000000 */
[----:B------:R-:W-:Y:S01]  /*e940*/  IMAD.WIDE R200, R5, 0x4, R200 ;  /* 0x0000000405c87825 */ /* 0x000fe200078e02c8 */
[----:B------:R-:W-:Y:S02]  /*e950*/  LOP3.LUT R229, R4, 0x72, RZ, 0xfc, !PT ;  /* 0x0000007204e57812 */ /* 0x000fe400078efcff */
[----:B------:R-:W-:Y:S02]  /*e960*/  SEL R11, R11, RZ, P3 ;  /* 0x000000ff0b0b7207 */ /* 0x000fe40001800000 */
[----:B------:R-:W-:Y:S01]  /*e970*/  ISETP.GE.AND P6, PT, R229, UR4, PT ;  /* 0x00000004e5007c0c */ /* 0x000fe2000bfc6270 */
[----:B------:R1:W-:Y:S01]  /*e980*/  LDGSTS.E [R246+0x1e008], desc[UR16][R200.64], P4 ;  /* 0x1e008000c8f67fae */ /* 0x0003e2000a121850 */
[----:B------:R-:W-:-:S02]  /*e990*/  ISETP.NE.U32.AND P4, PT, R11, RZ, PT ;  /* 0x000000ff0b00720c */ /* 0x000fc40003f85070 */
[----:B------:R-:W-:Y:S01]  /*e9a0*/  SEL R11, RZ, 0x4, P6 ;  /* 0x00000004ff0b7807 */ /* 0x000fe20003000000 */
[----:B------:R-:W-:Y:S01]  /*e9b0*/  STL.64 [R1+0x28], R218 ;  /* 0x000028da01007387 */ /* 0x000fe20000100a00 */
[----:B------:R-:W-:-:S03]  /*e9c0*/  LOP3.LUT R229, R4, 0x14, RZ, 0xfc, !PT ;  /* 0x0000001404e57812 */ /* 0x000fc600078efcff */
[----:B------:R1:W-:Y:S01]  /*e9d0*/  STL.64 [R1+0x20], R200 ;  /* 0x000020c801007387 */ /* 0x0003e20000100a00 */
[----:B------:R-:W-:Y:S02]  /*e9e0*/  SEL R11, R11, RZ, P3 ;  /* 0x000000ff0b0b7207 */ /* 0x000fe40001800000 */
[----:B------:R-:W-:Y:S01]  /*e9f0*/  ISETP.GE.AND P6, PT, R229, UR4, PT ;  /* 0x00000004e5007c0c */ /* 0x000fe2000bfc6270 */
[----:B-1----:R-:W-:-:S05]  /*ea00*/  IMAD.WIDE R200, R5, 0x4, R234 ;  /* 0x0000000405c87825 */ /* 0x002fca00078e02ea */
[----:B------:R1:W-:Y:S01]  /*ea10*/  LDGSTS.E [R247+0x18000], desc[UR16][R200.64], P5 ;  /* 0x18000000c8f77fae */ /* 0x0003e2000a921850 */
[----:B------:R-:W-:Y:S02]  /*ea20*/  ISETP.NE.U32.AND P5, PT, R11, RZ, PT ;  /* 0x000000ff0b00720c */ /* 0x000fe40003fa5070 */
[----:B------:R-:W-:Y:S01]  /*ea30*/  SEL R11, RZ, 0x4, P6 ;  /* 0x00000004ff0b7807 */ /* 0x000fe20003000000 */
[----:B------:R1:W-:Y:S01]  /*ea40*/  STL.64 [R1+0x38], R200 ;  /* 0x000038c801007387 */ /* 0x0003e20000100a00 */
[----:B------:R-:W-:Y:S02]  /*ea50*/  ISETP.GE.AND P6, PT, R2, UR4, PT ;  /* 0x0000000402007c0c */ /* 0x000fe4000bfc6270 */
[----:B------:R-:W-:Y:S01]  /*ea60*/  SEL R11, R11, RZ, P3 ;  /* 0x000000ff0b0b7207 */ /* 0x000fe20001800000 */
[----:B-1----:R-:W-:-:S05]  /*ea70*/  IMAD.WIDE R200, R5, 0x4, R236 ;  /* 0x0000000405c87825 */ /* 0x002fca00078e02ec */
[----:B------:R-:W-:Y:S01]  /*ea80*/  LDGSTS.E [R247+0x18008], desc[UR16][R200.64], P1 ;  /* 0x18008000c8f77fae */ /* 0x000fe20008921850 */
[----:B------:R-:W-:Y:S02]  /*ea90*/  ISETP.NE.U32.AND P1, PT, R11, RZ, PT ;  /* 0x000000ff0b00720c */ /* 0x000fe40003f25070 */
[----:B------:R-:W-:Y:S01]  /*eaa0*/  SEL R11, RZ, 0x4, P6 ;  /* 0x00000004ff0b7807 */ /* 0x000fe20003000000 */
[----:B------:R-:W-:Y:S01]  /*eab0*/  IMAD.WIDE R198, R5, 0x4, R198 ;  /* 0x0000000405c67825 */ /* 0x000fe200078e02c6 */
[----:B------:R-:W-:Y:S02]  /*eac0*/  ISETP.GE.AND P6, PT, R140, UR4, PT ;  /* 0x000000048c007c0c */ /* 0x000fe4000bfc6270 */
[----:B------:R-:W-:Y:S02]  /*ead0*/  SEL R11, R11, RZ, P3 ;  /* 0x000000ff0b0b7207 */ /* 0x000fe40001800000 */
[----:B------:R-:W-:Y:S02]  /*eae0*/  LDGSTS.E [R247+0x1a000], desc[UR16][R198.64], P2 ;  /* 0x1a000000c6f77fae */ /* 0x000fe40009121850 */
[----:B------:R-:W-:-:S02]  /*eaf0*/  ISETP.NE.U32.AND P2, PT, R11, RZ, PT ;  /* 0x000000ff0b00720c */ /* 0x000fc40003f45070 */
[----:B------:R-:W-:Y:S02]  /*eb00*/  SEL R11, RZ, 0x4, P6 ;  /* 0x00000004ff0b7807 */ /* 0x000fe40003000000 */
[----:B------:R-:W-:Y:S01]  /*eb10*/  ISETP.NE.U32.AND P6, PT, R222, RZ, PT ;  /* 0x000000ffde00720c */ /* 0x000fe20003fc5070 */
[----:B------:R-:W-:Y:S01]  /*eb20*/  IMAD.WIDE R196, R5, 0x4, R196 ;  /* 0x0000000405c47825 */ /* 0x000fe200078e02c4 */
[----:B------:R-:W-:Y:S04]  /*eb30*/  STL.64 [R1+0x18], R200 ;  /* 0x000018c801007387 */ /* 0x000fe80000100a00 */
[----:B------:R-:W-:Y:S04]  /*eb40*/  STL.64 [R1+0x10], R198 ;  /* 0x000010c601007387 */ /* 0x000fe80000100a00 */
[----:B------:R1:W-:Y:S04]  /*eb50*/  STL.64 [R1+0x8], R196 ;  /* 0x000008c401007387 */ /* 0x0003e80000100a00 */
[----:B------:R1:W-:Y:S01]  /*eb60*/  LDGSTS.E [R247+0x1a008], desc[UR16][R196.64], P6 ;  /* 0x1a008000c4f77fae */ /* 0x0003e2000b121850 */
[----:B------:R-:W-:Y:S01]  /*eb70*/  ISETP.GE.AND P6, PT, R3, UR4, PT ;  /* 0x0000000403007c0c */ /* 0x000fe2000bfc6270 */
[----:B------:R-:W-:Y:S01]  /*eb80*/  IMAD.WIDE R2, R5, 0x4, R194 ;  /* 0x0000000405027825 */ /* 0x000fe200078e02c2 */
[----:B-1----:R-:W-:-:S02]  /*eb90*/  SEL R196, R11, RZ, P3 ;  /* 0x000000ff0bc47207 */ /* 0x002fc40001800000 */
        /* <DEDUP_REMOVED lines=45> */
[----:B------:R-:W-:-:S09]  /*ee70*/  SEL R190, R11, RZ, P3 ;  /* 0x000000ff0bbe7207 */ /* 0x000fd20001800000 */
[----:B------:R-:W-:Y:S01]  /*ee80*/  LDGSTS.E [R248+0x1a000], desc[UR16][R230.64], P6 ;  /* 0x1a000000e6f87fae */ /* 0x000fe2000b121850 */
[----:B------:R-:W-:-:S04]  /*ee90*/  ISETP.GE.AND P6, PT, R229, UR4, PT ;  /* 0x00000004e5007c0c */ /* 0x000fc8000bfc6270 */
[----:B------:R-:W-:Y:S02]  /*eea0*/  SEL R11, RZ, 0x4, P6 ;  /* 0x00000004ff0b7807 */ /* 0x000fe40003000000 */
[----:B------:R-:W-:Y:S01]  /*eeb0*/  ISETP.NE.U32.AND P6, PT, R194, RZ, PT ;  /* 0x000000ffc200720c */ /* 0x000fe20003fc5070 */
[----:B------:R-:W-:Y:S01]  /*eec0*/  IMAD.WIDE R228, R5, 0x4, R188 ;  /* 0x0000000405e47825 */ /* 0x000fe200078e02bc */
[C---:B------:R-:W-:Y:S02]  /*eed0*/  LOP3.LUT R227, R4.reuse, 0x3a, RZ, 0xfc, !PT ;  /* 0x0000003a04e37812 */ /* 0x040fe400078efcff */
[----:B------:R-:W-:Y:S02]  /*eee0*/  SEL R188, R11, RZ, P3 ;  /* 0x000000ff0bbc7207 */ /* 0x000fe40001800000 */
[----:B------:R-:W-:-:S07]  /*eef0*/  LOP3.LUT R225, R4, 0x58, RZ, 0xfc, !PT ;  /* 0x0000005804e17812 */ /* 0x000fce00078efcff */
[----:B------:R-:W-:Y:S01]  /*ef00*/  LDGSTS.E [R248+0x1a008], desc[UR16][R228.64], P6 ;  /* 0x1a008000e4f87fae */ /* 0x000fe2000b121850 */
[----:B------:R-:W-:Y:S01]  /*ef10*/  ISETP.GE.AND P6, PT, R227, UR4, PT ;  /* 0x00000004e3007c0c */ /* 0x000fe2000bfc6270 */
[----:B------:R-:W-:Y:S01]  /*ef20*/  IMAD.WIDE R226, R5, 0x4, R186 ;  /* 0x0000000405e27825 */ /* 0x000fe200078e02ba */
[C---:B------:R-:W-:Y:S02]  /*ef30*/  LOP3.LUT R223, R4.reuse, 0x5a, RZ, 0xfc, !PT ;  /* 0x0000005a04df7812 */ /* 0x040fe400078efcff */
[C---:B------:R-:W-:Y:S02]  /*ef40*/  LOP3.LUT R221, R4.reuse, 0x78, RZ, 0xfc, !PT ;  /* 0x0000007804dd7812 */ /* 0x040fe400078efcff */
[----:B------:R-:W-:Y:S01]  /*ef50*/  LOP3.LUT R219, R4, 0x7a, RZ, 0xfc, !PT ;  /* 0x0000007a04db7812 */ /* 0x000fe200078efcff */
[----:B------:R-:W-:Y:S01]  /*ef60*/  LDGSTS.E [R248+0x1c000], desc[UR16][R226.64], P0 ;  /* 0x1c000000e2f87fae */ /* 0x000fe20008121850 */
[----:B------:R-:W-:Y:S02]  /*ef70*/  SEL R11, RZ, 0x4, P6 ;  /* 0x00000004ff0b7807 */ /* 0x000fe40003000000 */
[----:B------:R-:W-:-:S02]  /*ef80*/  ISETP.GE.AND P6, PT, R225, UR4, PT ;  /* 0x00000004e1007c0c */ /* 0x000fc4000bfc6270 */
[----:B------:R-:W-:Y:S01]  /*ef90*/  LOP3.LUT R201, R4, 0x1c, RZ, 0xfc, !PT ;  /* 0x0000001c04c97812 */ /* 0x000fe200078efcff */
[----:B------:R-:W-:Y:S01]  /*efa0*/  IMAD.WIDE R204, R5, 0x4, R148 ;  /* 0x0000000405cc7825 */ /* 0x000fe200078e0294 */
[----:B------:R-:W-:-:S03]  /*efb0*/  SEL R11, R11, RZ, P3 ;  /* 0x000000ff0b0b7207 */ /* 0x000fc60001800000 */
[----:B------:R-:W-:Y:S01]  /*efc0*/  IMAD.WIDE R202, R5, 0x4, R178 ;  /* 0x0000000405ca7825 */ /* 0x000fe200078e02b2 */
[----:B------:R-:W-:Y:S02]  /*efd0*/  ISETP.NE.U32.AND P0, PT, R11, RZ, PT ;  /* 0x000000ff0b00720c */ /* 0x000fe40003f05070 */
[----:B------:R-:W-:Y:S01]  /*efe0*/  LOP3.LUT R199, R4, 0x5e, RZ, 0xfc, !PT ;  /* 0x0000005e04c77812 */ /* 0x000fe200078efcff */
[----:B------:R-:W1:Y:S01]  /*eff0*/  S2R R197, SR_TID.X ;  /* 0x0000000000c57919 */ /* 0x000e620000002100 */
[----:B------:R-:W-:Y:S01]  /*f000*/  SEL R11, RZ, 0x4, P6 ;  /* 0x00000004ff0b7807 */ /* 0x000fe20003000000 */
[----:B------:R-:W-:Y:S01]  /*f010*/  IMAD.WIDE R224, R5, 0x4, R176 ;  /* 0x0000000405e07825 */ /* 0x000fe200078e02b0 */
[----:B------:R-:W-:-:S03]  /*f020*/  ISETP.GE.AND P6, PT, R223, UR4, PT ;  /* 0x00000004df007c0c */ /* 0x000fc6000bfc6270 */
[----:B------:R-:W-:Y:S01]  /*f030*/  IMAD.WIDE R210, R5, 0x4, R210 ;  /* 0x0000000405d27825 */ /* 0x000fe200078e02d2 */
[----:B------:R-:W-:Y:S01]  /*f040*/  SEL R11, R11, RZ, P3 ;  /* 0x000000ff0b0b7207 */ /* 0x000fe20001800000 */
[----:B------:R-:W-:Y:S03]  /*f050*/  LDGSTS.E [R248+0x1c008], desc[UR16][R224.64], P4 ;  /* 0x1c008000e0f87fae */ /* 0x000fe6000a121850 */
[----:B------:R-:W-:Y:S01]  /*f060*/  ISETP.NE.U32.AND P4, PT, R11, RZ, PT ;  /* 0x000000ff0b00720c */ /* 0x000fe20003f85070 */
[C---:B------:R-:W-:Y:S01]  /*f070*/  IMAD.WIDE R212, R5.reuse, 0x4, R212 ;  /* 0x0000000405d47825 */ /* 0x040fe200078e02d4 */
[----:B------:R-:W-:Y:S01]  /*f080*/  SEL R11, RZ, 0x4, P6 ;  /* 0x00000004ff0b7807 */ /* 0x000fe20003000000 */
[----:B------:R-:W2:Y:S02]  /*f090*/  S2R R193, SR_TID.X ;  /* 0x0000000000c17919 */ /* 0x000ea40000002100 */
[----:B------:R-:W-:Y:S01]  /*f0a0*/  IMAD.WIDE R222, R5, 0x4, R206 ;  /* 0x0000000405de7825 */ /* 0x000fe200078e02ce */
[----:B------:R-:W-:Y:S01]  /*f0b0*/  SEL R11, R11, RZ, P3 ;  /* 0x000000ff0b0b7207 */ /* 0x000fe20001800000 */
[----:B------:R-:W3:Y:S01]  /*f0c0*/  S2R R191, SR_TID.X ;  /* 0x0000000000bf7919 */ /* 0x000ee20000002100 */
[----:B------:R-:W-:-:S02]  /*f0d0*/  ISETP.GE.AND P6, PT, R221, UR4, PT ;  /* 0x00000004dd007c0c */ /* 0x000fc4000bfc6270 */
[----:B------:R-:W-:Y:S01]  /*f0e0*/  LDGSTS.E [R248+0x1e000], desc[UR16][R222.64], P5 ;  /* 0x1e000000def87fae */ /* 0x000fe2000a921850 */
[----:B------:R-:W-:Y:S02]  /*f0f0*/  ISETP.NE.U32.AND P5, PT, R11, RZ, PT ;  /* 0x000000ff0b00720c */ /* 0x000fe40003fa5070 */
[----:B------:R-:W-:Y:S01]  /*f100*/  SEL R11, RZ, 0x4, P6 ;  /* 0x00000004ff0b7807 */ /* 0x000fe20003000000 */
[----:B------:R-:W-:Y:S01]  /*f110*/  IMAD.WIDE R220, R5, 0x4, R208 ;  /* 0x0000000405dc7825 */ /* 0x000fe200078e02d0 */
[----:B------:R-:W-:Y:S01]  /*f120*/  ISETP.GE.AND P6, PT, R219, UR4, PT ;  /* 0x00000004db007c0c */ /* 0x000fe2000bfc6270 */
[----:B------:R-:W4:Y:S01]  /*f130*/  LDL.LU.64 R186, [R1+0xe0] ;  /* 0x0000e00001ba7983 */ /* 0x000f220000300a00 */
[----:B------:R-:W-:-:S03]  /*f140*/  SEL R11, R11, RZ, P3 ;  /* 0x000000ff0b0b7207 */ /* 0x000fc60001800000 */
        /* <DEDUP_REMOVED lines=19> */
[----:B------:R-:W-:Y:S02]  /*f280*/  LOP3.LUT R201, R4, 0x3c, RZ, 0xfc, !PT ;  /* 0x0000003c04c97812 */ /* 0x000fe400078efcff */
[----:B------:R-:W-:-:S09]  /*f290*/  SEL R170, R11, RZ, P3 ;  /* 0x000000ff0baa7207 */ /* 0x000fd20001800000 */
[----:B------:R-:W-:Y:S01]  /*f2a0*/  LDGSTS.E [R249+0x1a000], desc[UR16][R206.64], P6 ;  /* 0x1a000000cef97fae */ /* 0x000fe2000b121850 */
[----:B------:R-:W-:Y:S02]  /*f2b0*/  ISETP.GE.AND P6, PT, R201, UR4, PT ;  /* 0x00000004c9007c0c */ /* 0x000fe4000bfc6270 */
[C---:B------:R-:W-:Y:S01]  /*f2c0*/  LOP3.LUT R201, R4.reuse, 0x3e, RZ, 0xfc, !PT ;  /* 0x0000003e04c97812 */ /* 0x040fe200078efcff */
[----:B------:R-:W-:Y:S01]  /*f2d0*/  LDGSTS.E [R249+0x1a008], desc[UR16][R204.64], P0 ;  /* 0x1a008000ccf97fae */ /* 0x000fe20008121850 */
[----:B------:R-:W-:Y:S02]  /*f2e0*/  SEL R11, RZ, 0x4, P6 ;  /* 0x00000004ff0b7807 */ /* 0x000fe40003000000 */
[----:B------:R-:W-:Y:S01]  /*f2f0*/  ISETP.GE.AND P6, PT, R201, UR4, PT ;  /* 0x00000004c9007c0c */ /* 0x000fe2000bfc6270 */
[----:B------:R-:W-:Y:S01]  /*f300*/  LDGSTS.E [R249+0x1c000], desc[UR16][R202.64], P4 ;  /* 0x1c000000caf97fae */ /* 0x000fe2000a121850 */
[----:B------:R-:W-:Y:S02]  /*f310*/  SEL R11, R11, RZ, P3 ;  /* 0x000000ff0b0b7207 */ /* 0x000fe40001800000 */
[----:B------:R-:W-:-:S02]  /*f320*/  LOP3.LUT R201, R4, 0x5c, RZ, 0xfc, !PT ;  /* 0x0000005c04c97812 */ /* 0x000fc400078efcff */
[----:B------:R-:W-:Y:S02]  /*f330*/  ISETP.NE.U32.AND P0, PT, R11, RZ, PT ;  /* 0x000000ff0b00720c */ /* 0x000fe40003f05070 */
[----:B------:R-:W-:Y:S02]  /*f340*/  SEL R11, RZ, 0x4, P6 ;  /* 0x00000004ff0b7807 */ /* 0x000fe40003000000 */
[----:B------:R-:W-:Y:S02]  /*f350*/  ISETP.GE.AND P6, PT, R201, UR4, PT ;  /* 0x00000004c9007c0c */ /* 0x000fe4000bfc6270 */
[----:B------:R-:W-:Y:S01]  /*f360*/  SEL R11, R11, RZ, P3 ;  /* 0x000000ff0b0b7207 */ /* 0x000fe20001800000 */
[----:B------:R-:W-:-:S03]  /*f370*/  IMAD.WIDE R200, R5, 0x4, R180 ;  /* 0x0000000405c87825 */ /* 0x000fc600078e02b4 */
[----:B------:R-:W-:Y:S02]  /*f380*/  ISETP.NE.U32.AND P4, PT, R11, RZ, PT ;  /* 0x000000ff0b00720c */ /* 0x000fe40003f85070 */
[----:B------:R-:W-:Y:S01]  /*f390*/  SEL R11, RZ, 0x4, P6 ;  /* 0x00000004ff0b7807 */ /* 0x000fe20003000000 */
[----:B------:R-:W-:Y:S01]  /*f3a0*/  LDGSTS.E [R249+0x1c008], desc[UR16][R200.64], P5 ;  /* 0x1c008000c8f97fae */ /* 0x000fe2000a921850 */
[----:B------:R-:W-:Y:S02]  /*f3b0*/  ISETP.GE.AND P6, PT, R199, UR4, PT ;  /* 0x00000004c7007c0c */ /* 0x000fe4000bfc6270 */
[----:B------:R-:W-:Y:S01]  /*f3c0*/  SEL R11, R11, RZ, P3 ;  /* 0x000000ff0b0b7207 */ /* 0x000fe20001800000 */
[----:B------:R-:W-:Y:S01]  /*f3d0*/  LDGSTS.E [R249+0x1e000], desc[UR16][R210.64], P1 ;  /* 0x1e000000d2f97fae */ /* 0x000fe20008921850 */
[----:B------:R-:W-:Y:S02]  /*f3e0*/  LOP3.LUT R199, R4, 0x7c, RZ, 0xfc, !PT ;  /* 0x0000007c04c77812 */ /* 0x000fe400078efcff */
[----:B------:R-:W-:Y:S01]  /*f3f0*/  ISETP.NE.U32.AND P5, PT, R11, RZ, PT ;  /* 0x000000ff0b00720c */ /* 0x000fe20003fa5070 */
[----:B------:R-:W-:Y:S01]  /*f400*/  LDGSTS.E [R249+0x1e008], desc[UR16][R212.64], P2 ;  /* 0x1e008000d4f97fae */ /* 0x000fe20009121850 */
[----:B------:R-:W-:-:S02]  /*f410*/  SEL R11, RZ, 0x4, P6 ;  /* 0x00000004ff0b7807 */ /* 0x000fc40003000000 */
[----:B------:R-:W-:Y:S02]  /*f420*/  ISETP.GE.AND P6, PT, R199, UR4, PT ;  /* 0x00000004c7007c0c */ /* 0x000fe4000bfc6270 */
[----:B------:R-:W-:Y:S02]  /*f430*/  SEL R11, R11, RZ, P3 ;  /* 0x000000ff0b0b7207 */ /* 0x000fe40001800000 */
[----:B------:R-:W-:Y:S02]  /*f440*/  LOP3.LUT R199, R4, 0x7e, RZ, 0xfc, !PT ;  /* 0x0000007e04c77812 */ /* 0x000fe400078efcff */
[----:B------:R-:W-:Y:S02]  /*f450*/  ISETP.NE.U32.AND P1, PT, R11, RZ, PT ;  /* 0x000000ff0b00720c */ /* 0x000fe40003f25070 */
[----:B------:R-:W-:Y:S02]  /*f460*/  SEL R11, RZ, 0x4, P6 ;  /* 0x00000004ff0b7807 */ /* 0x000fe40003000000 */
[----:B------:R-:W-:-:S02]  /*f470*/  ISETP.GE.AND P6, PT, R199, UR4, PT ;  /* 0x00000004c7007c0c */ /* 0x000fc4000bfc6270 */
[----:B------:R-:W-:-:S04]  /*f480*/  SEL R11, R11, RZ, P3 ;  /* 0x000000ff0b0b7207 */ /* 0x000fc80001800000 */
[----:B------:R-:W-:Y:S02]  /*f490*/  ISETP.NE.U32.AND P2, PT, R11, RZ, PT ;  /* 0x000000ff0b00720c */ /* 0x000fe40003f45070 */
[----:B------:R-:W-:Y:S02]  /*f4a0*/  SEL R11, RZ, 0x4, P6 ;  /* 0x00000004ff0b7807 */ /* 0x000fe40003000000 */
[----:B------:R-:W-:Y:S01]  /*f4b0*/  ISETP.NE.U32.AND P6, PT, R172, RZ, PT ;  /* 0x000000ffac00720c */ /* 0x000fe20003fc5070 */
[----:B------:R-:W-:Y:S01]  /*f4c0*/  IMAD.WIDE R198, R5, 0x4, R116 ;  /* 0x0000000405c67825 */ /* 0x000fe200078e0274 */
[----:B-1----:R-:W-:Y:S02]  /*f4d0*/  LOP3.LUT R197, R197, 0x7f, RZ, 0xc0, !PT ;  /* 0x0000007fc5c57812 */ /* 0x002fe400078ec0ff */
[----:B------:R-:W-:-:S09]  /*f4e0*/  SEL R116, R11, RZ, P3 ;  /* 0x000000ff0b747207 */ /* 0x000fd20001800000 */
[----:B------:R-:W-:Y:S01]  /*f4f0*/  LDGSTS.E [R250+0x18000], desc[UR16][R198.64], P6 ;  /* 0x18000000c6fa7fae */ /* 0x000fe2000b121850 */
[----:B------:R-:W-:Y:S01]  /*f500*/  ISETP.GE.AND P6, PT, R197, UR4, PT ;  /* 0x00000004c5007c0c */ /* 0x000fe2000bfc6270 */
[----:B------:R-:W-:-:S03]  /*f510*/  ULDC UR4, c[0x0][0x230] ;  /* 0x00008c0000047ab9 */ /* 0x000fc60000000800 */
[----:B------:R-:W-:Y:S02]  /*f520*/  SEL R11, RZ, 0x4, P6 ;  /* 0x00000004ff0b7807 */ /* 0x000fe40003000000 */
[----:B------:R-:W-:Y:S01]  /*f530*/  ISETP.NE.U32.AND P6, PT, R170, RZ, PT ;  /* 0x000000ffaa00720c */ /* 0x000fe20003fc5070 */
[C---:B------:R-:W-:Y:S01]  /*f540*/  IMAD.WIDE R196, R5.reuse, 0x4, R118 ;  /* 0x0000000405c47825 */ /* 0x040fe200078e0276 */
[----:B------:R-:W-:Y:S01]  /*f550*/  UIADD3 UR4, UR4, -0x200, URZ ;  /* 0xfffffe0004047890 */ /* 0x000fe2000fffe03f */
[----:B--2---:R-:W-:Y:S02]  /*f560*/  SHF.R.U32.HI R193, RZ, 0x6, R193 ;  /* 0x00000006ffc17819 */ /* 0x004fe400000116c1 */
[----:B------:R-:W-:Y:S01]  /*f570*/  IMAD.WIDE R194, R5, 0x4, R150 ;  /* 0x0000000405c27825 */ /* 0x000fe200078e0296 */
[----:B---3--:R-:W-:Y:S02]  /*f580*/  SHF.R.U32.HI R191, RZ, 0x6, R191 ;  /* 0x00000006ffbf7819 */ /* 0x008fe400000116bf */
[----:B------:R-:W-:-:S02]  /*f590*/  SGXT.U32 R193, R193, 0x1 ;  /* 0x00000001c1c1781a */ /* 0x000fc40000000000 */
[----:B------:R-:W-:-:S03]  /*f5a0*/  SEL R11, R11, RZ, P3 ;  /* 0x000000ff0b0b7207 */ /* 0x000fc60001800000 */
[----:B------:R-:W-:Y:S01]  /*f5b0*/  LDGSTS.E [R250+0x18008], desc[UR16][R196.64], P6 ;  /* 0x18008000c4fa7fae */ /* 0x000fe2000b121850 */
[----:B------:R-:W-:-:S03]  /*f5c0*/  LOP3.LUT R193, R193, 0x2, RZ, 0xfc, !PT ;  /* 0x00000002c1c17812 */ /* 0x000fc600078efcff */
[----:B------:R-:W-:Y:S01]  /*f5d0*/  LDGSTS.E [R250+0x1a000], desc[UR16][R194.64], P0 ;  /* 0x1a000000c2fa7fae */ /* 0x000fe20008121850 */
[----:B------:R-:W-:Y:S02]  /*f5e0*/  ISETP.GE.AND P0, PT, R4, UR4, PT ;  /* 0x0000000404007c0c */ /* 0x000fe4000bf06270 */
[----:B------:R-:W-:Y:S02]  /*f5f0*/  SGXT.U32 R191, R191, 0x1 ;  /* 0x00000001bfbf781a */ /* 0x000fe40000000000 */
[----:B------:R-:W-:Y:S02]  /*f600*/  ISETP.NE.U32.AND P3, PT, R11, RZ, PT ;  /* 0x000000ff0b00720c */ /* 0x000fe40003f65070 */
[----:B------:R-:W-:Y:S02]  /*f610*/  SEL R11, RZ, 0x4, P0 ;  /* 0x00000004ff0b7807 */ /* 0x000fe40000000000 */
[----:B------:R-:W-:Y:S02]  /*f620*/  ISETP.GT.AND P0, PT, R7, 0x27f, PT ;  /* 0x0000027f0700780c */ /* 0x000fe40003f04270 */
[----:B------:R-:W-:-:S02]  /*f630*/  ISETP.GE.AND P6, PT, R193, UR4, PT ;  /* 0x00000004c1007c0c */ /* 0x000fc4000bfc6270 */
[----:B------:R-:W-:Y:S02]  /*f640*/  LOP3.LUT R191, R191, 0x20, RZ, 0xfc, !PT ;  /* 0x00000020bfbf7812 */ /* 0x000fe400078efcff */
[----:B------:R-:W-:Y:S02]  /*f650*/  SEL R117, R11, RZ, P0 ;  /* 0x000000ff0b757207 */ /* 0x000fe40000000000 */
[----:B------:R-:W-:Y:S02]  /*f660*/  SEL R11, RZ, 0x4, P6 ;  /* 0x00000004ff0b7807 */ /* 0x000fe40003000000 */
[----:B------:R-:W-:Y:S02]  /*f670*/  ISETP.GE.AND P6, PT, R191, UR4, PT ;  /* 0x00000004bf007c0c */ /* 0x000fe4000bfc6270 */
[----:B------:R-:W1:Y:S01]  /*f680*/  S2R R191, SR_TID.X ;  /* 0x0000000000bf7919 */ /* 0x000e620000002100 */
[----:B------:R-:W-:Y:S01]  /*f690*/  IMAD.WIDE R192, R5, 0x4, R152 ;  /* 0x0000000405c07825 */ /* 0x000fe200078e0298 */
[----:B------:R-:W-:-:S04]  /*f6a0*/  SEL R11, R11, RZ, P0 ;  /* 0x000000ff0b0b7207 */ /* 0x000fc80000000000 */
[----:B------:R-:W-:Y:S01]  /*f6b0*/  LDGSTS.E [R250+0x1a008], desc[UR16][R192.64], P4 ;  /* 0x1a008000c0fa7fae */ /* 0x000fe2000a121850 */
[----:B------:R-:W-:Y:S02]  /*f6c0*/  ISETP.NE.U32.AND P4, PT, R11, RZ, PT ;  /* 0x000000ff0b00720c */ /* 0x000fe40003f85070 */
[----:B------:R-:W-:Y:S02]  /*f6d0*/  SEL R11, RZ, 0x4, P6 ;  /* 0x00000004ff0b7807 */ /* 0x000fe40003000000 */
[----:B-1----:R-:W-:-:S04]  /*f6e0*/  SHF.R.U32.HI R191, RZ, 0x6, R191 ;  /* 0x00000006ffbf7819 */ /* 0x002fc800000116bf */
[----:B------:R-:W-:-:S04]  /*f6f0*/  SGXT.U32 R191, R191, 0x1 ;  /* 0x00000001bfbf781a */ /* 0x000fc80000000000 */
[----:B------:R-:W-:-:S04]  /*f700*/  LOP3.LUT R191, R191, 0x22, RZ, 0xfc, !PT ;  /* 0x00000022bfbf7812 */ /* 0x000fc800078efcff */
        /* <DEDUP_REMOVED lines=27> */
[----:B------:R-:W-:Y:S01]  /*f8c0*/  ISETP.NE.U32.AND P6, PT, R116, RZ, PT ;  /* 0x000000ff7400720c */ /* 0x000fe20003fc5070 */
[----:B------:R-:W-:-:S04]  /*f8d0*/  IMAD.WIDE R216, R5, 0x4, R216 ;  /* 0x0000000405d87825 */ /* 0x000fc800078e02d8 */
[----:B------:R-:W-:-:S04]  /*f8e0*/  IMAD.WIDE R120, R6, 0x4, R120 ;  /* 0x0000000406787825 */ /* 0x000fc800078e0278 */
[----:B------:R-:W-:-:S04]  /*f8f0*/  IMAD.WIDE R136, R6, 0x4, R136 ;  /* 0x0000000406887825 */ /* 0x000fc800078e0288 */
[----:B------:R-:W-:Y:S01]  /*f900*/  LDGSTS.E [R250+0x1e008], desc[UR16][R216.64], P6 ;  /* 0x1e008000d8fa7fae */ /* 0x000fe2000b121850 */
[----:B------:R-:W-:-:S03]  /*f910*/  IMAD.WIDE R16, R6, 0x4, R16 ;  /* 0x0000000406107825 */ /* 0x000fc600078e0210 */
[----:B------:R-:W0:Y:S01]  /*f920*/  LDGDEPBAR ;  /* 0x00000000000079af */ /* 0x000e220000000000 */
[----:B-1----:R-:W-:Y:S01]  /*f930*/  SHF.R.U32.HI R191, RZ, 0x6, R191 ;  /* 0x00000006ffbf7819 */ /* 0x002fe200000116bf */
[C---:B------:R-:W-:Y:S02]  /*f940*/  IMAD.WIDE R32, R6.reuse, 0x4, R32 ;  /* 0x0000000406207825 */ /* 0x040fe400078e0220 */
[----:B------:R-:W-:Y:S01]  /*f950*/  LDGSTS.E [R251+0x58000], desc[UR16][R120.64], P3 ;  /* 0x5800000078fb7fae */ /* 0x000fe20009921850 */
[----:B------:R-:W-:Y:S01]  /*f960*/  SGXT.U32 R191, R191, 0x1 ;  /* 0x00000001bfbf781a */ /* 0x000fe20000000000 */
[C---:B------:R-:W-:Y:S02]  /*f970*/  IMAD.WIDE R48, R6.reuse, 0x4, R48 ;  /* 0x0000000406307825 */ /* 0x040fe400078e0230 */
[----:B------:R-:W-:Y:S01]  /*f980*/  LDGSTS.E [R251+0x58400], desc[UR16][R136.64], P3 ;  /* 0x5840000088fb7fae */ /* 0x000fe20009921850 */
[----:B------:R-:W-:Y:S01]  /*f990*/  LOP3.LUT R191, R191, 0x60, RZ, 0xfc, !PT ;  /* 0x00000060bfbf7812 */ /* 0x000fe200078efcff */
[----:B------:R-:W-:-:S02]  /*f9a0*/  IMAD.WIDE R64, R6, 0x4, R64 ;  /* 0x0000000406407825 */ /* 0x000fc400078e0240 */
[----:B------:R-:W-:Y:S01]  /*f9b0*/  LDGSTS.E [R251+0x58800], desc[UR16][R16.64], P3 ;  /* 0x5880000010fb7fae */ /* 0x000fe20009921850 */
[----:B------:R-:W-:Y:S02]  /*f9c0*/  ISETP.GE.AND P6, PT, R191, UR4, PT ;  /* 0x00000004bf007c0c */ /* 0x000fe4000bfc6270 */
[----:B------:R-:W1:Y:S01]  /*f9d0*/  S2R R191, SR_TID.X ;  /* 0x0000000000bf7919 */ /* 0x000e620000002100 */
        /* <DEDUP_REMOVED lines=53> */
[----:B-1----:R-:W-:Y:S01]  /*fd30*/  SHF.R.U32.HI R191, RZ, 0x6, R191 ;  /* 0x00000006ffbf7819 */ /* 0x002fe200000116bf */
[----:B------:R-:W-:Y:S02]  /*fd40*/  LDGSTS.E [R15+0x59580], desc[UR16][R70.64], P3 ;  /* 0x59580000460f7fae */ /* 0x000fe40009921850 */
[----:B------:R-:W-:-:S02]  /*fd50*/  IMAD.WIDE R154, R6, 0x4, R154 ;  /* 0x00000004069a7825 */ /* 0x000fc400078e029a */
[----:B------:R-:W-:Y:S02]  /*fd60*/  LDGSTS.E [R15+0x59980], desc[UR16][R86.64], P3 ;  /* 0x59980000560f7fae */ /* 0x000fe40009921850 */
[C---:B------:R-:W-:Y:S02]  /*fd70*/  IMAD.WIDE R24, R6.reuse, 0x4, R24 ;  /* 0x0000000406187825 */ /* 0x040fe400078e0218 */
[----:B------:R-:W-:Y:S02]  /*fd80*/  LDGSTS.E [R15+0x59d80], desc[UR16][R102.64], P3 ;  /* 0x59d80000660f7fae */ /* 0x000fe40009921850 */
[C---:B------:R-:W-:Y:S02]  /*fd90*/  IMAD.WIDE R40, R6.reuse, 0x4, R40 ;  /* 0x0000000406287825 */ /* 0x040fe400078e0228 */
[----:B------:R-:W-:Y:S02]  /*fda0*/  LDGSTS.E [R14+0x58200], desc[UR16][R128.64], P3 ;  /* 0x58200000800e7fae */ /* 0x000fe40009921850 */
[C---:B------:R-:W-:Y:S01]  /*fdb0*/  IMAD.WIDE R56, R6.reuse, 0x4, R56 ;  /* 0x0000000406387825 */ /* 0x040fe200078e0238 */
[----:B------:R-:W-:Y:S01]  /*fdc0*/  SGXT.U32 R191, R191, 0x1 ;  /* 0x00000001bfbf781a */ /* 0x000fe20000000000 */
        /* <DEDUP_REMOVED lines=8> */
[----:B------:R-:W-:Y:S01]  /*fe50*/  LOP3.LUT R191, R191, 0x62, RZ, 0xfc, !PT ;  /* 0x00000062bfbf7812 */ /* 0x000fe200078efcff */
[----:B------:R-:W-:Y:S02]  /*fe60*/  LDGSTS.E [R14+0x59600], desc[UR16][R72.64], P3 ;  /* 0x59600000480e7fae */ /* 0x000fe40009921850 */
[----:B------:R-:W-:-:S02]  /*fe70*/  IMAD.WIDE R156, R6, 0x4, R156 ;  /* 0x00000004069c7825 */ /* 0x000fc400078e029c */
[----:B------:R-:W-:Y:S02]  /*fe80*/  LDGSTS.E [R14+0x59a00], desc[UR16][R88.64], P3 ;  /* 0x59a00000580e7fae */ /* 0x000fe40009921850 */
[C---:B------:R-:W-:Y:S02]  /*fe90*/  IMAD.WIDE R26, R6.reuse, 0x4, R26 ;  /* 0x00000004061a7825 */ /* 0x040fe400078e021a */
[----:B------:R-:W-:Y:S02]  /*fea0*/  LDGSTS.E [R14+0x59e00], desc[UR16][R104.64], P3 ;  /* 0x59e00000680e7fae */ /* 0x000fe40009921850 */
[C---:B------:R-:W-:Y:S01]  /*feb0*/  IMAD.WIDE R42, R6.reuse, 0x4, R42 ;  /* 0x00000004062a7825 */ /* 0x040fe200078e022a */
[----:B------:R-:W-:Y:S01]  /*fec0*/  SEL R119, R11, RZ, P0 ;  /* 0x000000ff0b777207 */ /* 0x000fe20000000000 */
[----:B------:R-:W-:Y:S02]  /*fed0*/  LDGSTS.E [R13+0x58280], desc[UR16][R130.64], P3 ;  /* 0x58280000820d7fae */ /* 0x000fe40009921850 */
[C---:B------:R-:W-:Y:S01]  /*fee0*/  IMAD.WIDE R58, R6.reuse, 0x4, R58 ;  /* 0x00000004063a7825 */ /* 0x040fe200078e023a */
[----:B------:R-:W-:Y:S01]  /*fef0*/  SEL R11, RZ, 0x4, P6 ;  /* 0x00000004ff0b7807 */ /* 0x000fe20003000000 */
[----:B------:R-:W-:Y:S02]  /*ff00*/  LDGSTS.E [R13+0x58680], desc[UR16][R156.64], P3 ;  /* 0x586800009c0d7fae */ /* 0x000fe40009921850 */
[C---:B------:R-:W-:Y:S01]  /*ff10*/  IMAD.WIDE R74, R6.reuse, 0x4, R74 ;  /* 0x00000004064a7825 */ /* 0x040fe200078e024a */
[----:B------:R-:W-:Y:S01]  /*ff20*/  ISETP.GE.AND P6, PT, R191, UR4, PT ;  /* 0x00000004bf007c0c */ /* 0x000fe2000bfc6270 */
        /* <DEDUP_REMOVED lines=8> */
[----:B------:R-:W1:Y:S03]  /*ffb0*/  S2R R191, SR_TID.X ;  /* 0x0000000000bf7919 */ /* 0x000e660000002100 */
        /* <DEDUP_REMOVED lines=27> */
[----:B------:R-:W-:Y:S04]  /*10170*/  LDGSTS.E [R9+0x58f80], desc[UR16][R46.64], P3 ;  /* 0x58f800002e097fae */ /* 0x000fe80009921850 */
[----:B------:R-:W-:Y:S04]  /*10180*/  LDGSTS.E [R9+0x59380], desc[UR16][R62.64], P3 ;  /* 0x593800003e097fae */ /* 0x000fe80009921850 */
[----:B------:R-:W-:Y:S04]  /*10190*/  LDGSTS.E [R9+0x59780], desc[UR16][R78.64], P3 ;  /* 0x597800004e097fae */ /* 0x000fe80009921850 */
[----:B------:R-:W-:Y:S04]  /*101a0*/  LDGSTS.E [R9+0x59b80], desc[UR16][R94.64], P3 ;  /* 0x59b800005e097fae */ /* 0x000fe80009921850 */
[----:B------:R-:W-:Y:S04]  /*101b0*/  LDGSTS.E [R9+0x59f80], desc[UR16][R110.64], P3 ;  /* 0x59f800006e097fae */ /* 0x000fe80009921850 */
[----:B------:R-:W0:Y:S01]  /*101c0*/  LDGDEPBAR ;  /* 0x00000000000079af */ /* 0x000e220000000000 */
[----:B------:R-:W-:-:S04]  /*101d0*/  SEL R11, R11, RZ, P0 ;  /* 0x000000ff0b0b7207 */ /* 0x000fc80000000000 */
[----:B------:R-:W-:Y:S02]  /*101e0*/  ISETP.NE.U32.AND P3, PT, R11, RZ, PT ;  /* 0x000000ff0b00720c */ /* 0x000fe40003f65070 */
[----:B------:R-:W-:Y:S02]  /*101f0*/  SEL R11, RZ, 0x4, P6 ;  /* 0x00000004ff0b7807 */ /* 0x000fe40003000000 */
[----:B------:R-:W-:Y:S02]  /*10200*/  ISETP.NE.U32.AND P6, PT, R117, RZ, PT ;  /* 0x000000ff7500720c */ /* 0x000fe40003fc5070 */
[----:B-1----:R-:W-:Y:S01]  /*10210*/  SHF.R.U32.HI R191, RZ, 0x6, R191 ;  /* 0x00000006ffbf7819 */ /* 0x002fe200000116bf */
[----:B------:R-:W-:Y:S01]  /*10220*/  IMAD.WIDE R166, R5, 0x4, R166 ;  /* 0x0000000405a67825 */ /* 0x000fe200078e02a6 */
[----:B------:R-:W-:Y:S02]  /*10230*/  BAR.SYNC.DEFER_BLOCKING 0x0 ;  /* 0x0000000000007b1d */ /* 0x000fe40000010000 */
[----:B------:R-:W-:-:S04]  /*10240*/  SGXT.U32 R191, R191, 0x1 ;  /* 0x00000001bfbf781a */ /* 0x000fc80000000000 */
[----:B------:R-:W-:-:S03]  /*10250*/  LOP3.LUT R191, R191, 0x4, RZ, 0xfc, !PT ;  /* 0x00000004bfbf7812 */ /* 0x000fc600078efcff */
[----:B------:R-:W-:Y:S01]  /*10260*/  @!PT LDS RZ, [RZ] ;  /* 0x00000000fffff984 */ /* 0x000fe20000000800 */
[----:B------:R-:W-:Y:S01]  /*10270*/  @!PT LDS RZ, [RZ] ;  /* 0x00000000fffff984 */ /* 0x000fe20000000800 */
[----:B------:R-:W-:Y:S01]  /*10280*/  @!PT LDS RZ, [RZ] ;  /* 0x00000000fffff984 */ /* 0x000fe20000000800 */
[----:B------:R-:W-:Y:S01]  /*10290*/  LDGSTS.E [R243+0x20000], desc[UR16][R166.64], P6 ;  /* 0x20000000a6f37fae */ /* 0x000fe2000b121850 */
[----:B------:R-:W-:Y:S02]  /*102a0*/  ISETP.GE.AND P6, PT, R191, UR4, PT ;  /* 0x00000004bf007c0c */ /* 0x000fe4000bfc6270 */
[----:B------:R-:W1:Y:S01]  /*102b0*/  S2R R191, SR_TID.X ;  /* 0x0000000000bf7919 */ /* 0x000e620000002100 */
[----:B------:R-:W-:Y:S02]  /*102c0*/  SEL R118, R11, RZ, P0 ;  /* 0x000000ff0b767207 */ /* 0x000fe40000000000 */
[----:B------:R-:W-:Y:S02]  /*102d0*/  SEL R11, RZ, 0x4, P6 ;  /* 0x00000004ff0b7807 */ /* 0x000fe40003000000 */
[----:B-1----:R-:W-:-:S04]  /*102e0*/  SHF.R.U32.HI R191, RZ, 0x6, R191 ;  /* 0x00000006ffbf7819 */ /* 0x002fc800000116bf */
[----:B------:R-:W-:-:S04]  /*102f0*/  SGXT.U32 R191, R191, 0x1 ;  /* 0x00000001bfbf781a */ /* 0x000fc80000000000 */
[----:B------:R-:W-:-:S04]  /*10300*/  LOP3.LUT R191, R191, 0x6, RZ, 0xfc, !PT ;  /* 0x00000006bfbf7812 */ /* 0x000fc800078efcff */
[----:B------:R-:W-:Y:S02]  /*10310*/  ISETP.GE.AND P6, PT, R191, UR4, PT ;  /* 0x00000004bf007c0c */ /* 0x000fe4000bfc6270 */
[----:B------:R-:W1:Y:S01]  /*10320*/  S2R R191, SR_TID.X ;  /* 0x0000000000bf7919 */ /* 0x000e620000002100 */
[----:B----4-:R-:W-:Y:S01]  /*10330*/  IMAD.WIDE R116, R5, 0x4, R186 ;  /* 0x0000000405747825 */ /* 0x010fe200078e02ba */
[----:B------:R-:W-:Y:S01]  /*10340*/  SEL R11, R11, RZ, P0 ;  /* 0x000000ff0b0b7207 */ /* 0x000fe20000000000 */
[----:B------:R-:W2:Y:S04]  /*10350*/  LDL.LU.64 R186, [R1+0xc8] ;  /* 0x0000c80001ba7983 */ /* 0x000ea80000300a00 */
[----:B------:R-:W-:Y:S01]  /*10360*/  LDGSTS.E [R243+0x20008], desc[UR16][R116.64], P4 ;  /* 0x2000800074f37fae */ /* 0x000fe2000a121850 */
[----:B------:R-:W-:-:S02]  /*10370*/  ISETP.NE.U32.AND P4, PT, R11, RZ, PT ;  /* 0x000000ff0b00720c */ /* 0x000fc40003f85070 */
[----:B------:R-:W-:Y:S01]  /*10380*/  SEL R11, RZ, 0x4, P6 ;  /* 0x00000004ff0b7807 */ /* 0x000fe20003000000 */
[----:B------:R-:W-:Y:S01]  /*10390*/  IMAD.WIDE R162, R5, 0x4, R162 ;  /* 0x0000000405a27825 */ /* 0x000fe200078e02a2 */
[----:B------:R-:W3:Y:S01]  /*103a0*/  LDL.LU.64 R174, [R1+0xc0] ;  /* 0x0000c00001ae7983 */ /* 0x000ee20000300a00 */
[----:B-1----:R-:W-:-:S03]  /*103b0*/  SHF.R.U32.HI R191, RZ, 0x6, R191 ;  /* 0x00000006ffbf7819 */ /* 0x002fc600000116bf */
[----:B------:R-:W-:Y:S01]  /*103c0*/  LDGSTS.E [R243+0x22000], desc[UR16][R162.64], P5 ;  /* 0x22000000a2f37fae */ /* 0x000fe2000a921850 */
[----:B------:R-:W-:Y:S01]  /*103d0*/  SGXT.U32 R191, R191, 0x1 ;  /* 0x00000001bfbf781a */ /* 0x000fe20000000000 */
[----:B------:R-:W-:Y:S01]  /*103e0*/  IMAD.WIDE R164, R5, 0x4, R164 ;  /* 0x0000000405a47825 */ /* 0x000fe200078e02a4 */
[----:B------:R-:W-:Y:S01]  /*103f0*/  SEL R11, R11, RZ, P0 ;  /* 0x000000ff0b0b7207 */ /* 0x000fe20000000000 */
[----:B------:R-:W4:Y:S01]  /*10400*/  LDL.LU.64 R178, [R1+0xb8] ;  /* 0x0000b80001b27983 */ /* 0x000f220000300a00 */
[----:B------:R-:W-:Y:S02]  /*10410*/  LOP3.LUT R191, R191, 0x24, RZ, 0xfc, !PT ;  /* 0x00000024bfbf7812 */ /* 0x000fe400078efcff */
[----:B------:R-:W-:Y:S01]  /*10420*/  ISETP.NE.U32.AND P5, PT, R11, RZ, PT ;  /* 0x000000ff0b00720c */ /* 0x000fe20003fa5070 */
[----:B------:R-:W-:Y:S01]  /*10430*/  LDGSTS.E [R243+0x22008], desc[UR16][R164.64], P1 ;  /* 0x22008000a4f37fae */ /* 0x000fe20008921850 */
[----:B------:R-:W-:Y:S02]  /*10440*/  ISETP.GE.AND P6, PT, R191, UR4, PT ;  /* 0x00000004bf007c0c */ /* 0x000fe4000bfc6270 */
[----:B------:R-:W1:Y:S02]  /*10450*/  S2R R191, SR_TID.X ;  /* 0x0000000000bf7919 */ /* 0x000e640000002100 */
[----:B------:R-:W-:Y:S01]  /*10460*/  SEL R11, RZ, 0x4, P6 ;  /* 0x00000004ff0b7807 */ /* 0x000fe20003000000 */
[----:B------:R-:W-:-:S04]  /*10470*/  IMAD.WIDE R112, R5, 0x4, R112 ;  /* 0x0000000405707825 */ /* 0x000fc800078e0270 */
[----:B------:R-:W-:Y:S01]  /*10480*/  IMAD.WIDE R114, R5, 0x4, R114 ;  /* 0x0000000405727825 */ /* 0x000fe200078e0272 */
[----:B------:R-:W1:Y:S01]  /*10490*/  S2R R189, SR_TID.X ;  /* 0x0000000000bd7919 */ /* 0x000e620000002100 */
[----:B------:R-:W4:Y:S01]  /*104a0*/  LDL.LU.64 R148, [R1+0xb0] ;  /* 0x0000b00001947983 */ /* 0x000f220000300a00 */
[----:B-1----:R-:W-:-:S03]  /*104b0*/  SHF.R.U32.HI R191, RZ, 0x6, R191 ;  /* 0x00000006ffbf7819 */ /* 0x002fc600000116bf */
[----:B------:R-:W-:Y:S01]  /*104c0*/  LDGSTS.E [R243+0x24000], desc[UR16][R112.64], P2 ;  /* 0x2400000070f37fae */ /* 0x000fe20009121850 */
        /* <DEDUP_REMOVED lines=15> */
[----:B------:R-:W-:-:S13]  /*105c0*/  ISETP.NE.U32.AND P6, PT, R119, RZ, PT ;  /* 0x000000ff7700720c */ /* 0x000fda0003fc5070 */
[----:B------:R-:W-:Y:S01]  /*105d0*/  LDGSTS.E [R243+0x24008], desc[UR16][R114.64], P6 ;  /* 0x2400800072f37fae */ /* 0x000fe2000b121850 */
[----:B-1----:R-:W-:-:S04]  /*105e0*/  SHF.R.U32.HI R191, RZ, 0x6, R191 ;  /* 0x00000006ffbf7819 */ /* 0x002fc800000116bf */
[----:B------:R-:W-:-:S04]  /*105f0*/  SGXT.U32 R191, R191, 0x1 ;  /* 0x00000001bfbf781a */ /* 0x000fc80000000000 */
[----:B------:R-:W-:-:S04]  /*10600*/  LOP3.LUT R191, R191, 0x46, RZ, 0xfc, !PT ;  /* 0x00000046bfbf7812 */ /* 0x000fc800078efcff */
[----:B------:R-:W-:Y:S02]  /*10610*/  ISETP.GE.AND P6, PT, R191, UR4, PT ;  /* 0x00000004bf007c0c */ /* 0x000fe4000bfc6270 */
[----:B------:R-:W1:Y:S01]  /*10620*/  S2R R191, SR_TID.X ;  /* 0x0000000000bf7919 */ /* 0x000e620000002100 */
[----:B------:R-:W-:Y:S02]  /*10630*/  SEL R119, R11, RZ, P0 ;  /* 0x000000ff0b777207 */ /* 0x000fe40000000000 */
[----:B------:R-:W-:Y:S01]  /*10640*/  SEL R11, RZ, 0x4, P6 ;  /* 0x00000004ff0b7807 */ /* 0x000fe20003000000 */
[----:B------:R-:W-:-:S03]  /*10650*/  IMAD.WIDE R146, R5, 0x4, R146 ;  /* 0x0000000405927825 */ /* 0x000fc600078e0292 */
[----:B------:R-:W-:Y:S02]  /*10660*/  SEL R11, R11, RZ, P0 ;  /* 0x000000ff0b0b7207 */ /* 0x000fe40000000000 */
[----:B------:R-:W-:Y:S02]  /*10670*/  LDGSTS.E [R243+0x26000], desc[UR16][R146.64], P3 ;  /* 0x2600000092f37fae */ /* 0x000fe40009921850 */
[----:B------:R-:W-:Y:S02]  /*10680*/  ISETP.NE.U32.AND P3, PT, R11, RZ, PT ;  /* 0x000000ff0b00720c */ /* 0x000fe40003f65070 */
[----:B------:R-:W-:Y:S02]  /*10690*/  SHF.R.U32.HI R189, RZ, 0x6, R189 ;  /* 0x00000006ffbd7819 */ /* 0x000fe400000116bd */
[----:B-1----:R-:W-:-:S04]  /*106a0*/  SHF.R.U32.HI R191, RZ, 0x6, R191 ;  /* 0x00000006ffbf7819 */ /* 0x002fc800000116bf */
[----:B------:R-:W-:-:S04]  /*106b0*/  SGXT.U32 R191, R191, 0x1 ;  /* 0x00000001bfbf781a */ /* 0x000fc80000000000 */
[----:B------:R-:W-:-:S04]  /*106c0*/  LOP3.LUT R191, R191, 0x64, RZ, 0xfc, !PT ;  /* 0x00000064bfbf7812 */ /* 0x000fc800078efcff */
[----:B------:R-:W-:-:S04]  /*106d0*/  ISETP.GE.AND P6, PT, R191, UR4, PT ;  /* 0x00000004bf007c0c */ /* 0x000fc8000bfc6270 */
[----:B------:R-:W-:Y:S02]  /*106e0*/  SEL R11, RZ, 0x4, P6 ;  /* 0x00000004ff0b7807 */ /* 0x000fe40003000000 */
[----:B------:R-:W-:Y:S02]  /*106f0*/  ISETP.NE.U32.AND P6, PT, R118, RZ, PT ;  /* 0x000000ff7600720c */ /* 0x000fe40003fc5070 */
[----:B------:R-:W-:Y:S01]  /*10700*/  SGXT.U32 R189, R189, 0x1 ;  /* 0x00000001bdbd781a */ /* 0x000fe20000000000 */
[----:B------:R-:W-:-:S03]  /*10710*/  IMAD.WIDE R190, R5, 0x4, R168 ;  /* 0x0000000405be7825 */ /* 0x000fc600078e02a8 */
[----:B------:R-:W-:-:S07]  /*10720*/  LOP3.LUT R189, R189, 0x66, RZ, 0xfc, !PT ;  /* 0x00000066bdbd7812 */ /* 0x000fce00078efcff */
[----:B------:R-:W-:Y:S01]  /*10730*/  LDGSTS.E [R243+0x26008], desc[UR16][R190.64], P6 ;  /* 0x26008000bef37fae */ /* 0x000fe2000b121850 */
[----:B------:R-:W-:Y:S01]  /*10740*/  ISETP.GE.AND P6, PT, R189, UR4, PT ;  /* 0x00000004bd007c0c */ /* 0x000fe2000bfc6270 */
[----:B------:R-:W-:Y:S02]  /*10750*/  IMAD.WIDE R188, R5, 0x4, R176 ;  /* 0x0000000405bc7825 */ /* 0x000fe400078e02b0 */
[----:B------:R-:W4:Y:S04]  /*10760*/  LDL.LU.64 R176, [R1+0xa8] ;  /* 0x0000a80001b07983 */ /* 0x000f280000300a00 */
[----:B------:R-:W4:Y:S01]  /*10770*/  LDL.LU.64 R150, [R1+0xa0] ;  /* 0x0000a00001967983 */ /* 0x000f220000300a00 */
[----:B------:R-:W1:Y:S01]  /*10780*/  S2R R173, SR_TID.X ;  /* 0x0000000000ad7919 */ /* 0x000e620000002100 */
[----:B------:R-:W-:-:S02]  /*10790*/  SEL R118, R11, RZ, P0 ;  /* 0x000000ff0b767207 */ /* 0x000fc40000000000 */
[----:B------:R-:W-:Y:S01]  /*107a0*/  SEL R11, RZ, 0x4, P6 ;  /* 0x00000004ff0b7807 */ /* 0x000fe20003000000 */
[----:B------:R-:W-:Y:S01]  /*107b0*/  LDGSTS.E [R244+0x20000], desc[UR16][R188.64], P4 ;  /* 0x20000000bcf47fae */ /* 0x000fe2000a121850 */
        /* <DEDUP_REMOVED lines=13> */
[C---:B---3--:R-:W-:Y:S02]  /*10890*/  IMAD.WIDE R180, R5.reuse, 0x4, R174 ;  /* 0x0000000405b47825 */ /* 0x048fe400078e02ae */
[----:B------:R-:W3:Y:S02]  /*108a0*/  LDL.LU.64 R174, [R1+0x98] ;  /* 0x0000980001ae7983 */ /* 0x000ee40000300a00 */
[----:B--2---:R-:W-:Y:S01]  /*108b0*/  IMAD.WIDE R186, R5, 0x4, R186 ;  /* 0x0000000405ba7825 */ /* 0x004fe200078e02ba */
[----:B------:R-:W-:Y:S01]  /*108c0*/  SEL R11, R11, RZ, P0 ;  /* 0x000000ff0b0b7207 */ /* 0x000fe20000000000 */
[----:B------:R-:W2:Y:S04]  /*108d0*/  LDL.LU.64 R170, [R1+0xf0] ;  /* 0x0000f00001aa7983 */ /* 0x000ea80000300a00 */
[----:B------:R-:W-:Y:S01]  /*108e0*/  LDGSTS.E [R244+0x20008], desc[UR16][R186.64], P5 ;  /* 0x20008000baf47fae */ /* 0x000fe2000a921850 */
[----:B------:R-:W-:-:S02]  /*108f0*/  ISETP.NE.U32.AND P5, PT, R11, RZ, PT ;  /* 0x000000ff0b00720c */ /* 0x000fc40003fa5070 */
[----:B------:R-:W-:Y:S01]  /*10900*/  SEL R11, RZ, 0x4, P6 ;  /* 0x00000004ff0b7807 */ /* 0x000fe20003000000 */
[----:B----4-:R-:W-:Y:S01]  /*10910*/  IMAD.WIDE R152, R5, 0x4, R148 ;  /* 0x0000000405987825 */ /* 0x010fe200078e0294 */
[----:B------:R-:W-:Y:S01]  /*10920*/  LDGSTS.E [R244+0x22000], desc[UR16][R180.64], P1 ;  /* 0x22000000b4f47fae */ /* 0x000fe20008921850 */
[----:B-1----:R-:W-:-:S04]  /*10930*/  SHF.R.U32.HI R173, RZ, 0x6, R173 ;  /* 0x00000006ffad7819 */ /* 0x002fc800000116ad */
[----:B------:R-:W-:-:S04]  /*10940*/  SGXT.U32 R173, R173, 0x1 ;  /* 0x00000001adad781a */ /* 0x000fc80000000000 */
[----:B------:R-:W-:-:S04]  /*10950*/  LOP3.LUT R173, R173, 0x28, RZ, 0xfc, !PT ;  /* 0x00000028adad7812 */ /* 0x000fc800078efcff */
[----:B------:R-:W-:Y:S02]  /*10960*/  ISETP.GE.AND P6, PT, R173, UR4, PT ;  /* 0x00000004ad007c0c */ /* 0x000fe4000bfc6270 */
[----:B------:R-:W1:Y:S01]  /*10970*/  S2R R173, SR_TID.X ;  /* 0x0000000000ad7919 */ /* 0x000e620000002100 */
[----:B------:R-:W4:Y:S01]  /*10980*/  S2R R149, SR_TID.X ;  /* 0x0000000000957919 */ /* 0x000f220000002100 */
[----:B------:R-:W-:Y:S01]  /*10990*/  SEL R11, R11, RZ, P0 ;  /* 0x000000ff0b0b7207 */ /* 0x000fe20000000000 */
[----:B------:R-:W-:-:S03]  /*109a0*/  IMAD.WIDE R178, R5, 0x4, R178 ;  /* 0x0000000405b27825 */ /* 0x000fc600078e02b2 */
[----:B------:R-:W-:Y:S02]  /*109b0*/  ISETP.NE.U32.AND P1, PT, R11, RZ, PT ;  /* 0x000000ff0b00720c */ /* 0x000fe40003f25070 */
[----:B------:R-:W-:Y:S01]  /*109c0*/  SEL R11, RZ, 0x4, P6 ;  /* 0x00000004ff0b7807 */ /* 0x000fe20003000000 */
[----:B------:R-:W-:Y:S03]  /*109d0*/  LDGSTS.E [R244+0x22008], desc[UR16][R178.64], P2 ;  /* 0x22008000b2f47fae */ /* 0x000fe60009121850 */
[----:B------:R-:W-:Y:S02]  /*109e0*/  SEL R11, R11, RZ, P0 ;  /* 0x000000ff0b0b7207 */ /* 0x000fe40000000000 */
[----:B-1----:R-:W-:-:S04]  /*109f0*/  SHF.R.U32.HI R173, RZ, 0x6, R173 ;  /* 0x00000006ffad7819 */ /* 0x002fc800000116ad */
[----:B------:R-:W-:-:S04]  /*10a00*/  SGXT.U32 R173, R173, 0x1 ;  /* 0x00000001adad781a */ /* 0x000fc80000000000 */
[----:B------:R-:W-:-:S04]  /*10a10*/  LOP3.LUT R173, R173, 0x2a, RZ, 0xfc, !PT ;  /* 0x0000002aadad7812 */ /* 0x000fc800078efcff */
[----:B------:R-:W-:Y:S02]  /*10a20*/  ISETP.GE.AND P6, PT, R173, UR4, PT ;  /* 0x00000004ad007c0c */ /* 0x000fe4000bfc6270 */
[----:B------:R-:W-:Y:S02]  /*10a30*/  ISETP.NE.U32.AND P2, PT, R11, RZ, PT ;  /* 0x000000ff0b00720c */ /* 0x000fe40003f45070 */
[----:B------:R-:W-:Y:S02]  /*10a40*/  SEL R11, RZ, 0x4, P6 ;  /* 0x00000004ff0b7807 */ /* 0x000fe40003000000 */
[----:B------:R-:W-:Y:S02]  /*10a50*/  ISETP.NE.U32.AND P6, PT, R119, RZ, PT ;  /* 0x000000ff7700720c */ /* 0x000fe40003fc5070 */
[----:B----4-:R-:W-:Y:S01]  /*10a60*/  SHF.R.U32.HI R149, RZ, 0x6, R149 ;  /* 0x00000006ff957819 */ /* 0x010fe20000011695 */
[----:B------:R-:W-:Y:S03]  /*10a70*/  STL.64 [R1+0xc8], R152 ;  /* 0x0000c89801007387 */ /* 0x000fe60000100a00 */
[----:B------:R-:W-:Y:S01]  /*10a80*/  SGXT.U32 R149, R149, 0x1 ;  /* 0x000000019595781a */ /* 0x000fe20000000000 */
[----:B------:R-:W4:Y:S03]  /*10a90*/  LDL.LU.64 R172, [R1+0xd0] ;  /* 0x0000d00001ac7983 */ /* 0x000f260000300a00 */
[----:B------:R-:W-:-:S03]  /*10aa0*/  LOP3.LUT R149, R149, 0x48, RZ, 0xfc, !PT ;  /* 0x0000004895957812 */ /* 0x000fc600078efcff */
[----:B------:R-:W-:Y:S01]  /*10ab0*/  LDGSTS.E [R244+0x24000], desc[UR16][R152.64], P6 ;  /* 0x2400000098f47fae */ /* 0x000fe2000b121850 */
[----:B------:R-:W-:Y:S02]  /*10ac0*/  ISETP.GE.AND P6, PT, R149, UR4, PT ;  /* 0x0000000495007c0c */ /* 0x000fe4000bfc6270 */
[----:B------:R-:W-:Y:S02]  /*10ad0*/  SEL R119, R11, RZ, P0 ;  /* 0x000000ff0b777207 */ /* 0x000fe40000000000 */
[----:B------:R-:W-:-:S04]  /*10ae0*/  SEL R11, RZ, 0x4, P6 ;  /* 0x00000004ff0b7807 */ /* 0x000fc80003000000 */
[----:B------:R-:W-:Y:S01]  /*10af0*/  SEL R11, R11, RZ, P0 ;  /* 0x000000ff0b0b7207 */ /* 0x000fe20000000000 */
[----:B------:R-:W-:Y:S02]  /*10b00*/  IMAD.WIDE R148, R5, 0x4, R176 ;  /* 0x0000000405947825 */ /* 0x000fe400078e02b0 */
[----:B------:R-:W1:Y:S03]  /*10b10*/  S2R R177, SR_TID.X ;  /* 0x0000000000b17919 */ /* 0x000e660000002100 */
[----:B------:R1:W-:Y:S04]  /*10b20*/  STL.64 [R1+0xd8], R148 ;  /* 0x0000d89401007387 */ /* 0x0003e80000100a00 */
[----:B------:R-:W-:Y:S04]  /*10b30*/  LDGSTS.E [R244+0x24008], desc[UR16][R148.64], P3 ;  /* 0x2400800094f47fae */ /* 0x000fe80009921850 */
[----:B-1----:R-:W4:Y:S01]  /*10b40*/  LDL.LU.64 R148, [R1+0x90] ;  /* 0x0000900001947983 */ /* 0x002f220000300a00 */
[----:B------:R-:W-:-:S04]  /*10b50*/  SHF.R.U32.HI R177, RZ, 0x6, R177 ;  /* 0x00000006ffb17819 */ /* 0x000fc800000116b1 */
[----:B------:R-:W-:-:S04]  /*10b60*/  SGXT.U32 R177, R177, 0x1 ;  /* 0x00000001b1b1781a */ /* 0x000fc80000000000 */
[----:B------:R-:W-:-:S04]  /*10b70*/  LOP3.LUT R177, R177, 0x4a, RZ, 0xfc, !PT ;  /* 0x0000004ab1b17812 */ /* 0x000fc800078efcff */
[----:B------:R-:W-:Y:S02]  /*10b80*/  ISETP.GE.AND P6, PT, R177, UR4, PT ;  /* 0x00000004b1007c0c */ /* 0x000fe4000bfc6270 */
[----:B------:R-:W1:Y:S01]  /*10b90*/  S2R R177, SR_TID.X ;  /* 0x0000000000b17919 */ /* 0x000e620000002100 */
[----:B------:R-:W-:Y:S02]  /*10ba0*/  ISETP.NE.U32.AND P3, PT, R11, RZ, PT ;  /* 0x000000ff0b00720c */ /* 0x000fe40003f65070 */
[----:B------:R-:W-:Y:S02]  /*10bb0*/  SEL R11, RZ, 0x4, P6 ;  /* 0x00000004ff0b7807 */ /* 0x000fe40003000000 */
[----:B------:R-:W-:Y:S01]  /*10bc0*/  ISETP.NE.U32.AND P6, PT, R118, RZ, PT ;  /* 0x000000ff7600720c */ /* 0x000fe20003fc5070 */
[----:B------:R-:W-:-:S05]  /*10bd0*/  IMAD.WIDE R150, R5, 0x4, R150 ;  /* 0x0000000405967825 */ /* 0x000fca00078e0296 */
[----:B------:R3:W-:Y:S07]  /*10be0*/  STL.64 [R1+0xe0], R150 ;  /* 0x0000e09601007387 */ /* 0x0007ee0000100a00 */
[----:B------:R3:W-:Y:S01]  /*10bf0*/  LDGSTS.E [R244+0x26000], desc[UR16][R150.64], P6 ;  /* 0x2600000096f47fae */ /* 0x0007e2000b121850 */
[----:B-1----:R-:W-:-:S04]  /*10c00*/  SHF.R.U32.HI R177, RZ, 0x6, R177 ;  /* 0x00000006ffb17819 */ /* 0x002fc800000116b1 */
[----:B------:R-:W-:-:S04]  /*10c10*/  SGXT.U32 R177, R177, 0x1 ;  /* 0x00000001b1b1781a */ /* 0x000fc80000000000 */
[----:B------:R-:W-:-:S04]  /*10c20*/  LOP3.LUT R177, R177, 0x68, RZ, 0xfc, !PT ;  /* 0x00000068b1b17812 */ /* 0x000fc800078efcff */
[----:B------:R-:W-:Y:S02]  /*10c30*/  ISETP.GE.AND P6, PT, R177, UR4, PT ;  /* 0x00000004b1007c0c */ /* 0x000fe4000bfc6270 */
[----:B------:R-:W4:Y:S01]  /*10c40*/  LDL.LU.64 R176, [R1+0x88] ;  /* 0x0000880001b07983 */ /* 0x000f220000300a00 */
[----:B---3--:R-:W-:-:S05]  /*10c50*/  IMAD.WIDE R150, R5, 0x4, R174 ;  /* 0x0000000405967825 */ /* 0x008fca00078e02ae */
[----:B------:R1:W-:Y:S04]  /*10c60*/  STL.64 [R1+0xe8], R150 ;  /* 0x0000e89601007387 */ /* 0x0003e80000100a00 */
[----:B------:R1:W-:Y:S04]  /*10c70*/  LDGSTS.E [R244+0x26008], desc[UR16][R150.64], P4 ;  /* 0x2600800096f47fae */ /* 0x0003e8000a121850 */
[----:B------:R-:W3:Y:S01]  /*10c80*/  LDL.LU.64 R174, [R1+0x80] ;  /* 0x0000800001ae7983 */ /* 0x000ee20000300a00 */
[----:B-1----:R-:W1:Y:S01]  /*10c90*/  S2R R151, SR_TID.X ;  /* 0x0000000000977919 */ /* 0x002e620000002100 */
[----:B------:R-:W-:-:S02]  /*10ca0*/  SEL R118, R11, RZ, P0 ;  /* 0x000000ff0b767207 */ /* 0x000fc40000000000 */
[----:B------:R-:W-:Y:S02]  /*10cb0*/  SEL R11, RZ, 0x4, P6 ;  /* 0x00000004ff0b7807 */ /* 0x000fe40003000000 */
[----:B-1----:R-:W-:-:S04]  /*10cc0*/  SHF.R.U32.HI R151, RZ, 0x6, R151 ;  /* 0x00000006ff977819 */ /* 0x002fc80000011697 */
[----:B------:R-:W-:-:S04]  /*10cd0*/  SGXT.U32 R151, R151, 0x1 ;  /* 0x000000019797781a */ /* 0x000fc80000000000 */
[----:B------:R-:W-:-:S04]  /*10ce0*/  LOP3.LUT R151, R151, 0x6a, RZ, 0xfc, !PT ;  /* 0x0000006a97977812 */ /* 0x000fc800078efcff */
[----:B------:R-:W-:Y:S01]  /*10cf0*/  ISETP.GE.AND P6, PT, R151, UR4, PT ;  /* 0x0000000497007c0c */ /* 0x000fe2000bfc6270 */
[----:B--2---:R-:W-:Y:S02]  /*10d00*/  IMAD.WIDE R150, R5, 0x4, R170 ;  /* 0x0000000405967825 */ /* 0x004fe400078e02aa */
[----:B------:R-:W1:Y:S03]  /*10d10*/  S2R R171, SR_TID.X ;  /* 0x0000000000ab7919 */ /* 0x000e660000002100 */
[----:B------:R4:W-:Y:S04]  /*10d20*/  STL.64 [R1+0xf8], R150 ;  /* 0x0000f89601007387 */ /* 0x0009e80000100a00 */
[----:B------:R4:W-:Y:S01]  /*10d30*/  LDGSTS.E [R245+0x20000], desc[UR16][R150.64], P5 ;  /* 0x2000000096f57fae */ /* 0x0009e2000a921850 */
[----:B------:R-:W-:-:S04]  /*10d40*/  SEL R11, R11, RZ, P0 ;  /* 0x000000ff0b0b7207 */ /* 0x000fc80000000000 */
[----:B------:R-:W-:Y:S02]  /*10d50*/  ISETP.NE.U32.AND P4, PT, R11, RZ, PT ;  /* 0x000000ff0b00720c */ /* 0x000fe40003f85070 */
[----:B------:R-:W-:Y:S02]  /*10d60*/  SEL R11, RZ, 0x4, P6 ;  /* 0x00000004ff0b7807 */ /* 0x000fe40003000000 */
[----:B-1----:R-:W-:Y:S01]  /*10d70*/  SHF.R.U32.HI R171, RZ, 0x6, R171 ;  /* 0x00000006ffab7819 */ /* 0x002fe200000116ab */
[----:B----4-:R-:W-:-:S03]  /*10d80*/  IMAD.WIDE R150, R5, 0x4, R172 ;  /* 0x0000000405967825 */ /* 0x010fc600078e02ac */
[----:B------:R-:W-:Y:S02]  /*10d90*/  SGXT.U32 R171, R171, 0x1 ;  /* 0x00000001abab781a */ /* 0x000fe40000000000 */
[----:B------:R1:W-:Y:S02]  /*10da0*/  STL.64 [R1+0x148], R150 ;  /* 0x0001489601007387 */ /* 0x0003e40000100a00 */
[----:B------:R-:W-:Y:S02]  /*10db0*/  LOP3.LUT R171, R171, 0xc, RZ, 0xfc, !PT ;  /* 0x0000000cabab7812 */ /* 0x000fe400078efcff */
[----:B------:R-:W-:Y:S02]  /*10dc0*/  LDGSTS.E [R245+0x20008], desc[UR16][R150.64], P1 ;  /* 0x2000800096f57fae */ /* 0x000fe40008921850 */
[----:B------:R-:W-:Y:S02]  /*10dd0*/  ISETP.GE.AND P6, PT, R171, UR4, PT ;  /* 0x00000004ab007c0c */ /* 0x000fe4000bfc6270 */
[----:B-1----:R-:W2:Y:S04]  /*10de0*/  LDL.LU.64 R150, [R1+0x78] ;  /* 0x0000780001967983 */ /* 0x002ea80000300a00 */
[----:B------:R-:W4:Y:S01]  /*10df0*/  LDL.LU.64 R170, [R1+0x70] ;  /* 0x0000700001aa7983 */ /* 0x000f220000300a00 */
[----:B------:R-:W1:Y:S01]  /*10e00*/  S2R R173, SR_TID.X ;  /* 0x0000000000ad7919 */ /* 0x000e620000002100 */
[----:B------:R-:W-:-:S04]  /*10e10*/  SEL R11, R11, RZ, P0 ;  /* 0x000000ff0b0b7207 */ /* 0x000fc80000000000 */
[----:B------:R-:W-:Y:S02]  /*10e20*/  ISETP.NE.U32.AND P5, PT, R11, RZ, PT ;  /* 0x000000ff0b00720c */ /* 0x000fe40003fa5070 */
[----:B------:R-:W-:Y:S01]  /*10e30*/  SEL R11, RZ, 0x4, P6 ;  /* 0x00000004ff0b7807 */ /* 0x000fe20003000000 */
[----:B------:R-:W-:-:S05]  /*10e40*/  IMAD.WIDE R148, R5, 0x4, R148 ;  /* 0x0000000405947825 */ /* 0x000fca00078e0294 */
        /* <DEDUP_REMOVED lines=8> */
[----:B------:R-:W-:-:S05]  /*10ed0*/  IMAD.WIDE R152, R5, 0x4, R176 ;  /* 0x0000000405987825 */ /* 0x000fca00078e02b0 */
[----:B------:R3:W-:Y:S04]  /*10ee0*/  STL.64 [R1+0x118], R152 ;  /* 0x0001189801007387 */ /* 0x0007e80000100a00 */
[----:B------:R-:W4:Y:S01]  /*10ef0*/  LDL.LU.64 R176, [R1+0x60] ;  /* 0x0000600001b07983 */ /* 0x000f220000300a00 */
[----:B-1----:R-:W-:-:S04]  /*10f00*/  SHF.R.U32.HI R173, RZ, 0x6, R173 ;  /* 0x00000006ffad7819 */ /* 0x002fc800000116ad */
[----:B------:R-:W-:Y:S02]  /*10f10*/  SGXT.U32 R173, R173, 0x1 ;  /* 0x00000001adad781a */ /* 0x000fe40000000000 */
[----:B------:R-:W-:Y:S02]  /*10f20*/  SEL R11, R11, RZ, P0 ;  /* 0x000000ff0b0b7207 */ /* 0x000fe40000000000 */
[----:B------:R-:W-:Y:S02]  /*10f30*/  LOP3.LUT R173, R173, 0x2c, RZ, 0xfc, !PT ;  /* 0x0000002cadad7812 */ /* 0x000fe400078efcff */
[----:B------:R-:W-:Y:S02]  /*10f40*/  ISETP.NE.U32.AND P1, PT, R11, RZ, PT ;  /* 0x000000ff0b00720c */ /* 0x000fe40003f25070 */
[----:B------:R-:W-:Y:S02]  /*10f50*/  SEL R11, RZ, 0x4, P6 ;  /* 0x00000004ff0b7807 */ /* 0x000fe40003000000 */
[----:B------:R-:W-:-:S02]  /*10f60*/  ISETP.GE.AND P6, PT, R173, UR4, PT ;  /* 0x00000004ad007c0c */ /* 0x000fc4000bfc6270 */
[----:B------:R-:W1:Y:S01]  /*10f70*/  S2R R173, SR_TID.X ;  /* 0x0000000000ad7919 */ /* 0x000e620000002100 */
[----:B------:R-:W-:-:S04]  /*10f80*/  SEL R11, R11, RZ, P0 ;  /* 0x000000ff0b0b7207 */ /* 0x000fc80000000000 */
[----:B------:R-:W-:Y:S02]  /*10f90*/  ISETP.NE.U32.AND P2, PT, R11, RZ, PT ;  /* 0x000000ff0b00720c */ /* 0x000fe40003f45070 */
[----:B------:R-:W-:Y:S02]  /*10fa0*/  SEL R11, RZ, 0x4, P6 ;  /* 0x00000004ff0b7807 */ /* 0x000fe40003000000 */
[----:B------:R-:W-:-:S13]  /*10fb0*/  ISETP.NE.U32.AND P6, PT, R119, RZ, PT ;  /* 0x000000ff7700720c */ /* 0x000fda0003fc5070 */
[----:B------:R3:W-:Y:S01]  /*10fc0*/  LDGSTS.E [R245+0x22008], desc[UR16][R152.64], P6 ;  /* 0x2200800098f57fae */ /* 0x0007e2000b121850 */
[----:B-1----:R-:W-:-:S04]  /*10fd0*/  SHF.R.U32.HI R173, RZ, 0x6, R173 ;  /* 0x00000006ffad7819 */ /* 0x002fc800000116ad */
[----:B------:R-:W-:-:S04]  /*10fe0*/  SGXT.U32 R173, R173, 0x1 ;  /* 0x00000001adad781a */ /* 0x000fc80000000000 */
[----:B------:R-:W-:Y:S01]  /*10ff0*/  LOP3.LUT R173, R173, 0x2e, RZ, 0xfc, !PT ;  /* 0x0000002eadad7812 */ /* 0x000fe200078efcff */
[----:B---3--:R-:W-:-:S03]  /*11000*/  IMAD.WIDE R152, R5, 0x4, R174 ;  /* 0x0000000405987825 */ /* 0x008fc600078e02ae */
[----:B------:R-:W-:Y:S02]  /*11010*/  ISETP.GE.AND P6, PT, R173, UR4, PT ;  /* 0x00000004ad007c0c */ /* 0x000fe4000bfc6270 */
[----:B------:R-:W1:Y:S01]  /*11020*/  S2R R173, SR_TID.X ;  /* 0x0000000000ad7919 */ /* 0x000e620000002100 */
[----:B------:R-:W-:Y:S04]  /*11030*/  STL.64 [R1+0x138], R152 ;  /* 0x0001389801007387 */ /* 0x000fe80000100a00 */
[----:B------:R-:W3:Y:S01]  /*11040*/  LDL.LU.64 R174, [R1+0x58] ;  /* 0x0000580001ae7983 */ /* 0x000ee20000300a00 */
[----:B------:R-:W-:Y:S02]  /*11050*/  SEL R119, R11, RZ, P0 ;  /* 0x000000ff0b777207 */ /* 0x000fe40000000000 */
        /* <DEDUP_REMOVED lines=11> */
[----:B--2---:R-:W-:-:S05]  /*11110*/  IMAD.WIDE R150, R5, 0x4, R150 ;  /* 0x0000000405967825 */ /* 0x004fca00078e0296 */
[----:B------:R4:W-:Y:S07]  /*11120*/  STL.64 [R1+0x130], R150 ;  /* 0x0001309601007387 */ /* 0x0009ee0000100a00 */
[----:B------:R4:W-:Y:S01]  /*11130*/  LDGSTS.E [R245+0x24008], desc[UR16][R150.64], P6 ;  /* 0x2400800096f57fae */ /* 0x0009e2000b121850 */
[----:B-1----:R-:W-:-:S04]  /*11140*/  SHF.R.U32.HI R173, RZ, 0x6, R173 ;  /* 0x00000006ffad7819 */ /* 0x002fc800000116ad */
[----:B------:R-:W-:Y:S01]  /*11150*/  SGXT.U32 R173, R173, 0x1 ;  /* 0x00000001adad781a */ /* 0x000fe20000000000 */
[----:B----4-:R-:W-:-:S03]  /*11160*/  IMAD.WIDE R150, R5, 0x4, R170 ;  /* 0x0000000405967825 */ /* 0x010fc600078e02aa */
[----:B------:R-:W-:Y:S02]  /*11170*/  LOP3.LUT R173, R173, 0x4e, RZ, 0xfc, !PT ;  /* 0x0000004eadad7812 */ /* 0x000fe400078efcff */
[----:B------:R1:W-:Y:S02]  /*11180*/  LDGSTS.E [R245+0x26000], desc[UR16][R150.64], P4 ;  /* 0x2600000096f57fae */ /* 0x0003e4000a121850 */
[----:B------:R-:W-:Y:S02]  /*11190*/  ISETP.GE.AND P6, PT, R173, UR4, PT ;  /* 0x00000004ad007c0c */ /* 0x000fe4000bfc6270 */
[----:B------:R-:W2:Y:S04]  /*111a0*/  LDL.LU.64 R172, [R1+0x50] ;  /* 0x0000500001ac7983 */ /* 0x000ea80000300a00 */
[----:B------:R1:W-:Y:S04]  /*111b0*/  STL.64 [R1+0x128], R150 ;  /* 0x0001289601007387 */ /* 0x0003e80000100a00 */
[----:B------:R-:W4:Y:S01]  /*111c0*/  LDL.LU.64 R170, [R1+0x48] ;  /* 0x0000480001aa7983 */ /* 0x000f220000300a00 */
[----:B-1----:R-:W1:Y:S01]  /*111d0*/  S2R R151, SR_TID.X ;  /* 0x0000000000977919 */ /* 0x002e620000002100 */
[----:B------:R-:W-:-:S02]  /*111e0*/  SEL R118, R11, RZ, P0 ;  /* 0x000000ff0b767207 */ /* 0x000fc40000000000 */
[----:B------:R-:W-:Y:S02]  /*111f0*/  SEL R11, RZ, 0x4, P6 ;  /* 0x00000004ff0b7807 */ /* 0x000fe40003000000 */
[----:B-1----:R-:W-:-:S04]  /*11200*/  SHF.R.U32.HI R151, RZ, 0x6, R151 ;  /* 0x00000006ff977819 */ /* 0x002fc80000011697 */
[----:B------:R-:W-:-:S04]  /*11210*/  SGXT.U32 R151, R151, 0x1 ;  /* 0x000000019797781a */ /* 0x000fc80000000000 */
[----:B------:R-:W-:-:S04]  /*11220*/  LOP3.LUT R151, R151, 0x6c, RZ, 0xfc, !PT ;  /* 0x0000006c97977812 */ /* 0x000fc800078efcff */
[----:B------:R-:W-:Y:S01]  /*11230*/  ISETP.GE.AND P6, PT, R151, UR4, PT ;  /* 0x0000000497007c0c */ /* 0x000fe2000bfc6270 */
[----:B------:R-:W-:Y:S02]  /*11240*/  IMAD.WIDE R150, R5, 0x4, R148 ;  /* 0x0000000405967825 */ /* 0x000fe400078e0294 */
[----:B------:R-:W1:Y:S01]  /*11250*/  S2R R149, SR_TID.X ;  /* 0x0000000000957919 */ /* 0x000e620000002100 */
[----:B------:R-:W-:Y:S02]  /*11260*/  SEL R11, R11, RZ, P0 ;  /* 0x000000ff0b0b7207 */ /* 0x000fe40000000000 */
[----:B------:R1:W-:Y:S02]  /*11270*/  LDGSTS.E [R245+0x26008], desc[UR16][R150.64], P5 ;  /* 0x2600800096f57fae */ /* 0x0003e4000a921850 */
[----:B------:R-:W-:Y:S02]  /*11280*/  ISETP.NE.U32.AND P4, PT, R11, RZ, PT ;  /* 0x000000ff0b00720c */ /* 0x000fe40003f85070 */
[----:B------:R-:W-:Y:S01]  /*11290*/  SEL R11, RZ, 0x4, P6 ;  /* 0x00000004ff0b7807 */ /* 0x000fe20003000000 */
[----:B------:R-:W-:Y:S01]  /*112a0*/  STL.64 [R1+0x120], R150 ;  /* 0x0001209601007387 */ /* 0x000fe20000100a00 */
[----:B-1----:R-:W-:-:S04]  /*112b0*/  SHF.R.U32.HI R149, RZ, 0x6, R149 ;  /* 0x00000006ff957819 */ /* 0x002fc80000011695 */
[----:B------:R-:W-:-:S04]  /*112c0*/  SGXT.U32 R149, R149, 0x1 ;  /* 0x000000019595781a */ /* 0x000fc80000000000 */
[----:B------:R-:W-:-:S04]  /*112d0*/  LOP3.LUT R149, R149, 0x6e, RZ, 0xfc, !PT ;  /* 0x0000006e95957812 */ /* 0x000fc800078efcff */
[----:B------:R-:W-:Y:S01]  /*112e0*/  ISETP.GE.AND P6, PT, R149, UR4, PT ;  /* 0x0000000495007c0c */ /* 0x000fe2000bfc6270 */
[----:B------:R-:W-:-:S05]  /*112f0*/  IMAD.WIDE R148, R5, 0x4, R176 ;  /* 0x0000000405947825 */ /* 0x000fca00078e02b0 */
[----:B------:R1:W-:Y:S04]  /*11300*/  STL.64 [R1+0x140], R148 ;  /* 0x0001409401007387 */ /* 0x0003e80000100a00 */
[----:B------:R-:W-:Y:S04]  /*11310*/  LDGSTS.E [R246+0x20000], desc[UR16][R148.64], P1 ;  /* 0x2000000094f67fae */ /* 0x000fe80008921850 */
[----:B-1----:R-:W4:Y:S01]  /*11320*/  LDL.LU.64 R148, [R1+0x40] ;  /* 0x0000400001947983 */ /* 0x002f220000300a00 */
[----:B------:R-:W1:Y:S03]  /*11330*/  S2R R151, SR_TID.X ;  /* 0x0000000000977919 */ /* 0x000e660000002100 */
[----:B------:R-:W4:Y:S01]  /*11340*/  LDL.LU.64 R176, [R1+0x30] ;  /* 0x0000300001b07983 */ /* 0x000f220000300a00 */
[----:B------:R-:W-:-:S04]  /*11350*/  SEL R11, R11, RZ, P0 ;  /* 0x000000ff0b0b7207 */ /* 0x000fc80000000000 */
[----:B------:R-:W-:Y:S02]  /*11360*/  ISETP.NE.U32.AND P5, PT, R11, RZ, PT ;  /* 0x000000ff0b00720c */ /* 0x000fe40003fa5070 */
[----:B------:R-:W-:Y:S02]  /*11370*/  SEL R11, RZ, 0x4, P6 ;  /* 0x00000004ff0b7807 */ /* 0x000fe40003000000 */
[----:B-1----:R-:W-:-:S04]  /*11380*/  SHF.R.U32.HI R151, RZ, 0x6, R151 ;  /* 0x00000006ff977819 */ /* 0x002fc80000011697 */
[----:B------:R-:W-:-:S04]  /*11390*/  SGXT.U32 R151, R151, 0x1 ;  /* 0x000000019797781a */ /* 0x000fc80000000000 */
[----:B------:R-:W-:-:S04]  /*113a0*/  LOP3.LUT R151, R151, 0x10, RZ, 0xfc, !PT ;  /* 0x0000001097977812 */ /* 0x000fc800078efcff */
[----:B------:R-:W-:Y:S01]  /*113b0*/  ISETP.GE.AND P6, PT, R151, UR4, PT ;  /* 0x0000000497007c0c */ /* 0x000fe2000bfc6270 */
[----:B---3--:R-:W-:-:S05]  /*113c0*/  IMAD.WIDE R150, R5, 0x4, R174 ;  /* 0x0000000405967825 */ /* 0x008fca00078e02ae */
[----:B------:R1:W-:Y:S04]  /*113d0*/  STL.64 [R1+0x110], R150 ;  /* 0x0001109601007387 */ /* 0x0003e80000100a00 */
[----:B------:R1:W-:Y:S01]  /*113e0*/  LDGSTS.E [R246+0x20008], desc[UR16][R150.64], P2 ;  /* 0x2000800096f67fae */ /* 0x0003e20009121850 */
[----:B------:R-:W-:-:S03]  /*113f0*/  SEL R11, R11, RZ, P0 ;  /* 0x000000ff0b0b7207 */ /* 0x000fc60000000000 */
[----:B------:R-:W3:Y:S01]  /*11400*/  LDL.LU.64 R174, [R1+0x28] ;  /* 0x0000280001ae7983 */ /* 0x000ee20000300a00 */
[----:B-1----:R-:W1:Y:S01]  /*11410*/  S2R R151, SR_TID.X ;  /* 0x0000000000977919 */ /* 0x002e620000002100 */
        /* <DEDUP_REMOVED lines=11> */
[----:B--2---:R-:W-:-:S12]  /*114d0*/  IMAD.WIDE R152, R5, 0x4, R172 ;  /* 0x0000000405987825 */ /* 0x004fd800078e02ac */
[----:B------:R-:W-:Y:S01]  /*114e0*/  LDGSTS.E [R246+0x22000], desc[UR16][R152.64], P6 ;  /* 0x2200000098f67fae */ /* 0x000fe2000b121850 */
[----:B-1----:R-:W-:-:S04]  /*114f0*/  SHF.R.U32.HI R151, RZ, 0x6, R151 ;  /* 0x00000006ff977819 */ /* 0x002fc80000011697 */
[----:B------:R-:W-:-:S04]  /*11500*/  SGXT.U32 R151, R151, 0x1 ;  /* 0x000000019797781a */ /* 0x000fc80000000000 */
[----:B------:R-:W-:-:S04]  /*11510*/  LOP3.LUT R151, R151, 0x30, RZ, 0xfc, !PT ;  /* 0x0000003097977812 */ /* 0x000fc800078efcff */
[----:B------:R-:W-:Y:S01]  /*11520*/  ISETP.GE.AND P6, PT, R151, UR4, PT ;  /* 0x0000000497007c0c */ /* 0x000fe2000bfc6270 */
[----:B----4-:R-:W-:Y:S02]  /*11530*/  IMAD.WIDE R150, R5, 0x4, R170 ;  /* 0x0000000405967825 */ /* 0x010fe400078e02aa */
[----:B------:R-:W1:Y:S01]  /*11540*/  S2R R171, SR_TID.X ;  /* 0x0000000000ab7919 */ /* 0x000e620000002100 */
[----:B------:R-:W-:Y:S02]  /*11550*/  SEL R119, R11, RZ, P0 ;  /* 0x000000ff0b777207 */ /* 0x000fe40000000000 */
[----:B------:R-:W-:Y:S01]  /*11560*/  SEL R11, RZ, 0x4, P6 ;  /* 0x00000004ff0b7807 */ /* 0x000fe20003000000 */
[----:B------:R-:W-:Y:S04]  /*11570*/  STL.64 [R1+0x100], R152 ;  /* 0x0001009801007387 */ /* 0x000fe80000100a00 */
[----:B------:R-:W2:Y:S04]  /*11580*/  LDL.LU.64 R172, [R1+0x20] ;  /* 0x0000200001ac7983 */ /* 0x000ea80000300a00 */
[----:B------:R4:W-:Y:S04]  /*11590*/  STL.64 [R1+0xf0], R150 ;  /* 0x0000f09601007387 */ /* 0x0009e80000100a00 */
[----:B------:R3:W-:Y:S04]  /*115a0*/  LDGSTS.E [R246+0x22008], desc[UR16][R150.64], P3 ;  /* 0x2200800096f67fae */ /* 0x0007e80009921850 */
[----:B----4-:R-:W4:Y:S01]  /*115b0*/  LDL.LU.64 R150, [R1+0x38] ;  /* 0x0000380001967983 */ /* 0x010f220000300a00 */
        /* <DEDUP_REMOVED lines=9> */
[----:B-1----:R-:W-:-:S04]  /*11650*/  SHF.R.U32.HI R171, RZ, 0x6, R171 ;  /* 0x00000006ffab7819 */ /* 0x002fc800000116ab */
[----:B------:R-:W-:-:S04]  /*11660*/  SGXT.U32 R171, R171, 0x1 ;  /* 0x00000001abab781a */ /* 0x000fc80000000000 */
[----:B------:R-:W-:Y:S01]  /*11670*/  LOP3.LUT R171, R171, 0x50, RZ, 0xfc, !PT ;  /* 0x00000050abab7812 */ /* 0x000fe200078efcff */
[----:B------:R-:W-:-:S05]  /*11680*/  IMAD.WIDE R148, R5, 0x4, R148 ;  /* 0x0000000405947825 */ /* 0x000fca00078e0294 */
[----:B------:R1:W-:Y:S01]  /*11690*/  LDGSTS.E [R246+0x24000], desc[UR16][R148.64], P6 ;  /* 0x2400000094f67fae */ /* 0x0003e2000b121850 */
[----:B------:R-:W-:Y:S02]  /*116a0*/  ISETP.GE.AND P6, PT, R171, UR4, PT ;  /* 0x00000004ab007c0c */ /* 0x000fe4000bfc6270 */
[----:B------:R-:W1:Y:S01]  /*116b0*/  S2R R171, SR_TID.X ;  /* 0x0000000000ab7919 */ /* 0x000e620000002100 */
[----:B------:R-:W-:Y:S02]  /*116c0*/  SEL R118, R11, RZ, P0 ;  /* 0x000000ff0b767207 */ /* 0x000fe40000000000 */
[----:B------:R-:W-:Y:S01]  /*116d0*/  SEL R11, RZ, 0x4, P6 ;  /* 0x00000004ff0b7807 */ /* 0x000fe20003000000 */
[----:B------:R1:W-:Y:S04]  /*116e0*/  STL.64 [R1+0xd0], R148 ;  /* 0x0000d09401007387 */ /* 0x0003e80000100a00 */
[----:B------:R-:W2:Y:S04]  /*116f0*/  LDL.LU.64 R152, [R1+0x18] ;  /* 0x0000180001987983 */ /* 0x000ea80000300a00 */
[----:B-1----:R-:W2:Y:S01]  /*11700*/  LDL.LU.64 R148, [R1+0x10] ;  /* 0x0000100001947983 */ /* 0x002ea20000300a00 */
[----:B------:R-:W-:-:S04]  /*11710*/  SHF.R.U32.HI R171, RZ, 0x6, R171 ;  /* 0x00000006ffab7819 */ /* 0x000fc800000116ab */
        /* <DEDUP_REMOVED lines=13> */
[----:B------:R-:W2:Y:S01]  /*117f0*/  LDL.LU.64 R170, [R1+0x8] ;  /* 0x0000080001aa7983 */ /* 0x000ea20000300a00 */
[----:B------:R-:W1:Y:S01]  /*11800*/  S2R R4, SR_TID.X ;  /* 0x0000000000047919 */ /* 0x000e620000002100 */
[----:B---3--:R-:W-:Y:S01]  /*11810*/  IMAD.WIDE R174, R5, 0x4, R174 ;  /* 0x0000000405ae7825 */ /* 0x008fe200078e02ae */
[----:B------:R-:W-:-:S04]  /*11820*/  SEL R11, R11, RZ, P0 ;  /* 0x000000ff0b0b7207 */ /* 0x000fc80000000000 */
[----:B------:R-:W-:Y:S01]  /*11830*/  LDGSTS.E [R246+0x26000], desc[UR16][R174.64], P5 ;  /* 0x26000000aef67fae */ /* 0x000fe2000a921850 */
[----:B------:R-:W-:Y:S02]  /*11840*/  ISETP.NE.U32.AND P5, PT, R11, RZ, PT ;  /* 0x000000ff0b00720c */ /* 0x000fe40003fa5070 */
[----:B------:R-:W-:-:S04]  /*11850*/  SEL R11, RZ, 0x4, P6 ;  /* 0x00000004ff0b7807 */ /* 0x000fc80003000000 */
[----:B------:R-:W-:Y:S02]  /*11860*/  SEL R11, R11, RZ, P0 ;  /* 0x000000ff0b0b7207 */ /* 0x000fe40000000000 */
[----:B-1----:R-:W-:-:S04]  /*11870*/  SHF.R.U32.HI R4, RZ, 0x6, R4 ;  /* 0x00000006ff047819 */ /* 0x002fc80000011604 */
[----:B------:R-:W-:-:S04]  /*11880*/  SGXT.U32 R4, R4, 0x1 ;  /* 0x000000010404781a */ /* 0x000fc80000000000 */
[----:B------:R-:W-:-:S04]  /*11890*/  LOP3.LUT R4, R4, 0x72, RZ, 0xfc, !PT ;  /* 0x0000007204047812 */ /* 0x000fc800078efcff */
[----:B------:R-:W-:Y:S01]  /*118a0*/  ISETP.GE.AND P6, PT, R4, UR4, PT ;  /* 0x0000000404007c0c */ /* 0x000fe2000bfc6270 */
[C---:B----4-:R-:W-:Y:S02]  /*118b0*/  IMAD.WIDE R168, R5.reuse, 0x4, R150 ;  /* 0x0000000405a87825 */ /* 0x050fe400078e0296 */
[----:B------:R-:W1:Y:S02]  /*118c0*/  S2R R151, SR_TID.X ;  /* 0x0000000000977919 */ /* 0x000e640000002100 */
[----:B--2---:R-:W-:-:S05]  /*118d0*/  IMAD.WIDE R172, R5, 0x4, R172 ;  /* 0x0000000405ac7825 */ /* 0x004fca00078e02ac */
[----:B------:R-:W-:Y:S01]  /*118e0*/  LDGSTS.E [R246+0x26008], desc[UR16][R172.64], P1 ;  /* 0x26008000acf67fae */ /* 0x000fe20008921850 */
[----:B------:R-:W-:Y:S02]  /*118f0*/  ISETP.NE.U32.AND P1, PT, R11, RZ, PT ;  /* 0x000000ff0b00720c */ /* 0x000fe40003f25070 */
        /* <DEDUP_REMOVED lines=11> */
[----:B------:R-:W-:Y:S01]  /*119b0*/  STL.64 [R1+0xc0], R168 ;  /* 0x0000c0a801007387 */ /* 0x000fe20000100a00 */
[----:B-1----:R-:W-:-:S04]  /*119c0*/  SHF.R.U32.HI R151, RZ, 0x6, R151 ;  /* 0x00000006ff977819 */ /* 0x002fc80000011697 */
[----:B------:R-:W-:-:S04]  /*119d0*/  SGXT.U32 R151, R151, 0x1 ;  /* 0x000000019797781a */ /* 0x000fc80000000000 */
[----:B------:R-:W-:Y:S02]  /*119e0*/  LOP3.LUT R151, R151, 0x16, RZ, 0xfc, !PT ;  /* 0x0000001697977812 */ /* 0x000fe400078efcff */
[----:B------:R-:W-:Y:S01]  /*119f0*/  SEL R4, R11, RZ, P0 ;  /* 0x000000ff0b047207 */ /* 0x000fe20000000000 */
[----:B------:R-:W-:-:S05]  /*11a00*/  IMAD.WIDE R152, R5, 0x4, R152 ;  /* 0x0000000405987825 */ /* 0x000fca00078e0298 */
[----:B------:R1:W-:Y:S01]  /*11a10*/  LDGSTS.E [R247+0x20008], desc[UR16][R152.64], P6 ;  /* 0x2000800098f77fae */ /* 0x0003e2000b121850 */
[----:B------:R-:W-:Y:S01]  /*11a20*/  ISETP.GE.AND P6, PT, R151, UR4, PT ;  /* 0x0000000497007c0c */ /* 0x000fe2000bfc6270 */
[----:B------:R-:W-:Y:S02]  /*11a30*/  IMAD.WIDE R150, R5, 0x4, R148 ;  /* 0x0000000405967825 */ /* 0x000fe400078e0294 */
[----:B------:R-:W2:Y:S01]  /*11a40*/  S2R R149, SR_TID.X ;  /* 0x0000000000957919 */ /* 0x000ea20000002100 */
[----:B------:R1:W-:Y:S01]  /*11a50*/  STL.64 [R1+0xb8], R152 ;  /* 0x0000b89801007387 */ /* 0x0003e20000100a00 */
[----:B------:R-:W-:-:S03]  /*11a60*/  SEL R11, RZ, 0x4, P6 ;  /* 0x00000004ff0b7807 */ /* 0x000fc60003000000 */
[----:B------:R-:W-:Y:S01]  /*11a70*/  LDGSTS.E [R247+0x22000], desc[UR16][R150.64], P3 ;  /* 0x2200000096f77fae */ /* 0x000fe20009921850 */
[----:B-1----:R-:W1:Y:S01]  /*11a80*/  S2R R153, SR_TID.X ;  /* 0x0000000000997919 */ /* 0x002e620000002100 */
[----:B------:R-:W-:Y:S02]  /*11a90*/  SEL R11, R11, RZ, P0 ;  /* 0x000000ff0b0b7207 */ /* 0x000fe40000000000 */
[----:B------:R-:W-:Y:S02]  /*11aa0*/  ISETP.GE.AND P6, PT, R140, UR4, PT ;  /* 0x000000048c007c0c */ /* 0x000fe4000bfc6270 */
[----:B------:R-:W-:Y:S02]  /*11ab0*/  ISETP.NE.U32.AND P3, PT, R11, RZ, PT ;  /* 0x000000ff0b00720c */ /* 0x000fe40003f65070 */
[----:B------:R-:W-:Y:S02]  /*11ac0*/  SEL R11, RZ, 0x4, P6 ;  /* 0x00000004ff0b7807 */ /* 0x000fe40003000000 */
[----:B------:R-:W-:-:S02]  /*11ad0*/  ISETP.NE.U32.AND P6, PT, R118, RZ, PT ;  /* 0x000000ff7600720c */ /* 0x000fc40003fc5070 */
[----:B--2---:R-:W-:-:S04]  /*11ae0*/  SHF.R.U32.HI R149, RZ, 0x6, R149 ;  /* 0x00000006ff957819 */ /* 0x004fc80000011695 */
[----:B------:R-:W-:-:S04]  /*11af0*/  SGXT.U32 R149, R149, 0x1 ;  /* 0x000000019595781a */ /* 0x000fc80000000000 */
[----:B------:R-:W-:Y:S02]  /*11b00*/  LOP3.LUT R149, R149, 0x36, RZ, 0xfc, !PT ;  /* 0x0000003695957812 */ /* 0x000fe400078efcff */
[----:B-1----:R-:W-:-:S04]  /*11b10*/  SHF.R.U32.HI R153, RZ, 0x6, R153 ;  /* 0x00000006ff997819 */ /* 0x002fc80000011699 */
[----:B------:R-:W-:-:S04]  /*11b20*/  SGXT.U32 R153, R153, 0x1 ;  /* 0x000000019999781a */ /* 0x000fc80000000000 */
[----:B------:R-:W-:Y:S02]  /*11b30*/  LOP3.LUT R153, R153, 0x54, RZ, 0xfc, !PT ;  /* 0x0000005499997812 */ /* 0x000fe400078efcff */
[----:B------:R-:W-:Y:S01]  /*11b40*/  SEL R140, R11, RZ, P0 ;  /* 0x000000ff0b8c7207 */ /* 0x000fe20000000000 */
[----:B------:R-:W-:-:S05]  /*11b50*/  IMAD.WIDE R170, R5, 0x4, R170 ;  /* 0x0000000405aa7825 */ /* 0x000fca00078e02aa */
[----:B------:R-:W-:Y:S01]  /*11b60*/  LDGSTS.E [R247+0x22008], desc[UR16][R170.64], P6 ;  /* 0x22008000aaf77fae */ /* 0x000fe2000b121850 */
[----:B------:R-:W-:-:S04]  /*11b70*/  ISETP.GE.AND P6, PT, R149, UR4, PT ;  /* 0x0000000495007c0c */ /* 0x000fc8000bfc6270 */
[----:B------:R-:W-:Y:S02]  /*11b80*/  SEL R11, RZ, 0x4, P6 ;  /* 0x00000004ff0b7807 */ /* 0x000fe40003000000 */
[----:B------:R-:W-:Y:S02]  /*11b90*/  ISETP.GE.AND P6, PT, R153, UR4, PT ;  /* 0x0000000499007c0c */ /* 0x000fe4000bfc6270 */
[----:B------:R-:W1:Y:S01]  /*11ba0*/  S2R R153, SR_TID.X ;  /* 0x0000000000997919 */ /* 0x000e620000002100 */
[----:B------:R-:W2:Y:S01]  /*11bb0*/  S2R R119, SR_TID.X ;  /* 0x0000000000777919 */ /* 0x000ea20000002100 */
[C---:B------:R-:W-:Y:S02]  /*11bc0*/  IMAD.WIDE R168, R5.reuse, 0x4, R236 ;  /* 0x0000000405a87825 */ /* 0x040fe400078e02ec */
[----:B------:R-:W3:Y:S02]  /*11bd0*/  S2R R237, SR_TID.X ;  /* 0x0000000000ed7919 */ /* 0x000ee40000002100 */
[----:B------:R-:W-:Y:S01]  /*11be0*/  IMAD.WIDE R148, R5, 0x4, R2 ;  /* 0x0000000405947825 */ /* 0x000fe200078e0202 */
[----:B------:R-:W-:Y:S01]  /*11bf0*/  SEL R11, R11, RZ, P0 ;  /* 0x000000ff0b0b7207 */ /* 0x000fe20000000000 */
[----:B------:R-:W4:Y:S04]  /*11c00*/  LDL.LU.64 R2, [R1+0x378] ;  /* 0x0003780001027983 */ /* 0x000f280000300a00 */
[----:B------:R-:W-:Y:S01]  /*11c10*/  LDGSTS.E [R247+0x24000], desc[UR16][R148.64], P4 ;  /* 0x2400000094f77fae */ /* 0x000fe2000a121850 */
[----:B------:R-:W-:-:S02]  /*11c20*/  ISETP.NE.U32.AND P4, PT, R11, RZ, PT ;  /* 0x000000ff0b00720c */ /* 0x000fc40003f85070 */
[----:B------:R-:W-:Y:S01]  /*11c30*/  SEL R11, RZ, 0x4, P6 ;  /* 0x00000004ff0b7807 */ /* 0x000fe20003000000 */
[----:B------:R-:W-:Y:S01]  /*11c40*/  LDGSTS.E [R247+0x24008], desc[UR16][R168.64], P5 ;  /* 0x24008000a8f77fae */ /* 0x000fe2000a921850 */
[----:B-1----:R-:W-:-:S04]  /*11c50*/  SHF.R.U32.HI R153, RZ, 0x6, R153 ;  /* 0x00000006ff997819 */ /* 0x002fc80000011699 */
[----:B------:R-:W-:Y:S02]  /*11c60*/  SGXT.U32 R153, R153, 0x1 ;  /* 0x000000019999781a */ /* 0x000fe40000000000 */
[----:B--2---:R-:W-:Y:S02]  /*11c70*/  SHF.R.U32.HI R119, RZ, 0x6, R119 ;  /* 0x00000006ff777819 */ /* 0x004fe40000011677 */
[----:B------:R-:W-:Y:S02]  /*11c80*/  LOP3.LUT R153, R153, 0x56, RZ, 0xfc, !PT ;  /* 0x0000005699997812 */ /* 0x000fe400078efcff */
[----:B------:R-:W-:Y:S02]  /*11c90*/  SEL R11, R11, RZ, P0 ;  /* 0x000000ff0b0b7207 */ /* 0x000fe40000000000 */
[----:B------:R-:W-:Y:S02]  /*11ca0*/  ISETP.GE.AND P6, PT, R153, UR4, PT ;  /* 0x0000000499007c0c */ /* 0x000fe4000bfc6270 */
[----:B------:R-:W-:-:S02]  /*11cb0*/  SGXT.U32 R119, R119, 0x1 ;  /* 0x000000017777781a */ /* 0x000fc40000000000 */
[----:B------:R-:W-:Y:S02]  /*11cc0*/  ISETP.NE.U32.AND P5, PT, R11, RZ, PT ;  /* 0x000000ff0b00720c */ /* 0x000fe40003fa5070 */
[----:B------:R-:W-:Y:S01]  /*11cd0*/  SEL R11, RZ, 0x4, P6 ;  /* 0x00000004ff0b7807 */ /* 0x000fe20003000000 */
[----:B------:R-:W-:Y:S01]  /*11ce0*/  IMAD.WIDE R152, R5, 0x4, R234 ;  /* 0x0000000405987825 */ /* 0x000fe200078e02ea */
[----:B------:R-:W-:Y:S02]  /*11cf0*/  LOP3.LUT R119, R119, 0x74, RZ, 0xfc, !PT ;  /* 0x0000007477777812 */ /* 0x000fe400078efcff */
[----:B---3--:R-:W-:Y:S02]  /*11d00*/  SHF.R.U32.HI R237, RZ, 0x6, R237 ;  /* 0x00000006ffed7819 */ /* 0x008fe400000116ed */
[----:B------:R-:W-:Y:S01]  /*11d10*/  SEL R11, R11, RZ, P0 ;  /* 0x000000ff0b0b7207 */ /* 0x000fe20000000000 */
[----:B------:R-:W-:Y:S01]  /*11d20*/  LDGSTS.E [R247+0x26000], desc[UR16][R152.64], P1 ;  /* 0x2600000098f77fae */ /* 0x000fe20008921850 */
[----:B------:R-:W-:-:S02]  /*11d30*/  ISETP.GE.AND P6, PT, R119, UR4, PT ;  /* 0x0000000477007c0c */ /* 0x000fc4000bfc6270 */
[----:B------:R-:W-:Y:S02]  /*11d40*/  SGXT.U32 R237, R237, 0x1 ;  /* 0x00000001eded781a */ /* 0x000fe40000000000 */
[----:B------:R-:W-:Y:S02]  /*11d50*/  ISETP.NE.U32.AND P1, PT, R11, RZ, PT ;  /* 0x000000ff0b00720c */ /* 0x000fe40003f25070 */
[----:B------:R-:W-:Y:S01]  /*11d60*/  SEL R11, RZ, 0x4, P6 ;  /* 0x00000004ff0b7807 */ /* 0x000fe20003000000 */
[----:B------:R-:W-:Y:S01]  /*11d70*/  IMAD.WIDE R118, R5, 0x4, R232 ;  /* 0x0000000405767825 */ /* 0x000fe200078e02e8 */
[----:B------:R-:W-:Y:S02]  /*11d80*/  LOP3.LUT R237, R237, 0x76, RZ, 0xfc, !PT ;  /* 0x00000076eded7812 */ /* 0x000fe400078efcff */
[----:B------:R-:W-:Y:S02]  /*11d90*/  SEL R11, R11, RZ, P0 ;  /* 0x000000ff0b0b7207 */ /* 0x000fe40000000000 */
[----:B------:R-:W-:Y:S01]  /*11da0*/  ISETP.GE.AND P6, PT, R237, UR4, PT ;  /* 0x00000004ed007c0c */ /* 0x000fe2000bfc6270 */
[----:B------:R-:W-:Y:S01]  /*11db0*/  LDGSTS.E [R247+0x26008], desc[UR16][R118.64], P2 ;  /* 0x2600800076f77fae */ /* 0x000fe20009121850 */
[----:B------:R-:W-:-:S02]  /*11dc0*/  ISETP.NE.U32.AND P2, PT, R11, RZ, PT ;  /* 0x000000ff0b00720c */ /* 0x000fc40003f45070 */
[----:B------:R-:W-:Y:S02]  /*11dd0*/  SEL R11, RZ, 0x4, P6 ;  /* 0x00000004ff0b7807 */ /* 0x000fe40003000000 */
[----:B------:R-:W-:Y:S02]  /*11de0*/  ISETP.NE.U32.AND P6, PT, R4, RZ, PT ;  /* 0x000000ff0400720c */ /* 0x000fe40003fc5070 */
        /* <DEDUP_REMOVED lines=12> */
[----:B------:R-:W-:Y:S02]  /*11eb0*/  ISETP.NE.U32.AND P6, PT, R140, RZ, PT ;  /* 0x000000ff8c00720c */ /* 0x000fe40003fc5070 */
[----:B------:R-:W-:Y:S01]  /*11ec0*/  LOP3.LUT R237, R4, 0x1a, RZ, 0xfc, !PT ;  /* 0x0000001a04ed7812 */ /* 0x000fe200078efcff */
[----:B------:R-:W-:-:S03]  /*11ed0*/  IMAD.WIDE R230, R5, 0x4, R230 ;  /* 0x0000000405e67825 */ /* 0x000fc600078e02e6 */
[----:B------:R-:W-:Y:S02]  /*11ee0*/  ISETP.GE.AND P3, PT, R237, UR4, PT ;  /* 0x00000004ed007c0c */ /* 0x000fe4000bf66270 */
[----:B------:R-:W-:Y:S02]  /*11ef0*/  SEL R233, R11, RZ, P0 ;  /* 0x000000ff0be97207 */ /* 0x000fe40000000000 */
[----:B------:R-:W-:Y:S02]  /*11f00*/  SEL R11, RZ, 0x4, P3 ;  /* 0x00000004ff0b7807 */ /* 0x000fe40001800000 */
[----:B------:R-:W-:Y:S01]  /*11f10*/  LOP3.LUT R237, R4, 0x38, RZ, 0xfc, !PT ;  /* 0x0000003804ed7812 */ /* 0x000fe200078efcff */
[----:B------:R-:W-:Y:S01]  /*11f20*/  LDGSTS.E [R248+0x22000], desc[UR16][R230.64], P6 ;  /* 0x22000000e6f87fae */ /* 0x000fe2000b121850 */
        /* <DEDUP_REMOVED lines=10> */
[----:B------:R-:W-:Y:S01]  /*11fd0*/  SEL R11, RZ, 0x4, P6 ;  /* 0x00000004ff0b7807 */ /* 0x000fe20003000000 */
[----:B------:R-:W-:Y:S01]  /*11fe0*/  IMAD.WIDE R226, R5, 0x4, R226 ;  /* 0x0000000405e27825 */ /* 0x000fe200078e02e2 */
[C---:B------:R-:W-:Y:S02]  /*11ff0*/  LOP3.LUT R237, R4.reuse, 0x58, RZ, 0xfc, !PT ;  /* 0x0000005804ed7812 */ /* 0x040fe400078efcff */
[----:B------:R-:W-:Y:S02]  /*12000*/  SEL R11, R11, RZ, P0 ;  /* 0x000000ff0b0b7207 */ /* 0x000fe40000000000 */
[----:B------:R-:W-:Y:S01]  /*12010*/  ISETP.GE.AND P6, PT, R237, UR4, PT ;  /* 0x00000004ed007c0c */ /* 0x000fe2000bfc6270 */
[----:B------:R-:W-:Y:S01]  /*12020*/  LDGSTS.E [R248+0x24000], desc[UR16][R226.64], P5 ;  /* 0x24000000e2f87fae */ /* 0x000fe2000a921850 */
[----:B------:R-:W-:Y:S02]  /*12030*/  ISETP.NE.U32.AND P5, PT, R11, RZ, PT ;  /* 0x000000ff0b00720c */ /* 0x000fe40003fa5070 */
[----:B------:R-:W-:Y:S01]  /*12040*/  SEL R11, RZ, 0x4, P6 ;  /* 0x00000004ff0b7807 */ /* 0x000fe20003000000 */
[----:B------:R-:W-:Y:S01]  /*12050*/  IMAD.WIDE R224, R5, 0x4, R224 ;  /* 0x0000000405e07825 */ /* 0x000fe200078e02e0 */
[----:B------:R-:W-:-:S02]  /*12060*/  LOP3.LUT R237, R4, 0x5a, RZ, 0xfc, !PT ;  /* 0x0000005a04ed7812 */ /* 0x000fc400078efcff */
[----:B------:R-:W-:Y:S02]  /*12070*/  SEL R11, R11, RZ, P0 ;  /* 0x000000ff0b0b7207 */ /* 0x000fe40000000000 */
[----:B------:R-:W-:Y:S01]  /*12080*/  ISETP.GE.AND P6, PT, R237, UR4, PT ;  /* 0x00000004ed007c0c */ /* 0x000fe2000bfc6270 */
[----:B------:R-:W-:Y:S01]  /*12090*/  LDGSTS.E [R248+0x24008], desc[UR16][R224.64], P1 ;  /* 0x24008000e0f87fae */ /* 0x000fe20008921850 */
[----:B------:R-:W-:Y:S02]  /*120a0*/  ISETP.NE.U32.AND P1, PT, R11, RZ, PT ;  /* 0x000000ff0b00720c */ /* 0x000fe40003f25070 */
[----:B------:R-:W-:Y:S01]  /*120b0*/  SEL R11, RZ, 0x4, P6 ;  /* 0x00000004ff0b7807 */ /* 0x000fe20003000000 */
[----:B------:R-:W-:Y:S01]  /*120c0*/  IMAD.WIDE R222, R5, 0x4, R222 ;  /* 0x0000000405de7825 */ /* 0x000fe200078e02de */
[----:B------:R-:W-:Y:S02]  /*120d0*/  LOP3.LUT R237, R4, 0x78, RZ, 0xfc, !PT ;  /* 0x0000007804ed7812 */ /* 0x000fe400078efcff */
[----:B------:R-:W-:-:S02]  /*120e0*/  SEL R11, R11, RZ, P0 ;  /* 0x000000ff0b0b7207 */ /* 0x000fc40000000000 */
[----:B------:R-:W-:Y:S01]  /*120f0*/  ISETP.GE.AND P6, PT, R237, UR4, PT ;  /* 0x00000004ed007c0c */ /* 0x000fe2000bfc6270 */
[----:B------:R-:W-:Y:S01]  /*12100*/  LDGSTS.E [R248+0x26000], desc[UR16][R222.64], P2 ;  /* 0x26000000def87fae */ /* 0x000fe20009121850 */
[----:B------:R-:W-:Y:S02]  /*12110*/  ISETP.NE.U32.AND P2, PT, R11, RZ, PT ;  /* 0x000000ff0b00720c */ /* 0x000fe40003f45070 */
[----:B------:R-:W-:Y:S02]  /*12120*/  SEL R11, RZ, 0x4, P6 ;  /* 0x00000004ff0b7807 */ /* 0x000fe40003000000 */
[----:B------:R-:W-:Y:S01]  /*12130*/  ISETP.NE.U32.AND P6, PT, R232, RZ, PT ;  /* 0x000000ffe800720c */ /* 0x000fe20003fc5070 */
[----:B------:R-:W-:Y:S01]  /*12140*/  IMAD.WIDE R220, R5, 0x4, R220 ;  /* 0x0000000405dc7825 */ /* 0x000fe200078e02dc */
[----:B------:R-:W-:Y:S01]  /*12150*/  STL.64 [R1+0xa8], R234 ;  /* 0x0000a8ea01007387 */ /* 0x000fe20000100a00 */
[----:B------:R-:W-:-:S03]  /*12160*/  LOP3.LUT R237, R4, 0x7a, RZ, 0xfc, !PT ;  /* 0x0000007a04ed7812 */ /* 0x000fc600078efcff */
[----:B------:R-:W2:Y:S04]  /*12170*/  LDL.LU R140, [R1+0x374] ;  /* 0x00037400018c7983 */ /* 0x000ea80000300800 */
[----:B------:R-:W-:Y:S04]  /*12180*/  STL.64 [R1+0x80], R230 ;  /* 0x000080e601007387 */ /* 0x000fe80000100a00 */
[----:B------:R-:W-:Y:S04]  /*12190*/  STL.64 [R1+0x78], R228 ;  /* 0x000078e401007387 */ /* 0x000fe80000100a00 */
[----:B------:R-:W-:Y:S04]  /*121a0*/  STL.64 [R1+0x50], R226 ;  /* 0x000050e201007387 */ /* 0x000fe80000100a00 */
[----:B------:R1:W-:Y:S01]  /*121b0*/  LDGSTS.E [R248+0x26008], desc[UR16][R220.64], P6 ;  /* 0x26008000dcf87fae */ /* 0x0003e2000b121850 */
[----:B------:R-:W-:-:S03]  /*121c0*/  ISETP.GE.AND P6, PT, R237, UR4, PT ;  /* 0x00000004ed007c0c */ /* 0x000fc6000bfc6270 */
[----:B------:R-:W-:Y:S04]  /*121d0*/  STL.64 [R1+0x48], R224 ;  /* 0x000048e001007387 */ /* 0x000fe80000100a00 */
[----:B------:R-:W-:Y:S04]  /*121e0*/  STL.64 [R1+0x30], R222 ;  /* 0x000030de01007387 */ /* 0x000fe80000100a00 */
[----:B------:R1:W-:Y:S01]  /*121f0*/  STL.64 [R1+0x28], R220 ;  /* 0x000028dc01007387 */ /* 0x0003e20000100a00 */
[----:B------:R-:W-:Y:S01]  /*12200*/  IMAD.WIDE R218, R5, 0x4, R218 ;  /* 0x0000000405da7825 */ /* 0x000fe200078e02da */
[----:B-1----:R-:W-:-:S02]  /*12210*/  SEL R220, R11, RZ, P0 ;  /* 0x000000ff0bdc7207 */ /* 0x002fc40000000000 */
[----:B------:R-:W-:Y:S02]  /*12220*/  SEL R11, RZ, 0x4, P6 ;  /* 0x00000004ff0b7807 */ /* 0x000fe40003000000 */
[----:B------:R-:W-:Y:S02]  /*12230*/  ISETP.NE.U32.AND P6, PT, R233, RZ, PT ;  /* 0x000000ffe900720c */ /* 0x000fe40003fc5070 */
[----:B------:R-:W-:Y:S01]  /*12240*/  LOP3.LUT R237, R4, 0x1c, RZ, 0xfc, !PT ;  /* 0x0000001c04ed7812 */ /* 0x000fe200078efcff */
[----:B------:R1:W-:Y:S01]  /*12250*/  STL.64 [R1+0xa0], R218 ;  /* 0x0000a0da01007387 */ /* 0x0003e20000100a00 */
[----:B------:R-:W-:-:S09]  /*12260*/  IMAD.WIDE R208, R5, 0x4, R208 ;  /* 0x0000000405d07825 */ /* 0x000fd200078e02d0 */
[----:B------:R1:W-:Y:S01]  /*12270*/  LDGSTS.E [R249+0x20000], desc[UR16][R218.64], P6 ;  /* 0x20000000daf97fae */ /* 0x0003e2000b121850 */
[----:B------:R-:W-:Y:S02]  /*12280*/  ISETP.GE.AND P6, PT, R237, UR4, PT ;  /* 0x00000004ed007c0c */ /* 0x000fe4000bfc6270 */
[C---:B------:R-:W-:Y:S01]  /*12290*/  LOP3.LUT R237, R4.reuse, 0x1e, RZ, 0xfc, !PT ;  /* 0x0000001e04ed7812 */ /* 0x040fe200078efcff */
[----:B------:R-:W-:Y:S01]  /*122a0*/  LDGSTS.E [R249+0x20008], desc[UR16][R208.64], P3 ;  /* 0x20008000d0f97fae */ /* 0x000fe20009921850 */
[----:B-1----:R-:W-:Y:S02]  /*122b0*/  SEL R218, R11, RZ, P0 ;  /* 0x000000ff0bda7207 */ /* 0x002fe40000000000 */
[----:B------:R-:W-:Y:S02]  /*122c0*/  SEL R11, RZ, 0x4, P6 ;  /* 0x00000004ff0b7807 */ /* 0x000fe40003000000 */
[----:B------:R-:W-:Y:S02]  /*122d0*/  ISETP.GE.AND P3, PT, R237, UR4, PT ;  /* 0x00000004ed007c0c */ /* 0x000fe4000bf66270 */
[----:B------:R-:W-:Y:S01]  /*122e0*/  SEL R11, R11, RZ, P0 ;  /* 0x000000ff0b0b7207 */ /* 0x000fe20000000000 */
[----:B------:R-:W-:Y:S01]  /*122f0*/  IMAD.WIDE R206, R5, 0x4, R206 ;  /* 0x0000000405ce7825 */ /* 0x000fe200078e02ce */
[----:B------:R-:W-:-:S02]  /*12300*/  LOP3.LUT R237, R4, 0x3c, RZ, 0xfc, !PT ;  /* 0x0000003c04ed7812 */ /* 0x000fc400078efcff */
[----:B------:R-:W-:Y:S02]  /*12310*/  ISETP.NE.U32.AND P6, PT, R11, RZ, PT ;  /* 0x000000ff0b00720c */ /* 0x000fe40003fc5070 */
[----:B------:R-:W-:Y:S01]  /*12320*/  SEL R11, RZ, 0x4, P3 ;  /* 0x00000004ff0b7807 */ /* 0x000fe20001800000 */
[----:B------:R-:W-:Y:S01]  /*12330*/  STL.64 [R1+0x98], R208 ;  /* 0x000098d001007387 */ /* 0x000fe20000100a00 */
[----:B------:R-:W-:Y:S01]  /*12340*/  ISETP.GE.AND P3, PT, R237, UR4, PT ;  /* 0x00000004ed007c0c */ /* 0x000fe2000bf66270 */
[----:B------:R-:W-:Y:S01]  /*12350*/  IMAD.WIDE R204, R5, 0x4, R204 ;  /* 0x0000000405cc7825 */ /* 0x000fe200078e02cc */
[----:B------:R-:W-:Y:S01]  /*12360*/  LOP3.LUT R237, R4, 0x3e, RZ, 0xfc, !PT ;  /* 0x0000003e04ed7812 */ /* 0x000fe200078efcff */
[----:B------:R1:W-:Y:S04]  /*12370*/  STL.64 [R1+0x70], R206 ;  /* 0x000070ce01007387 */ /* 0x0003e80000100a00 */
[----:B------:R1:W-:Y:S01]  /*12380*/  LDGSTS.E [R249+0x22000], desc[UR16][R206.64], P4 ;  /* 0x22000000cef97fae */ /* 0x0003e2000a121850 */
[----:B------:R-:W-:-:S03]  /*12390*/  ISETP.NE.U32.AND P4, PT, R220, RZ, PT ;  /* 0x000000ffdc00720c */ /* 0x000fc60003f85070 */
[----:B------:R3:W-:Y:S04]  /*123a0*/  STL.64 [R1+0x68], R204 ;  /* 0x000068cc01007387 */ /* 0x0007e80000100a00 */
[----:B------:R3:W-:Y:S01]  /*123b0*/  LDGSTS.E [R249+0x22008], desc[UR16][R204.64], P5 ;  /* 0x22008000ccf97fae */ /* 0x0007e2000a921850 */
[----:B-1----:R-:W-:Y:S02]  /*123c0*/  SEL R206, R11, RZ, P0 ;  /* 0x000000ff0bce7207 */ /* 0x002fe40000000000 */
[----:B------:R-:W-:Y:S02]  /*123d0*/  SEL R11, RZ, 0x4, P3 ;  /* 0x00000004ff0b7807 */ /* 0x000fe40001800000 */
[----:B------:R-:W-:Y:S01]  /*123e0*/  ISETP.GE.AND P3, PT, R237, UR4, PT ;  /* 0x00000004ed007c0c */ /* 0x000fe2000bf66270 */
[----:B------:R-:W-:Y:S01]  /*123f0*/  IMAD.WIDE R202, R5, 0x4, R202 ;  /* 0x0000000405ca7825 */ /* 0x000fe200078e02ca */
[----:B------:R-:W-:-:S02]  /*12400*/  LOP3.LUT R237, R4, 0x5c, RZ, 0xfc, !PT ;  /* 0x0000005c04ed7812 */ /* 0x000fc400078efcff */
[----:B---3--:R-:W-:Y:S02]  /*12410*/  SEL R204, R11, RZ, P0 ;  /* 0x000000ff0bcc7207 */ /* 0x008fe40000000000 */
[----:B------:R-:W-:Y:S01]  /*12420*/  SEL R11, RZ, 0x4, P3 ;  /* 0x00000004ff0b7807 */ /* 0x000fe20001800000 */
[----:B------:R-:W-:Y:S01]  /*12430*/  IMAD.WIDE R200, R5, 0x4, R200 ;  /* 0x0000000405c87825 */ /* 0x000fe200078e02c8 */
[----:B------:R-:W-:Y:S01]  /*12440*/  ISETP.GE.AND P3, PT, R237, UR4, PT ;  /* 0x00000004ed007c0c */ /* 0x000fe2000bf66270 */
[----:B------:R-:W-:Y:S01]  /*12450*/  LDGSTS.E [R249+0x24000], desc[UR16][R202.64], P1 ;  /* 0x24000000caf97fae */ /* 0x000fe20008921850 */
[----:B------:R-:W-:Y:S02]  /*12460*/  SEL R11, R11, RZ, P0 ;  /* 0x000000ff0b0b7207 */ /* 0x000fe40000000000 */
[----:B------:R-:W-:Y:S01]  /*12470*/  LOP3.LUT R237, R4, 0x5e, RZ, 0xfc, !PT ;  /* 0x0000005e04ed7812 */ /* 0x000fe200078efcff */
[----:B------:R-:W-:Y:S01]  /*12480*/  STL.64 [R1+0x40], R202 ;  /* 0x000040ca01007387 */ /* 0x000fe20000100a00 */
[----:B------:R-:W-:-:S02]  /*12490*/  ISETP.NE.U32.AND P5, PT, R218, RZ, PT ;  /* 0x000000ffda00720c */ /* 0x000fc40003fa5070 */
[----:B------:R-:W-:Y:S01]  /*124a0*/  ISETP.NE.U32.AND P1, PT, R11, RZ, PT ;  /* 0x000000ff0b00720c */ /* 0x000fe20003f25070 */
[----:B------:R1:W-:Y:S01]  /*124b0*/  STL.64 [R1+0x38], R200 ;  /* 0x000038c801007387 */ /* 0x0003e20000100a00 */
[----:B------:R-:W-:-:S03]  /*124c0*/  SEL R11, RZ, 0x4, P3 ;  /* 0x00000004ff0b7807 */ /* 0x000fc60001800000 */
[----:B------:R1:W-:Y:S01]  /*124d0*/  LDGSTS.E [R249+0x24008], desc[UR16][R200.64], P2 ;  /* 0x24008000c8f97fae */ /* 0x0003e20009121850 */
[----:B------:R-:W-:Y:S02]  /*124e0*/  ISETP.GE.AND P3, PT, R237, UR4, PT ;  /* 0x00000004ed007c0c */ /* 0x000fe4000bf66270 */
[----:B------:R-:W-:Y:S01]  /*124f0*/  LOP3.LUT R237, R4, 0x7c, RZ, 0xfc, !PT ;  /* 0x0000007c04ed7812 */ /* 0x000fe200078efcff */
[----:B-1----:R-:W-:-:S05]  /*12500*/  IMAD.WIDE R200, R5, 0x4, R210 ;  /* 0x0000000405c87825 */ /* 0x002fca00078e02d2 */
[----:B------:R1:W-:Y:S04]  /*12510*/  STL.64 [R1+0x20], R200 ;  /* 0x000020c801007387 */ /* 0x0003e80000100a00 */
[----:B------:R1:W-:Y:S01]  /*12520*/  LDGSTS.E [R249+0x26000], desc[UR16][R200.64], P4 ;  /* 0x26000000c8f97fae */ /* 0x0003e2000a121850 */
[----:B------:R-:W-:Y:S02]  /*12530*/  ISETP.GE.AND P4, PT, R237, UR4, PT ;  /* 0x00000004ed007c0c */ /* 0x000fe4000bf86270 */
[----:B------:R-:W-:Y:S01]  /*12540*/  LOP3.LUT R237, R4, 0x7e, RZ, 0xfc, !PT ;  /* 0x0000007e04ed7812 */ /* 0x000fe200078efcff */
[----:B-1----:R-:W-:-:S05]  /*12550*/  IMAD.WIDE R200, R5, 0x4, R212 ;  /* 0x0000000405c87825 */ /* 0x002fca00078e02d4 */
[----:B------:R-:W-:Y:S01]  /*12560*/  LDGSTS.E [R249+0x26008], desc[UR16][R200.64], P5 ;  /* 0x26008000c8f97fae */ /* 0x000fe2000a921850 */
[----:B------:R-:W-:Y:S02]  /*12570*/  ISETP.GE.AND P5, PT, R237, UR4, PT ;  /* 0x00000004ed007c0c */ /* 0x000fe4000bfa6270 */
[----:B------:R-:W1:Y:S01]  /*12580*/  S2R R237, SR_TID.X ;  /* 0x0000000000ed7919 */ /* 0x000e620000002100 */
[----:B------:R-:W-:-:S04]  /*12590*/  SEL R11, R11, RZ, P0 ;  /* 0x000000ff0b0b7207 */ /* 0x000fc80000000000 */
[----:B------:R-:W-:Y:S02]  /*125a0*/  ISETP.NE.U32.AND P2, PT, R11, RZ, PT ;  /* 0x000000ff0b00720c */ /* 0x000fe40003f45070 */
[----:B------:R-:W-:-:S04]  /*125b0*/  SEL R11, RZ, 0x4, P3 ;  /* 0x00000004ff0b7807 */ /* 0x000fc80001800000 */
[----:B------:R-:W-:-:S04]  /*125c0*/  SEL R11, R11, RZ, P0 ;  /* 0x000000ff0b0b7207 */ /* 0x000fc80000000000 */
[----:B------:R-:W-:Y:S02]  /*125d0*/  ISETP.NE.U32.AND P3, PT, R11, RZ, PT ;  /* 0x000000ff0b00720c */ /* 0x000fe40003f65070 */
[----:B------:R-:W-:-:S04]  /*125e0*/  SEL R11, RZ, 0x4, P4 ;  /* 0x00000004ff0b7807 */ /* 0x000fc80002000000 */
[----:B------:R-:W-:Y:S01]  /*125f0*/  SEL R11, R11, RZ, P0 ;  /* 0x000000ff0b0b7207 */ /* 0x000fe20000000000 */
[----:B------:R-:W-:-:S03]  /*12600*/  IMAD.WIDE R198, R5, 0x4, R198 ;  /* 0x0000000405c67825 */ /* 0x000fc600078e02c6 */
[----:B------:R-:W-:Y:S02]  /*12610*/  ISETP.NE.U32.AND P4, PT, R11, RZ, PT ;  /* 0x000000ff0b00720c */ /* 0x000fe40003f85070 */
[----:B------:R-:W-:Y:S01]  /*12620*/  SEL R11, RZ, 0x4, P5 ;  /* 0x00000004ff0b7807 */ /* 0x000fe20002800000 */
[----:B------:R3:W-:Y:S01]  /*12630*/  LDGSTS.E [R250+0x20000], desc[UR16][R198.64], P6 ;  /* 0x20000000c6fa7fae */ /* 0x0007e2000b121850 */
[----:B-1----:R-:W-:Y:S02]  /*12640*/  LOP3.LUT R237, R237, 0x7f, RZ, 0xc0, !PT ;  /* 0x0000007feded7812 */ /* 0x002fe400078ec0ff */
[----:B------:R-:W-:Y:S02]  /*12650*/  SEL R11, R11, RZ, P0 ;  /* 0x000000ff0b0b7207 */ /* 0x000fe40000000000 */
[----:B------:R-:W-:Y:S02]  /*12660*/  ISETP.GE.AND P6, PT, R237, UR4, PT ;  /* 0x00000004ed007c0c */ /* 0x000fe4000bfc6270 */
[----:B------:R-:W-:-:S02]  /*12670*/  ISETP.NE.U32.AND P5, PT, R11, RZ, PT ;  /* 0x000000ff0b00720c */ /* 0x000fc40003fa5070 */
[----:B------:R-:W-:Y:S02]  /*12680*/  SEL R11, RZ, 0x4, P6 ;  /* 0x00000004ff0b7807 */ /* 0x000fe40003000000 */
[----:B------:R-:W-:Y:S01]  /*12690*/  ISETP.NE.U32.AND P6, PT, R206, RZ, PT ;  /* 0x000000ffce00720c */ /* 0x000fe20003fc5070 */
[C---:B------:R-:W-:Y:S01]  /*126a0*/  IMAD.WIDE R196, R5.reuse, 0x4, R196 ;  /* 0x0000000405c47825 */ /* 0x040fe200078e02c4 */
[----:B------:R-:W-:Y:S11]  /*126b0*/  STL.64 [R1+0x18], R200 ;  /* 0x000018c801007387 */ /* 0x000ff60000100a00 */
[----:B------:R1:W-:Y:S01]  /*126c0*/  LDGSTS.E [R250+0x20008], desc[UR16][R196.64], P6 ;  /* 0x20008000c4fa7fae */ /* 0x0003e2000b121850 */
[----:B------:R-:W-:Y:S01]  /*126d0*/  ISETP.NE.U32.AND P6, PT, R204, RZ, PT ;  /* 0x000000ffcc00720c */ /* 0x000fe20003fc5070 */
[----:B------:R-:W-:-:S02]  /*126e0*/  IMAD.WIDE R194, R5, 0x4, R194 ;  /* 0x0000000405c27825 */ /* 0x000fc400078e02c2 */
[----:B------:R3:W-:Y:S02]  /*126f0*/  STL.64 [R1+0x90], R198 ;  /* 0x000090c601007387 */ /* 0x0007e40000100a00 */
[C---:B------:R-:W-:Y:S02]  /*12700*/  IMAD.WIDE R192, R5.reuse, 0x4, R192 ;  /* 0x0000000405c07825 */ /* 0x040fe400078e02c0 */
[----:B------:R1:W-:Y:S02]  /*12710*/  STL.64 [R1+0x88], R196 ;  /* 0x000088c401007387 */ /* 0x0003e40000100a00 */
[----:B------:R-:W-:-:S04]  /*12720*/  IMAD.WIDE R182, R5, 0x4, R182 ;  /* 0x0000000405b67825 */ /* 0x000fc800078e02b6 */
[C---:B------:R-:W-:Y:S01]  /*12730*/  IMAD.WIDE R184, R5.reuse, 0x4, R184 ;  /* 0x0000000405b87825 */ /* 0x040fe200078e02b8 */
[----:B------:R-:W-:Y:S03]  /*12740*/  LDGSTS.E [R250+0x22000], desc[UR16][R194.64], P6 ;  /* 0x22000000c2fa7fae */ /* 0x000fe6000b121850 */
[C---:B---3--:R-:W-:Y:S01]  /*12750*/  IMAD.WIDE R198, R5.reuse, 0x4, R214 ;  /* 0x0000000405c67825 */ /* 0x048fe200078e02d6 */
[----:B------:R-:W-:Y:S03]  /*12760*/  STL.64 [R1+0x60], R194 ;  /* 0x000060c201007387 */ /* 0x000fe60000100a00 */
[----:B-1----:R-:W-:Y:S01]  /*12770*/  IMAD.WIDE R196, R5, 0x4, R216 ;  /* 0x0000000405c47825 */ /* 0x002fe200078e02d8 */
[----:B------:R-:W-:Y:S04]  /*12780*/  LDGSTS.E [R250+0x22008], desc[UR16][R192.64], P1 ;  /* 0x22008000c0fa7fae */ /* 0x000fe80008921850 */
[----:B------:R-:W-:Y:S04]  /*12790*/  STL.64 [R1+0x58], R192 ;  /* 0x000058c001007387 */ /* 0x000fe80000100a00 */
[----:B------:R1:W-:Y:S04]  /*127a0*/  LDGSTS.E [R250+0x24000], desc[UR16][R182.64], P2 ;  /* 0x24000000b6fa7fae */ /* 0x0003e80009121850 */
[----:B------:R1:W-:Y:S04]  /*127b0*/  STL.64 [R1+0x170], R182 ;  /* 0x000170b601007387 */ /* 0x0003e80000100a00 */
[----:B------:R-:W-:Y:S04]  /*127c0*/  LDGSTS.E [R250+0x24008], desc[UR16][R184.64], P3 ;  /* 0x24008000b8fa7fae */ /* 0x000fe80009921850 */
[----:B------:R-:W-:Y:S04]  /*127d0*/  STL.64 [R1+0x168], R184 ;  /* 0x000168b801007387 */ /* 0x000fe80000100a00 */
[----:B------:R-:W-:Y:S04]  /*127e0*/  LDGSTS.E [R250+0x26000], desc[UR16][R198.64], P4 ;  /* 0x26000000c6fa7fae */ /* 0x000fe8000a121850 */
[----:B------:R-:W-:Y:S04]  /*127f0*/  STL.64 [R1+0x160], R198 ;  /* 0x000160c601007387 */ /* 0x000fe80000100a00 */
[----:B------:R-:W-:Y:S04]  /*12800*/  LDGSTS.E [R250+0x26008], desc[UR16][R196.64], P5 ;  /* 0x26008000c4fa7fae */ /* 0x000fe8000a921850 */
[----:B------:R-:W-:Y:S04]  /*12810*/  STL.64 [R1+0x158], R196 ;  /* 0x000158c401007387 */ /* 0x000fe80000100a00 */
[----:B------:R-:W0:Y:S01]  /*12820*/  LDGDEPBAR ;  /* 0x00000000000079af */ /* 0x000e220000000000 */
[----:B------:R-:W-:-:S04]  /*12830*/  SEL R11, R11, RZ, P0 ;  /* 0x000000ff0b0b7207 */ /* 0x000fc80000000000 */
[----:B------:R-:W-:Y:S01]  /*12840*/  ISETP.NE.U32.AND P0, PT, R11, RZ, PT ;  /* 0x000000ff0b00720c */ /* 0x000fe20003f05070 */
[C---:B------:R-:W-:Y:S01]  /*12850*/  IMAD.WIDE R222, R6.reuse, 0x4, R120 ;  /* 0x0000000406de7825 */ /* 0x040fe200078e0278 */
[----:B------:R-:W-:Y:S01]  /*12860*/  ULDC UR4, c[0x0][0x230] ;  /* 0x00008c0000047ab9 */ /* 0x000fe20000000800 */
[----:B------:R-:W-:Y:S01]  /*12870*/  ISETP.GT.AND P1, PT, R7, 0x2ff, PT ;  /* 0x000002ff0700780c */ /* 0x000fe20003f24270 */
[----:B------:R-:W-:Y:S01]  /*12880*/  UIADD3 UR4, UR4, -0x280, URZ ;  /* 0xfffffd8004047890 */ /* 0x000fe2000fffe03f */
[----:B------:R-:W-:-:S08]  /*12890*/  IMAD.WIDE R212, R6, 0x4, R136 ;  /* 0x0000000406d47825 */ /* 0x000fd000078e0288 */
[----:B------:R-:W-:Y:S01]  /*128a0*/  LDGSTS.E [R251+0x60000], desc[UR16][R222.64], P0 ;  /* 0x60000000defb7fae */ /* 0x000fe20008121850 */
[----:B------:R-:W-:Y:S01]  /*128b0*/  LOP3.LUT R237, R4, 0x2, RZ, 0xfc, !PT ;  /* 0x0000000204ed7812 */ /* 0x000fe200078efcff */
[----:B------:R-:W-:Y:S01]  /*128c0*/  ULDC UR12, c[0x0][0x230] ;  /* 0x00008c00000c7ab9 */ /* 0x000fe20000000800 */
[----:B------:R-:W-:Y:S01]  /*128d0*/  IMAD.WIDE R16, R6, 0x4, R16 ;  /* 0x0000000406107825 */ /* 0x000fe200078e0210 */
[----:B------:R-:W-:Y:S01]  /*128e0*/  LDGSTS.E [R251+0x60400], desc[UR16][R212.64], P0 ;  /* 0x60400000d4fb7fae */ /* 0x000fe20008121850 */
[----:B------:R-:W-:Y:S02]  /*128f0*/  ISETP.GE.AND P2, PT, R4, UR4, PT ;  /* 0x0000000404007c0c */ /* 0x000fe4000bf46270 */
[C---:B------:R-:W-:Y:S01]  /*12900*/  IMAD.WIDE R32, R6.reuse, 0x4, R32 ;  /* 0x0000000406207825 */ /* 0x040fe200078e0220 */
[----:B------:R-:W-:Y:S01]  /*12910*/  LDGSTS.E [R251+0x60800], desc[UR16][R16.64], P0 ;  /* 0x6080000010fb7fae */ /* 0x000fe20008121850 */
[----:B------:R-:W-:Y:S02]  /*12920*/  SEL R11, RZ, 0x4, P2 ;  /* 0x00000004ff0b7807 */ /* 0x000fe40001000000 */
[----:B------:R-:W-:Y:S01]  /*12930*/  IMAD.WIDE R48, R6, 0x4, R48 ;  /* 0x0000000406307825 */ /* 0x000fe200078e0230 */
[----:B------:R-:W-:Y:S01]  /*12940*/  LDGSTS.E [R251+0x60c00], desc[UR16][R32.64], P0 ;  /* 0x60c0000020fb7fae */ /* 0x000fe20008121850 */
[----:B------:R-:W-:-:S02]  /*12950*/  SEL R11, R11, RZ, P1 ;  /* 0x000000ff0b0b7207 */ /* 0x000fc40000800000 */
[C---:B------:R-:W-:Y:S01]  /*12960*/  IMAD.WIDE R64, R6.reuse, 0x4, R64 ;  /* 0x0000000406407825 */ /* 0x040fe200078e0240 */
[----:B------:R-:W-:Y:S01]  /*12970*/  LDGSTS.E [R251+0x61000], desc[UR16][R48.64], P0 ;  /* 0x6100000030fb7fae */ /* 0x000fe20008121850 */
[----:B------:R-:W-:Y:S02]  /*12980*/  ISETP.GE.AND P2, PT, R237, UR4, PT ;  /* 0x00000004ed007c0c */ /* 0x000fe4000bf46270 */
[C---:B------:R-:W-:Y:S01]  /*12990*/  IMAD.WIDE R80, R6.reuse, 0x4, R80 ;  /* 0x0000000406507825 */ /* 0x040fe200078e0250 */
[----:B------:R-:W-:Y:S01]  /*129a0*/  LDGSTS.E [R251+0x61400], desc[UR16][R64.64], P0 ;  /* 0x6140000040fb7fae */ /* 0x000fe20008121850 */
[----:B------:R-:W-:Y:S02]  /*129b0*/  ISETP.NE.U32.AND P4, PT, R11, RZ, PT ;  /* 0x000000ff0b00720c */ /* 0x000fe40003f85070 */
[----:B------:R-:W-:Y:S01]  /*129c0*/  IMAD.WIDE R96, R6, 0x4, R96 ;  /* 0x0000000406607825 */ /* 0x000fe200078e0260 */
[----:B------:R-:W-:Y:S01]  /*129d0*/  LDGSTS.E [R251+0x61800], desc[UR16][R80.64], P0 ;  /* 0x6180000050fb7fae */ /* 0x000fe20008121850 */
[----:B------:R-:W-:-:S02]  /*129e0*/  SEL R11, RZ, 0x4, P2 ;  /* 0x00000004ff0b7807 */ /* 0x000fc40001000000 */
[C---:B------:R-:W-:Y:S01]  /*129f0*/  IMAD.WIDE R220, R6.reuse, 0x4, R122 ;  /* 0x0000000406dc7825 */ /* 0x040fe200078e027a */
[----:B------:R-:W-:Y:S01]  /*12a00*/  LDGSTS.E [R251+0x61c00], desc[UR16][R96.64], P0 ;  /* 0x61c0000060fb7fae */ /* 0x000fe20008121850 */
[----:B------:R-:W-:Y:S02]  /*12a10*/  SEL R11, R11, RZ, P1 ;  /* 0x000000ff0b0b7207 */ /* 0x000fe40000800000 */
[C---:B------:R-:W-:Y:S01]  /*12a20*/  IMAD.WIDE R210, R6.reuse, 0x4, R138 ;  /* 0x0000000406d27825 */ /* 0x040fe200078e028a */
[----:B------:R-:W-:Y:S01]  /*12a30*/  LDGSTS.E [R252+0x60080], desc[UR16][R220.64], P0 ;  /* 0x60080000dcfc7fae */ /* 0x000fe20008121850 */
[----:B------:R-:W-:Y:S02]  /*12a40*/  ISETP.NE.U32.AND P6, PT, R11, RZ, PT ;  /* 0x000000ff0b00720c */ /* 0x000fe40003fc5070 */
[----:B------:R-:W-:Y:S01]  /*12a50*/  IMAD.WIDE R18, R6, 0x4, R18 ;  /* 0x0000000406127825 */ /* 0x000fe200078e0212 */
[----:B------:R-:W-:Y:S01]  /*12a60*/  LDGSTS.E [R252+0x60480], desc[UR16][R210.64], P0 ;  /* 0x60480000d2fc7fae */ /* 0x000fe20008121850 */
[----:B------:R-:W-:-:S02]  /*12a70*/  LOP3.LUT R237, R4, 0x20, RZ, 0xfc, !PT ;  /* 0x0000002004ed7812 */ /* 0x000fc400078efcff */
[C---:B------:R-:W-:Y:S01]  /*12a80*/  IMAD.WIDE R34, R6.reuse, 0x4, R34 ;  /* 0x0000000406227825 */ /* 0x040fe200078e0222 */
[----:B------:R-:W-:Y:S01]  /*12a90*/  LDGSTS.E [R252+0x60880], desc[UR16][R18.64], P0 ;  /* 0x6088000012fc7fae */ /* 0x000fe20008121850 */
[----:B------:R-:W-:Y:S02]  /*12aa0*/  ISETP.GE.AND P2, PT, R237, UR4, PT ;  /* 0x00000004ed007c0c */ /* 0x000fe4000bf46270 */
[C---:B------:R-:W-:Y:S01]  /*12ab0*/  IMAD.WIDE R50, R6.reuse, 0x4, R50 ;  /* 0x0000000406327825 */ /* 0x040fe200078e0232 */
[----:B------:R-:W-:Y:S01]  /*12ac0*/  LDGSTS.E [R252+0x60c80], desc[UR16][R34.64], P0 ;  /* 0x60c8000022fc7fae */ /* 0x000fe20008121850 */
[----:B------:R-:W-:Y:S02]  /*12ad0*/  SEL R11, RZ, 0x4, P2 ;  /* 0x00000004ff0b7807 */ /* 0x000fe40001000000 */
[----:B------:R-:W-:Y:S01]  /*12ae0*/  IMAD.WIDE R66, R6, 0x4, R66 ;  /* 0x0000000406427825 */ /* 0x000fe200078e0242 */
[----:B------:R-:W-:Y:S01]  /*12af0*/  LDGSTS.E [R252+0x61080], desc[UR16][R50.64], P0 ;  /* 0x6108000032fc7fae */ /* 0x000fe20008121850 */
[----:B------:R-:W-:-:S02]  /*12b00*/  LOP3.LUT R237, R4, 0x22, RZ, 0xfc, !PT ;  /* 0x0000002204ed7812 */ /* 0x000fc400078efcff */
[C---:B------:R-:W-:Y:S01]  /*12b10*/  IMAD.WIDE R82, R6.reuse, 0x4, R82 ;  /* 0x0000000406527825 */ /* 0x040fe200078e0252 */
[----:B------:R-:W-:Y:S01]  /*12b20*/  LDGSTS.E [R252+0x61480], desc[UR16][R66.64], P0 ;  /* 0x6148000042fc7fae */ /* 0x000fe20008121850 */
[----:B------:R-:W-:Y:S02]  /*12b30*/  SEL R11, R11, RZ, P1 ;  /* 0x000000ff0b0b7207 */ /* 0x000fe40000800000 */
[C---:B------:R-:W-:Y:S01]  /*12b40*/  IMAD.WIDE R98, R6.reuse, 0x4, R98 ;  /* 0x0000000406627825 */ /* 0x040fe200078e0262 */
[----:B------:R-:W-:Y:S01]  /*12b50*/  LDGSTS.E [R252+0x61880], desc[UR16][R82.64], P0 ;  /* 0x6188000052fc7fae */ /* 0x000fe20008121850 */
[----:B------:R-:W-:Y:S02]  /*12b60*/  ISETP.GE.AND P2, PT, R237, UR4, PT ;  /* 0x00000004ed007c0c */ /* 0x000fe4000bf46270 */
[----:B------:R-:W-:Y:S01]  /*12b70*/  IMAD.WIDE R218, R6, 0x4, R124 ;  /* 0x0000000406da7825 */ /* 0x000fe200078e027c */
[----:B------:R-:W-:Y:S01]  /*12b80*/  LDGSTS.E [R252+0x61c80], desc[UR16][R98.64], P0 ;  /* 0x61c8000062fc7fae */ /* 0x000fe20008121850 */
[----:B------:R-:W-:-:S02]  /*12b90*/  ISETP.NE.U32.AND P3, PT, R11, RZ, PT ;  /* 0x000000ff0b00720c */ /* 0x000fc40003f65070 */
[C---:B------:R-:W-:Y:S01]  /*12ba0*/  IMAD.WIDE R138, R6.reuse, 0x4, R142 ;  /* 0x00000004068a7825 */ /* 0x040fe200078e028e */
[----:B------:R-:W-:Y:S01]  /*12bb0*/  LDGSTS.E [R242+0x60100], desc[UR16][R218.64], P0 ;  /* 0x60100000daf27fae */ /* 0x000fe20008121850 */
[----:B------:R-:W-:Y:S02]  /*12bc0*/  SEL R11, RZ, 0x4, P2 ;  /* 0x00000004ff0b7807 */ /* 0x000fe40001000000 */
[----:B------:R-:W-:Y:S01]  /*12bd0*/  IMAD.WIDE R20, R6, 0x4, R20 ;  /* 0x0000000406147825 */ /* 0x000fe200078e0214 */
[----:B------:R-:W-:Y:S01]  /*12be0*/  LDGSTS.E [R242+0x60500], desc[UR16][R138.64], P0 ;  /* 0x605000008af27fae */ /* 0x000fe20008121850 */
[----:B------:R-:W-:Y:S02]  /*12bf0*/  LOP3.LUT R236, R4, 0x40, RZ, 0xfc, !PT ;  /* 0x0000004004ec7812 */ /* 0x000fe400078efcff */
[----:B------:R-:W-:Y:S01]  /*12c00*/  IMAD.WIDE R36, R6, 0x4, R36 ;  /* 0x0000000406247825 */ /* 0x000fe200078e0224 */
[----:B------:R-:W-:Y:S01]  /*12c10*/  LDGSTS.E [R242+0x60900], desc[UR16][R20.64], P0 ;  /* 0x6090000014f27fae */ /* 0x000fe20008121850 */
[----:B------:R-:W-:-:S02]  /*12c20*/  SEL R11, R11, RZ, P1 ;  /* 0x000000ff0b0b7207 */ /* 0x000fc40000800000 */
[----:B------:R-:W-:Y:S01]  /*12c30*/  IMAD.WIDE R52, R6, 0x4, R52 ;  /* 0x0000000406347825 */ /* 0x000fe200078e0234 */
[----:B------:R-:W-:Y:S01]  /*12c40*/  LDGSTS.E [R242+0x60d00], desc[UR16][R36.64], P0 ;  /* 0x60d0000024f27fae */ /* 0x000fe20008121850 */
[----:B------:R-:W-:Y:S02]  /*12c50*/  ISETP.GE.AND P5, PT, R236, UR4, PT ;  /* 0x00000004ec007c0c */ /* 0x000fe4000bfa6270 */
[----:B------:R-:W-:Y:S01]  /*12c60*/  IMAD.WIDE R68, R6, 0x4, R68 ;  /* 0x0000000406447825 */ /* 0x000fe200078e0244 */
[----:B------:R-:W-:Y:S01]  /*12c70*/  LDGSTS.E [R242+0x61100], desc[UR16][R52.64], P0 ;  /* 0x6110000034f27fae */ /* 0x000fe20008121850 */
[----:B------:R-:W-:Y:S02]  /*12c80*/  LOP3.LUT R237, R4, 0x42, RZ, 0xfc, !PT ;  /* 0x0000004204ed7812 */ /* 0x000fe400078efcff */
        /* <DEDUP_REMOVED lines=8> */
[----:B------:R-:W-:Y:S02]  /*12d10*/  ISETP.GE.AND P5, PT, R237, UR4, PT ;  /* 0x00000004ed007c0c */ /* 0x000fe4000bfa6270 */
[----:B------:R-:W-:Y:S01]  /*12d20*/  IMAD.WIDE R124, R6, 0x4, R132 ;  /* 0x00000004067c7825 */ /* 0x000fe200078e0284 */
[----:B------:R-:W-:Y:S01]  /*12d30*/  LDGSTS.E [R15+0x60180], desc[UR16][R216.64], P0 ;  /* 0x60180000d80f7fae */ /* 0x000fe20008121850 */
[----:B-1----:R-:W-:-:S02]  /*12d40*/  SEL R182, R11, RZ, P1 ;  /* 0x000000ff0bb67207 */ /* 0x002fc40000800000 */
[C---:B------:R-:W-:Y:S01]  /*12d50*/  IMAD.WIDE R132, R6.reuse, 0x4, R144 ;  /* 0x0000000406847825 */ /* 0x040fe200078e0290 */
[----:B--2---:R-:W-:Y:S01]  /*12d60*/  STL.64 [R1+0x380], R140 ;  /* 0x0003808c01007387 */ /* 0x004fe20000100a00 */
[----:B------:R-:W-:Y:S02]  /*12d70*/  SEL R11, RZ, 0x4, P5 ;  /* 0x00000004ff0b7807 */ /* 0x000fe40002800000 */
[----:B------:R-:W-:Y:S01]  /*12d80*/  IMAD.WIDE R22, R6, 0x4, R22 ;  /* 0x0000000406167825 */ /* 0x000fe200078e0216 */
[----:B------:R-:W-:Y:S01]  /*12d90*/  LDGSTS.E [R15+0x60580], desc[UR16][R132.64], P0 ;  /* 0x60580000840f7fae */ /* 0x000fe20008121850 */
[----:B------:R-:W-:Y:S02]  /*12da0*/  LOP3.LUT R237, R4, 0x60, RZ, 0xfc, !PT ;  /* 0x0000006004ed7812 */ /* 0x000fe400078efcff */
[----:B------:R-:W-:Y:S01]  /*12db0*/  IMAD.WIDE R38, R6, 0x4, R38 ;  /* 0x0000000406267825 */ /* 0x000fe200078e0226 */
[----:B------:R-:W-:Y:S01]  /*12dc0*/  LDGSTS.E [R15+0x60980], desc[UR16][R22.64], P0 ;  /* 0x60980000160f7fae */ /* 0x000fe20008121850 */
[----:B------:R-:W-:-:S02]  /*12dd0*/  SEL R11, R11, RZ, P1 ;  /* 0x000000ff0b0b7207 */ /* 0x000fc40000800000 */
[C---:B------:R-:W-:Y:S01]  /*12de0*/  IMAD.WIDE R54, R6.reuse, 0x4, R54 ;  /* 0x0000000406367825 */ /* 0x040fe200078e0236 */
[----:B------:R-:W-:Y:S01]  /*12df0*/  LDGSTS.E [R15+0x60d80], desc[UR16][R38.64], P0 ;  /* 0x60d80000260f7fae */ /* 0x000fe20008121850 */
[----:B------:R-:W-:Y:S02]  /*12e00*/  ISETP.NE.U32.AND P5, PT, R11, RZ, PT ;  /* 0x000000ff0b00720c */ /* 0x000fe40003fa5070 */
[----:B------:R-:W-:Y:S01]  /*12e10*/  IMAD.WIDE R70, R6, 0x4, R70 ;  /* 0x0000000406467825 */ /* 0x000fe200078e0246 */
[----:B------:R-:W-:Y:S01]  /*12e20*/  LDGSTS.E [R15+0x61180], desc[UR16][R54.64], P0 ;  /* 0x61180000360f7fae */ /* 0x000fe20008121850 */
[----:B------:R-:W-:Y:S02]  /*12e30*/  LOP3.LUT R235, R4, 0x24, RZ, 0xfc, !PT ;  /* 0x0000002404eb7812 */ /* 0x000fe400078efcff */
        /* <DEDUP_REMOVED lines=9> */
[----:B----4-:R1:W-:Y:S03]  /*12ed0*/  STL.64 [R1+0x378], R2 ;  /* 0x0003780201007387 */ /* 0x0103e60000100a00 */
        /* <DEDUP_REMOVED lines=13> */
[----:B------:R2:W-:Y:S03]  /*12fb0*/  LDGSTS.E [R14+0x61e00], desc[UR16][R104.64], P0 ;  /* 0x61e00000680e7fae */ /* 0x0005e60008121850 */
        /* <DEDUP_REMOVED lines=41> */
[----:B------:R-:W-:Y:S03]  /*13250*/  LDGSTS.E [R9+0x61380], desc[UR16][R62.64], P0 ;  /* 0x613800003e097fae */ /* 0x000fe60008121850 */
[C---:B-1----:R-:W-:Y:S01]  /*13260*/  IMAD.WIDE R2, R5.reuse, 0x4, R116 ;  /* 0x0000000405027825 */ /* 0x042fe200078e0274 */
[----:B------:R-:W-:Y:S03]  /*13270*/  LDGSTS.E [R9+0x61780], desc[UR16][R78.64], P0 ;  /* 0x617800004e097fae */ /* 0x000fe60008121850 */
[C---:B------:R-:W-:Y:S01]  /*13280*/  IMAD.WIDE R238, R5.reuse, 0x4, R162 ;  /* 0x0000000405ee7825 */ /* 0x040fe200078e02a2 */
[----:B------:R-:W-:Y:S03]  /*13290*/  LDGSTS.E [R9+0x61b80], desc[UR16][R94.64], P0 ;  /* 0x61b800005e097fae */ /* 0x000fe60008121850 */
[----:B------:R-:W-:Y:S01]  /*132a0*/  IMAD.WIDE R230, R5, 0x4, R112 ;  /* 0x0000000405e67825 */ /* 0x000fe200078e0270 */
[----:B------:R-:W-:Y:S01]  /*132b0*/  LDGSTS.E [R9+0x61f80], desc[UR16][R110.64], P0 ;  /* 0x61f800006e097fae */ /* 0x000fe20008121850 */
[----:B------:R-:W-:-:S02]  /*132c0*/  ISETP.GE.AND P0, PT, R237, UR4, PT ;  /* 0x00000004ed007c0c */ /* 0x000fc4000bf06270 */
[C---:B------:R-:W-:Y:S01]  /*132d0*/  LOP3.LUT R237, R4.reuse, 0x62, RZ, 0xfc, !PT ;  /* 0x0000006204ed7812 */ /* 0x040fe200078efcff */
[----:B------:R-:W0:Y:S01]  /*132e0*/  LDGDEPBAR ;  /* 0x00000000000079af */ /* 0x000e220000000000 */
[----:B------:R-:W-:Y:S01]  /*132f0*/  SEL R11, RZ, 0x4, P0 ;  /* 0x00000004ff0b7807 */ /* 0x000fe20000000000 */
[----:B------:R-:W-:Y:S01]  /*13300*/  IMAD.WIDE R228, R5, 0x4, R114 ;  /* 0x0000000405e47825 */ /* 0x000fe200078e0272 */
[----:B------:R-:W-:Y:S01]  /*13310*/  ISETP.GE.AND P0, PT, R237, UR4, PT ;  /* 0x00000004ed007c0c */ /* 0x000fe2000bf06270 */
[----:B------:R2:W-:Y:S01]  /*13320*/  STL.64 [R1+0x388], R14 ;  /* 0x0003880e01007387 */ /* 0x0005e20000100a00 */
[----:B------:R-:W-:Y:S01]  /*13330*/  SEL R11, R11, RZ, P1 ;  /* 0x000000ff0b0b7207 */ /* 0x000fe20000800000 */
[C---:B------:R-:W-:Y:S01]  /*13340*/  IMAD.WIDE R226, R5.reuse, 0x4, R146 ;  /* 0x0000000405e27825 */ /* 0x040fe200078e0292 */
[----:B------:R-:W-:Y:S01]  /*13350*/  LOP3.LUT R237, R4, 0x4, RZ, 0xfc, !PT ;  /* 0x0000000404ed7812 */ /* 0x000fe200078efcff */
[----:B------:R1:W-:Y:S04]  /*13360*/  STL.64 [R1+0x8], R2 ;  /* 0x0000080201007387 */ /* 0x0003e80000100a00 */
[----:B------:R-:W3:Y:S01]  /*13370*/  LDL.LU.64 R196, [R1+0xc8] ;  /* 0x0000c80001c47983 */ /* 0x000ee20000300a00 */
[----:B--2---:R-:W-:Y:S01]  /*13380*/  IMAD.WIDE R14, R5, 0x4, R166 ;  /* 0x00000004050e7825 */ /* 0x004fe200078e02a6 */
[----:B------:R-:W-:Y:S06]  /*13390*/  BAR.SYNC.DEFER_BLOCKING 0x0 ;  /* 0x0000000000007b1d */ /* 0x000fec0000010000 */
[----:B------:R-:W-:Y:S01]  /*133a0*/  @!PT LDS RZ, [RZ] ;  /* 0x00000000fffff984 */ /* 0x000fe20000000800 */
[----:B------:R-:W-:Y:S01]  /*133b0*/  @!PT LDS RZ, [RZ] ;  /* 0x00000000fffff984 */ /* 0x000fe20000000800 */
[----:B------:R-:W-:Y:S01]  /*133c0*/  @!PT LDS RZ, [RZ] ;  /* 0x00000000fffff984 */ /* 0x000fe20000000800 */
[----:B------:R-:W-:Y:S01]  /*133d0*/  LDGSTS.E [R243+0x28000], desc[UR16][R14.64], P4 ;  /* 0x280000000ef37fae */ /* 0x000fe2000a121850 */
[----:B------:R-:W-:-:S02]  /*133e0*/  ISETP.NE.U32.AND P4, PT, R11, RZ, PT ;  /* 0x000000ff0b00720c */ /* 0x000fc40003f85070 */
[----:B------:R-:W-:Y:S01]  /*133f0*/  SEL R11, RZ, 0x4, P0 ;  /* 0x00000004ff0b7807 */ /* 0x000fe20000000000 */
[----:B------:R1:W-:Y:S01]  /*13400*/  LDGSTS.E [R243+0x28008], desc[UR16][R2.64], P6 ;  /* 0x2800800002f37fae */ /* 0x0003e2000b121850 */
[----:B------:R-:W-:Y:S02]  /*13410*/  ISETP.GE.AND P6, PT, R237, UR4, PT ;  /* 0x00000004ed007c0c */ /* 0x000fe4000bfc6270 */
[----:B------:R-:W-:Y:S01]  /*13420*/  SEL R11, R11, RZ, P1 ;  /* 0x000000ff0b0b7207 */ /* 0x000fe20000800000 */
[----:B------:R-:W-:Y:S01]  /*13430*/  LDGSTS.E [R243+0x2a000], desc[UR16][R238.64], P3 ;  /* 0x2a000000eef37fae */ /* 0x000fe20009921850 */
[----:B------:R-:W-:Y:S02]  /*13440*/  LOP3.LUT R237, R4, 0x6, RZ, 0xfc, !PT ;  /* 0x0000000604ed7812 */ /* 0x000fe400078efcff */
[----:B------:R-:W-:Y:S02]  /*13450*/  ISETP.NE.U32.AND P0, PT, R11, RZ, PT ;  /* 0x000000ff0b00720c */ /* 0x000fe40003f05070 */
[----:B------:R-:W-:-:S02]  /*13460*/  SEL R11, RZ, 0x4, P6 ;  /* 0x00000004ff0b7807 */ /* 0x000fc40003000000 */
[----:B------:R-:W-:Y:S01]  /*13470*/  ISETP.GE.AND P6, PT, R237, UR4, PT ;  /* 0x00000004ed007c0c */ /* 0x000fe2000bfc6270 */
[----:B-1----:R-:W-:Y:S01]  /*13480*/  IMAD.WIDE R2, R5, 0x4, R188 ;  /* 0x0000000405027825 */ /* 0x002fe200078e02bc */
[----:B------:R-:W-:-:S03]  /*13490*/  SEL R11, R11, RZ, P1 ;  /* 0x000000ff0b0b7207 */ /* 0x000fc60000800000 */
[----:B------:R-:W-:Y:S01]  /*134a0*/  IMAD.WIDE R236, R5, 0x4, R164 ;  /* 0x0000000405ec7825 */ /* 0x000fe200078e02a4 */
[----:B------:R3:W-:Y:S01]  /*134b0*/  STL.64 [R1], R2 ;  /* 0x0000000201007387 */ /* 0x0007e20000100a00 */
[----:B------:R-:W-:Y:S02]  /*134c0*/  ISETP.NE.U32.AND P3, PT, R11, RZ, PT ;  /* 0x000000ff0b00720c */ /* 0x000fe40003f65070 */
[----:B------:R-:W-:Y:S01]  /*134d0*/  SEL R11, RZ, 0x4, P6 ;  /* 0x00000004ff0b7807 */ /* 0x000fe20003000000 */
[----:B------:R-:W2:Y:S01]  /*134e0*/  LDL.LU.64 R198, [R1+0xd8] ;  /* 0x0000d80001c67983 */ /* 0x000ea20000300a00 */
[----:B------:R-:W-:Y:S02]  /*134f0*/  ISETP.GE.AND P6, PT, R235, UR4, PT ;  /* 0x00000004eb007c0c */ /* 0x000fe4000bfc6270 */
[----:B------:R-:W-:Y:S01]  /*13500*/  SEL R11, R11, RZ, P1 ;  /* 0x000000ff0b0b7207 */ /* 0x000fe20000800000 */
[----:B------:R-:W4:Y:S01]  /*13510*/  LDL.LU.64 R206, [R1+0xe0] ;  /* 0x0000e00001ce7983 */ /* 0x000f220000300a00 */
[----:B------:R-:W-:-:S03]  /*13520*/  LOP3.LUT R235, R4, 0x26, RZ, 0xfc, !PT ;  /* 0x0000002604eb7812 */ /* 0x000fc600078efcff */
[----:B------:R-:W4:Y:S04]  /*13530*/  LDL.LU.64 R200, [R1+0xe8] ;  /* 0x0000e80001c87983 */ /* 0x000f280000300a00 */
[----:B------:R-:W4:Y:S04]  /*13540*/  LDL.LU.64 R202, [R1+0xf8] ;  /* 0x0000f80001ca7983 */ /* 0x000f280000300a00 */
[----:B------:R-:W-:Y:S01]  /*13550*/  LDGSTS.E [R243+0x2a008], desc[UR16][R236.64], P2 ;  /* 0x2a008000ecf37fae */ /* 0x000fe20009121850 */
[----:B------:R-:W-:Y:S02]  /*13560*/  ISETP.NE.U32.AND P2, PT, R11, RZ, PT ;  /* 0x000000ff0b00720c */ /* 0x000fe40003f45070 */
[----:B------:R-:W-:-:S02]  /*13570*/  SEL R11, RZ, 0x4, P6 ;  /* 0x00000004ff0b7807 */ /* 0x000fc40003000000 */
[----:B------:R-:W-:Y:S02]  /*13580*/  ISETP.NE.U32.AND P6, PT, R182, RZ, PT ;  /* 0x000000ffb600720c */ /* 0x000fe40003fc5070 */
[----:B------:R-:W-:-:S11]  /*13590*/  SEL R112, R11, RZ, P1 ;  /* 0x000000ff0b707207 */ /* 0x000fd60000800000 */
        /* <DEDUP_REMOVED lines=20> */
[----:B------:R3:W-:Y:S01]  /*136e0*/  LDGSTS.E [R244+0x28000], desc[UR16][R2.64], P3 ;  /* 0x2800000002f47fae */ /* 0x0007e20009921850 */
        /* <DEDUP_REMOVED lines=16> */
[----:B------:R-:W-:-:S11]  /*137f0*/  LOP3.LUT R232, R4, 0xa, RZ, 0xfc, !PT ;  /* 0x0000000a04e87812 */ /* 0x000fd600078efcff */
[----:B------:R-:W-:Y:S01]  /*13800*/  LDGSTS.E [R244+0x2a000], desc[UR16][R234.64], P6 ;  /* 0x2a000000eaf47fae */ /* 0x000fe2000b121850 */
[----:B------:R-:W-:Y:S01]  /*13810*/  ISETP.GE.AND P6, PT, R232, UR4, PT ;  /* 0x00000004e8007c0c */ /* 0x000fe2000bfc6270 */
[----:B------:R-:W-:-:S05]  /*13820*/  IMAD.WIDE R232, R5, 0x4, R178 ;  /* 0x0000000405e87825 */ /* 0x000fca00078e02b2 */
[----:B------:R-:W-:Y:S01]  /*13830*/  LDGSTS.E [R244+0x2a008], desc[UR16][R232.64], P5 ;  /* 0x2a008000e8f47fae */ /* 0x000fe2000a921850 */
[----:B---3--:R-:W-:-:S05]  /*13840*/  IMAD.WIDE R2, R5, 0x4, R196 ;  /* 0x0000000405027825 */ /* 0x008fca00078e02c4 */
[----:B------:R2:W-:Y:S04]  /*13850*/  STL.64 [R1+0xc8], R2 ;  /* 0x0000c80201007387 */ /* 0x0005e80000100a00 */
[----:B------:R2:W-:Y:S04]  /*13860*/  LDGSTS.E [R244+0x2c000], desc[UR16][R2.64], P4 ;  /* 0x2c00000002f47fae */ /* 0x0005e8000a121850 */
[----:B------:R-:W3:Y:S01]  /*13870*/  LDL.LU.64 R196, [R1+0x148] ;  /* 0x0001480001c47983 */ /* 0x000ee20000300a00 */
[----:B--2---:R-:W-:-:S05]  /*13880*/  IMAD.WIDE R2, R5, 0x4, R198 ;  /* 0x0000000405027825 */ /* 0x004fca00078e02c6 */
[----:B------:R4:W-:Y:S04]  /*13890*/  STL.64 [R1+0xd8], R2 ;  /* 0x0000d80201007387 */ /* 0x0009e80000100a00 */
[----:B------:R-:W2:Y:S04]  /*138a0*/  LDL.LU.64 R198, [R1+0x108] ;  /* 0x0001080001c67983 */ /* 0x000ea80000300a00 */
[----:B------:R4:W-:Y:S02]  /*138b0*/  LDGSTS.E [R244+0x2c008], desc[UR16][R2.64], P0 ;  /* 0x2c00800002f47fae */ /* 0x0009e40008121850 */
[----:B----4-:R-:W-:-:S05]  /*138c0*/  IMAD.WIDE R2, R5, 0x4, R206 ;  /* 0x0000000405027825 */ /* 0x010fca00078e02ce */
[----:B------:R1:W-:Y:S04]  /*138d0*/  STL.64 [R1+0xe0], R2 ;  /* 0x0000e00201007387 */ /* 0x0003e80000100a00 */
[----:B------:R1:W-:Y:S04]  /*138e0*/  LDGSTS.E [R244+0x2e000], desc[UR16][R2.64], P3 ;  /* 0x2e00000002f47fae */ /* 0x0003e80009921850 */
[----:B------:R-:W4:Y:S01]  /*138f0*/  LDL.LU.64 R206, [R1+0x118] ;  /* 0x0001180001ce7983 */ /* 0x000f220000300a00 */
[----:B-1----:R-:W-:-:S05]  /*13900*/  IMAD.WIDE R2, R5, 0x4, R200 ;  /* 0x0000000405027825 */ /* 0x002fca00078e02c8 */
[----:B------:R1:W-:Y:S04]  /*13910*/  STL.64 [R1+0xe8], R2 ;  /* 0x0000e80201007387 */ /* 0x0003e80000100a00 */
[----:B------:R-:W4:Y:S04]  /*13920*/  LDL.LU.64 R200, [R1+0x138] ;  /* 0x0001380001c87983 */ /* 0x000f280000300a00 */
[----:B------:R1:W-:Y:S02]  /*13930*/  LDGSTS.E [R244+0x2e008], desc[UR16][R2.64], P2 ;  /* 0x2e00800002f47fae */ /* 0x0003e40009121850 */
[----:B-1----:R-:W-:-:S05]  /*13940*/  IMAD.WIDE R2, R5, 0x4, R202 ;  /* 0x0000000405027825 */ /* 0x002fca00078e02ca */
[----:B------:R3:W-:Y:S04]  /*13950*/  STL.64 [R1+0xf8], R2 ;  /* 0x0000f80201007387 */ /* 0x0007e80000100a00 */
[----:B------:R-:W4:Y:S01]  /*13960*/  LDL.LU.64 R202, [R1+0x130] ;  /* 0x0001300001ca7983 */ /* 0x000f220000300a00 */
[----:B------:R-:W-:Y:S02]  /*13970*/  SEL R112, R11, RZ, P1 ;  /* 0x000000ff0b707207 */ /* 0x000fe40000800000 */
[----:B------:R-:W-:Y:S02]  /*13980*/  SEL R11, RZ, 0x4, P6 ;  /* 0x00000004ff0b7807 */ /* 0x000fe40003000000 */
[----:B------:R-:W-:Y:S02]  /*13990*/  LOP3.LUT R205, R4, 0x28, RZ, 0xfc, !PT ;  /* 0x0000002804cd7812 */ /* 0x000fe400078efcff */
[----:B------:R-:W-:-:S02]  /*139a0*/  SEL R11, R11, RZ, P1 ;  /* 0x000000ff0b0b7207 */ /* 0x000fc40000800000 */
[----:B------:R-:W-:Y:S02]  /*139b0*/  ISETP.GE.AND P6, PT, R205, UR4, PT ;  /* 0x00000004cd007c0c */ /* 0x000fe4000bfc6270 */
[----:B------:R-:W-:Y:S02]  /*139c0*/  ISETP.NE.U32.AND P5, PT, R11, RZ, PT ;  /* 0x000000ff0b00720c */ /* 0x000fe40003fa5070 */
[----:B------:R-:W-:Y:S02]  /*139d0*/  SEL R11, RZ, 0x4, P6 ;  /* 0x00000004ff0b7807 */ /* 0x000fe40003000000 */
[----:B------:R-:W-:Y:S02]  /*139e0*/  LOP3.LUT R205, R4, 0x2a, RZ, 0xfc, !PT ;  /* 0x0000002a04cd7812 */ /* 0x000fe400078efcff */
[----:B------:R-:W-:Y:S02]  /*139f0*/  SEL R11, R11, RZ, P1 ;  /* 0x000000ff0b0b7207 */ /* 0x000fe40000800000 */
        /* <DEDUP_REMOVED lines=8> */
[----:B------:R-:W-:Y:S02]  /*13a80*/  LOP3.LUT R205, R4, 0x4a, RZ, 0xfc, !PT ;  /* 0x0000004a04cd7812 */ /* 0x000fe400078efcff */
[----:B------:R-:W-:Y:S02]  /*13a90*/  SEL R11, R11, RZ, P1 ;  /* 0x000000ff0b0b7207 */ /* 0x000fe40000800000 */
[----:B------:R-:W-:Y:S02]  /*13aa0*/  ISETP.GE.AND P6, PT, R205, UR4, PT ;  /* 0x00000004cd007c0c */ /* 0x000fe4000bfc6270 */
[----:B------:R-:W-:Y:S02]  /*13ab0*/  ISETP.NE.U32.AND P3, PT, R11, RZ, PT ;  /* 0x000000ff0b00720c */ /* 0x000fe40003f65070 */
[----:B------:R-:W-:-:S02]  /*13ac0*/  SEL R11, RZ, 0x4, P6 ;  /* 0x00000004ff0b7807 */ /* 0x000fc40003000000 */
[----:B------:R-:W-:Y:S02]  /*13ad0*/  LOP3.LUT R205, R4, 0x68, RZ, 0xfc, !PT ;  /* 0x0000006804cd7812 */ /* 0x000fe400078efcff */
[----:B------:R-:W-:Y:S02]  /*13ae0*/  SEL R11, R11, RZ, P1 ;  /* 0x000000ff0b0b7207 */ /* 0x000fe40000800000 */
[----:B------:R-:W-:Y:S02]  /*13af0*/  ISETP.GE.AND P6, PT, R205, UR4, PT ;  /* 0x00000004cd007c0c */ /* 0x000fe4000bfc6270 */
[----:B------:R-:W-:Y:S02]  /*13b00*/  ISETP.NE.U32.AND P2, PT, R11, RZ, PT ;  /* 0x000000ff0b00720c */ /* 0x000fe40003f45070 */
[----:B------:R-:W-:Y:S02]  /*13b10*/  SEL R11, RZ, 0x4, P6 ;  /* 0x00000004ff0b7807 */ /* 0x000fe40003000000 */
[----:B------:R-:W-:-:S13]  /*13b20*/  ISETP.NE.U32.AND P6, PT, R112, RZ, PT ;  /* 0x000000ff7000720c */ /* 0x000fda0003fc5070 */
[----:B------:R3:W-:Y:S01]  /*13b30*/  LDGSTS.E [R245+0x28000], desc[UR16][R2.64], P6 ;  /* 0x2800000002f57fae */ /* 0x0007e2000b121850 */
[----:B------:R-:W-:-:S04]  /*13b40*/  LOP3.LUT R205, R4, 0x6a, RZ, 0xfc, !PT ;  /* 0x0000006a04cd7812 */ /* 0x000fc800078efcff */
[----:B------:R-:W-:Y:S02]  /*13b50*/  ISETP.GE.AND P6, PT, R205, UR4, PT ;  /* 0x00000004cd007c0c */ /* 0x000fe4000bfc6270 */
[----:B------:R-:W-:Y:S02]  /*13b60*/  SEL R112, R11, RZ, P1 ;  /* 0x000000ff0b707207 */ /* 0x000fe40000800000 */
[----:B------:R-:W-:Y:S02]  /*13b70*/  SEL R11, RZ, 0x4, P6 ;  /* 0x00000004ff0b7807 */ /* 0x000fe40003000000 */
[----:B------:R-:W-:Y:S02]  /*13b80*/  LOP3.LUT R205, R4, 0xc, RZ, 0xfc, !PT ;  /* 0x0000000c04cd7812 */ /* 0x000fe400078efcff */
[----:B------:R-:W-:Y:S02]  /*13b90*/  SEL R11, R11, RZ, P1 ;  /* 0x000000ff0b0b7207 */ /* 0x000fe40000800000 */
[----:B------:R-:W-:-:S02]  /*13ba0*/  ISETP.GE.AND P6, PT, R205, UR4, PT ;  /* 0x00000004cd007c0c */ /* 0x000fc4000bfc6270 */
[----:B------:R-:W-:Y:S01]  /*13bb0*/  LOP3.LUT R205, R4, 0xe, RZ, 0xfc, !PT ;  /* 0x0000000e04cd7812 */ /* 0x000fe200078efcff */
[----:B---3--:R-:W-:-:S05]  /*13bc0*/  IMAD.WIDE R2, R5, 0x4, R196 ;  /* 0x0000000405027825 */ /* 0x008fca00078e02c4 */
[----:B------:R2:W-:Y:S04]  /*13bd0*/  STL.64 [R1+0x148], R2 ;  /* 0x0001480201007387 */ /* 0x0005e80000100a00 */
[----:B------:R2:W-:Y:S04]  /*13be0*/  LDGSTS.E [R245+0x28008], desc[UR16][R2.64], P5 ;  /* 0x2800800002f57fae */ /* 0x0005e8000a921850 */
[----:B------:R-:W3:Y:S01]  /*13bf0*/  LDL.LU.64 R194, [R1+0x128] ;  /* 0x0001280001c27983 */ /* 0x000ee20000300a00 */
[----:B------:R-:W-:Y:S02]  /*13c00*/  ISETP.NE.U32.AND P5, PT, R11, RZ, PT ;  /* 0x000000ff0b00720c */ /* 0x000fe40003fa5070 */
[----:B------:R-:W-:Y:S01]  /*13c10*/  SEL R11, RZ, 0x4, P6 ;  /* 0x00000004ff0b7807 */ /* 0x000fe20003000000 */
[----:B--2---:R-:W-:-:S05]  /*13c20*/  IMAD.WIDE R2, R5, 0x4, R198 ;  /* 0x0000000405027825 */ /* 0x004fca00078e02c6 */
[----:B------:R4:W-:Y:S04]  /*13c30*/  STL.64 [R1+0x108], R2 ;  /* 0x0001080201007387 */ /* 0x0009e80000100a00 */
[----:B------:R-:W2:Y:S04]  /*13c40*/  LDL.LU.64 R198, [R1+0x120] ;  /* 0x0001200001c67983 */ /* 0x000ea80000300a00 */
[----:B------:R4:W-:Y:S01]  /*13c50*/  LDGSTS.E [R245+0x2a000], desc[UR16][R2.64], P4 ;  /* 0x2a00000002f57fae */ /* 0x0009e2000a121850 */
[----:B------:R-:W-:Y:S02]  /*13c60*/  SEL R11, R11, RZ, P1 ;  /* 0x000000ff0b0b7207 */ /* 0x000fe40000800000 */
[----:B------:R-:W-:-:S02]  /*13c70*/  ISETP.GE.AND P6, PT, R205, UR4, PT ;  /* 0x00000004cd007c0c */ /* 0x000fc4000bfc6270 */
[----:B------:R-:W-:Y:S01]  /*13c80*/  ISETP.NE.U32.AND P4, PT, R11, RZ, PT ;  /* 0x000000ff0b00720c */ /* 0x000fe20003f85070 */
[----:B----4-:R-:W-:Y:S01]  /*13c90*/  IMAD.WIDE R2, R5, 0x4, R206 ;  /* 0x0000000405027825 */ /* 0x010fe200078e02ce */
[----:B------:R-:W-:-:S04]  /*13ca0*/  LOP3.LUT R207, R4, 0x2c, RZ, 0xfc, !PT ;  /* 0x0000002c04cf7812 */ /* 0x000fc800078efcff */
[----:B------:R1:W-:Y:S04]  /*13cb0*/  STL.64 [R1+0x118], R2 ;  /* 0x0001180201007387 */ /* 0x0003e80000100a00 */
[----:B------:R1:W-:Y:S04]  /*13cc0*/  LDGSTS.E [R245+0x2a008], desc[UR16][R2.64], P0 ;  /* 0x2a00800002f57fae */ /* 0x0003e80008121850 */
[----:B------:R-:W4:Y:S01]  /*13cd0*/  LDL.LU.64 R196, [R1+0x140] ;  /* 0x0001400001c47983 */ /* 0x000f220000300a00 */
[----:B------:R-:W-:Y:S02]  /*13ce0*/  SEL R11, RZ, 0x4, P6 ;  /* 0x00000004ff0b7807 */ /* 0x000fe40003000000 */
[----:B------:R-:W-:Y:S01]  /*13cf0*/  ISETP.GE.AND P6, PT, R207, UR4, PT ;  /* 0x00000004cf007c0c */ /* 0x000fe2000bfc6270 */
[----:B-1----:R-:W-:-:S05]  /*13d00*/  IMAD.WIDE R2, R5, 0x4, R200 ;  /* 0x0000000405027825 */ /* 0x002fca00078e02c8 */
[----:B------:R1:W-:Y:S04]  /*13d10*/  STL.64 [R1+0x138], R2 ;  /* 0x0001380201007387 */ /* 0x0003e80000100a00 */
[----:B------:R-:W4:Y:S04]  /*13d20*/  LDL.LU.64 R206, [R1+0x110] ;  /* 0x0001100001ce7983 */ /* 0x000f280000300a00 */
[----:B------:R-:W4:Y:S04]  /*13d30*/  LDL.LU.64 R200, [R1+0x100] ;  /* 0x0001000001c87983 */ /* 0x000f280000300a00 */
[----:B------:R1:W-:Y:S02]  /*13d40*/  LDGSTS.E [R245+0x2c000], desc[UR16][R2.64], P3 ;  /* 0x2c00000002f57fae */ /* 0x0003e40009921850 */
[----:B-1----:R-:W-:-:S05]  /*13d50*/  IMAD.WIDE R2, R5, 0x4, R202 ;  /* 0x0000000405027825 */ /* 0x002fca00078e02ca */
[----:B------:R3:W-:Y:S04]  /*13d60*/  STL.64 [R1+0x130], R2 ;  /* 0x0001300201007387 */ /* 0x0007e80000100a00 */
[----:B------:R-:W4:Y:S01]  /*13d70*/  LDL.LU.64 R202, [R1+0xf0] ;  /* 0x0000f00001ca7983 */ /* 0x000f220000300a00 */
[----:B------:R-:W-:Y:S02]  /*13d80*/  SEL R11, R11, RZ, P1 ;  /* 0x000000ff0b0b7207 */ /* 0x000fe40000800000 */
[----:B------:R-:W-:Y:S01]  /*13d90*/  LOP3.LUT R205, R4, 0x2e, RZ, 0xfc, !PT ;  /* 0x0000002e04cd7812 */ /* 0x000fe200078efcff */
[----:B------:R3:W-:Y:S01]  /*13da0*/  LDGSTS.E [R245+0x2c008], desc[UR16][R2.64], P2 ;  /* 0x2c00800002f57fae */ /* 0x0007e20009121850 */
[----:B------:R-:W-:Y:S02]  /*13db0*/  ISETP.NE.U32.AND P0, PT, R11, RZ, PT ;  /* 0x000000ff0b00720c */ /* 0x000fe40003f05070 */
        /* <DEDUP_REMOVED lines=11> */
[----:B---3--:R-:W-:-:S05]  /*13e70*/  IMAD.WIDE R2, R5, 0x4, R194 ;  /* 0x0000000405027825 */ /* 0x008fca00078e02c2 */
[----:B------:R2:W-:Y:S07]  /*13e80*/  STL.64 [R1+0x128], R2 ;  /* 0x0001280201007387 */ /* 0x0005ee0000100a00 */
[----:B------:R2:W-:Y:S02]  /*13e90*/  LDGSTS.E [R245+0x2e000], desc[UR16][R2.64], P6 ;  /* 0x2e00000002f57fae */ /* 0x0005e4000b121850 */
[----:B--2---:R-:W-:-:S05]  /*13ea0*/  IMAD.WIDE R2, R5, 0x4, R198 ;  /* 0x0000000405027825 */ /* 0x004fca00078e02c6 */
[----:B------:R4:W-:Y:S04]  /*13eb0*/  STL.64 [R1+0x120], R2 ;  /* 0x0001200201007387 */ /* 0x0009e80000100a00 */
[----:B------:R-:W2:Y:S04]  /*13ec0*/  LDL.LU.64 R198, [R1+0xd0] ;  /* 0x0000d00001c67983 */ /* 0x000ea80000300a00 */
[----:B------:R4:W-:Y:S02]  /*13ed0*/  LDGSTS.E [R245+0x2e008], desc[UR16][R2.64], P5 ;  /* 0x2e00800002f57fae */ /* 0x0009e4000a921850 */
[----:B----4-:R-:W-:-:S05]  /*13ee0*/  IMAD.WIDE R2, R5, 0x4, R196 ;  /* 0x0000000405027825 */ /* 0x010fca00078e02c4 */
[----:B------:R1:W-:Y:S04]  /*13ef0*/  STL.64 [R1+0x140], R2 ;  /* 0x0001400201007387 */ /* 0x0003e80000100a00 */
[----:B------:R1:W-:Y:S02]  /*13f00*/  LDGSTS.E [R246+0x28000], desc[UR16][R2.64], P4 ;  /* 0x2800000002f67fae */ /* 0x0003e4000a121850 */
[----:B-1----:R-:W-:-:S05]  /*13f10*/  IMAD.WIDE R2, R5, 0x4, R206 ;  /* 0x0000000405027825 */ /* 0x002fca00078e02ce */
[----:B------:R1:W-:Y:S04]  /*13f20*/  STL.64 [R1+0x110], R2 ;  /* 0x0001100201007387 */ /* 0x0003e80000100a00 */
[----:B------:R1:W-:Y:S02]  /*13f30*/  LDGSTS.E [R246+0x28008], desc[UR16][R2.64], P0 ;  /* 0x2800800002f67fae */ /* 0x0003e40008121850 */
[----:B-1----:R-:W-:-:S05]  /*13f40*/  IMAD.WIDE R2, R5, 0x4, R200 ;  /* 0x0000000405027825 */ /* 0x002fca00078e02c8 */
[----:B------:R2:W-:Y:S04]  /*13f50*/  STL.64 [R1+0x100], R2 ;  /* 0x0001000201007387 */ /* 0x0005e80000100a00 */
[----:B------:R-:W3:Y:S01]  /*13f60*/  LDL.LU.64 R200, [R1+0xc0] ;  /* 0x0000c00001c87983 */ /* 0x000ee20000300a00 */
[----:B------:R-:W-:-:S03]  /*13f70*/  IMAD.WIDE R140, R5, 0x4, R202 ;  /* 0x00000004058c7825 */ /* 0x000fc600078e02ca */
[----:B------:R-:W4:Y:S01]  /*13f80*/  LDL.LU.64 R202, [R1+0xb8] ;  /* 0x0000b80001ca7983 */ /* 0x000f220000300a00 */
[C---:B------:R-:W-:Y:S02]  /*13f90*/  LOP3.LUT R205, R4.reuse, 0x4e, RZ, 0xfc, !PT ;  /* 0x0000004e04cd7812 */ /* 0x040fe400078efcff */
[----:B------:R-:W-:Y:S01]  /*13fa0*/  SEL R112, R11, RZ, P1 ;  /* 0x000000ff0b707207 */ /* 0x000fe20000800000 */
[----:B------:R2:W-:Y:S01]  /*13fb0*/  LDGSTS.E [R246+0x2a000], desc[UR16][R2.64], P3 ;  /* 0x2a00000002f67fae */ /* 0x0005e20009921850 */
[----:B------:R-:W-:Y:S02]  /*13fc0*/  ISETP.GE.AND P6, PT, R205, UR4, PT ;  /* 0x00000004cd007c0c */ /* 0x000fe4000bfc6270 */
[----:B------:R-:W-:Y:S01]  /*13fd0*/  LOP3.LUT R205, R4, 0x6c, RZ, 0xfc, !PT ;  /* 0x0000006c04cd7812 */ /* 0x000fe200078efcff */
[----:B------:R-:W-:Y:S01]  /*13fe0*/  LDGSTS.E [R246+0x2a008], desc[UR16][R140.64], P2 ;  /* 0x2a0080008cf67fae */ /* 0x000fe20009121850 */
[----:B------:R-:W-:Y:S02]  /*13ff0*/  SEL R11, RZ, 0x4, P6 ;  /* 0x00000004ff0b7807 */ /* 0x000fe40003000000 */
[----:B------:R-:W-:-:S02]  /*14000*/  ISETP.GE.AND P6, PT, R205, UR4, PT ;  /* 0x00000004cd007c0c */ /* 0x000fc4000bfc6270 */
[----:B------:R-:W-:Y:S02]  /*14010*/  SEL R11, R11, RZ, P1 ;  /* 0x000000ff0b0b7207 */ /* 0x000fe40000800000 */
[----:B------:R-:W-:Y:S02]  /*14020*/  LOP3.LUT R205, R4, 0x6e, RZ, 0xfc, !PT ;  /* 0x0000006e04cd7812 */ /* 0x000fe400078efcff */
[----:B------:R-:W-:Y:S02]  /*14030*/  ISETP.NE.U32.AND P5, PT, R11, RZ, PT ;  /* 0x000000ff0b00720c */ /* 0x000fe40003fa5070 */
[----:B------:R-:W-:Y:S02]  /*14040*/  SEL R11, RZ, 0x4, P6 ;  /* 0x00000004ff0b7807 */ /* 0x000fe40003000000 */
[----:B------:R-:W-:Y:S02]  /*14050*/  ISETP.GE.AND P6, PT, R205, UR4, PT ;  /* 0x00000004cd007c0c */ /* 0x000fe4000bfc6270 */
[----:B------:R-:W-:-:S02]  /*14060*/  SEL R11, R11, RZ, P1 ;  /* 0x000000ff0b0b7207 */ /* 0x000fc40000800000 */
[C---:B------:R-:W-:Y:S02]  /*14070*/  LOP3.LUT R207, R4.reuse, 0x10, RZ, 0xfc, !PT ;  /* 0x0000001004cf7812 */ /* 0x040fe400078efcff */
[----:B------:R-:W-:Y:S02]  /*14080*/  ISETP.NE.U32.AND P4, PT, R11, RZ, PT ;  /* 0x000000ff0b00720c */ /* 0x000fe40003f85070 */
        /* <DEDUP_REMOVED lines=12> */
[----:B------:R-:W-:-:S04]  /*14150*/  SEL R11, R11, RZ, P1 ;  /* 0x000000ff0b0b7207 */ /* 0x000fc80000800000 */
[----:B------:R-:W-:Y:S02]  /*14160*/  ISETP.NE.U32.AND P2, PT, R11, RZ, PT ;  /* 0x000000ff0b00720c */ /* 0x000fe40003f45070 */
[----:B------:R-:W-:Y:S02]  /*14170*/  SEL R11, RZ, 0x4, P6 ;  /* 0x00000004ff0b7807 */ /* 0x000fe40003000000 */
[----:B------:R-:W-:Y:S02]  /*14180*/  ISETP.NE.U32.AND P6, PT, R112, RZ, PT ;  /* 0x000000ff7000720c */ /* 0x000fe40003fc5070 */
[----:B------:R-:W-:Y:S02]  /*14190*/  LOP3.LUT R207, R4, 0x32, RZ, 0xfc, !PT ;  /* 0x0000003204cf7812 */ /* 0x000fe400078efcff */
[----:B------:R-:W-:Y:S01]  /*141a0*/  SEL R116, R11, RZ, P1 ;  /* 0x000000ff0b747207 */ /* 0x000fe20000800000 */
[----:B------:R-:W-:-:S04]  /*141b0*/  IMAD.WIDE R176, R5, 0x4, R176 ;  /* 0x0000000405b07825 */ /* 0x000fc800078e02b0 */
[----:B------:R-:W-:-:S04]  /*141c0*/  IMAD.WIDE R174, R5, 0x4, R174 ;  /* 0x0000000405ae7825 */ /* 0x000fc800078e02ae */
[----:B------:R-:W-:-:S04]  /*141d0*/  IMAD.WIDE R172, R5, 0x4, R172 ;  /* 0x0000000405ac7825 */ /* 0x000fc800078e02ac */
[----:B------:R-:W-:-:S04]  /*141e0*/  IMAD.WIDE R150, R5, 0x4, R150 ;  /* 0x0000000405967825 */ /* 0x000fc800078e0296 */
[----:B--2---:R-:W-:-:S05]  /*141f0*/  IMAD.WIDE R2, R5, 0x4, R198 ;  /* 0x0000000405027825 */ /* 0x004fca00078e02c6 */
        /* <DEDUP_REMOVED lines=8> */
[----:B------:R-:W-:Y:S01]  /*14280*/  LOP3.LUT R207, R4, 0x52, RZ, 0xfc, !PT ;  /* 0x0000005204cf7812 */ /* 0x000fe200078efcff */
[----:B------:R-:W-:Y:S01]  /*14290*/  LDGSTS.E [R246+0x2e008], desc[UR16][R172.64], P0 ;  /* 0x2e008000acf67fae */ /* 0x000fe20008121850 */
        /* <DEDUP_REMOVED lines=13> */
[----:B------:R-:W-:Y:S02]  /*14370*/  SEL R11, R11, RZ, P1 ;  /* 0x000000ff0b0b7207 */ /* 0x000fe40000800000 */
[----:B------:R-:W-:Y:S01]  /*14380*/  LOP3.LUT R207, R4, 0x14, RZ, 0xfc, !PT ;  /* 0x0000001404cf7812 */ /* 0x000fe200078efcff */
[----:B---3--:R-:W-:-:S05]  /*14390*/  IMAD.WIDE R114, R5, 0x4, R200 ;  /* 0x0000000405727825 */ /* 0x008fca00078e02c8 */
[----:B------:R-:W-:Y:S01]  /*143a0*/  LDGSTS.E [R247+0x28000], desc[UR16][R114.64], P3 ;  /* 0x2800000072f77fae */ /* 0x000fe20009921850 */
[----:B------:R-:W-:Y:S02]  /*143b0*/  ISETP.NE.U32.AND P3, PT, R11, RZ, PT ;  /* 0x000000ff0b00720c */ /* 0x000fe40003f65070 */
[----:B------:R-:W-:Y:S01]  /*143c0*/  SEL R11, RZ, 0x4, P6 ;  /* 0x00000004ff0b7807 */ /* 0x000fe20003000000 */
[----:B----4-:R-:W-:Y:S01]  /*143d0*/  IMAD.WIDE R112, R5, 0x4, R202 ;  /* 0x0000000405707825 */ /* 0x010fe200078e02ca */
[----:B------:R-:W-:Y:S02]  /*143e0*/  ISETP.GE.AND P6, PT, R207, UR4, PT ;  /* 0x00000004cf007c0c */ /* 0x000fe4000bfc6270 */
[----:B------:R-:W-:Y:S02]  /*143f0*/  SEL R11, R11, RZ, P1 ;  /* 0x000000ff0b0b7207 */ /* 0x000fe40000800000 */
[----:B------:R-:W-:Y:S02]  /*14400*/  LDGSTS.E [R247+0x28008], desc[UR16][R112.64], P2 ;  /* 0x2800800070f77fae */ /* 0x000fe40009121850 */
[----:B------:R-:W-:-:S02]  /*14410*/  ISETP.NE.U32.AND P2, PT, R11, RZ, PT ;  /* 0x000000ff0b00720c */ /* 0x000fc40003f45070 */
[----:B------:R-:W-:Y:S02]  /*14420*/  SEL R11, RZ, 0x4, P6 ;  /* 0x00000004ff0b7807 */ /* 0x000fe40003000000 */
[----:B------:R-:W-:Y:S02]  /*14430*/  ISETP.NE.U32.AND P6, PT, R116, RZ, PT ;  /* 0x000000ff7400720c */ /* 0x000fe40003fc5070 */
[----:B------:R-:W-:Y:S02]  /*14440*/  LOP3.LUT R207, R4, 0x16, RZ, 0xfc, !PT ;  /* 0x0000001604cf7812 */ /* 0x000fe400078efcff */
[----:B------:R-:W-:-:S09]  /*14450*/  SEL R116, R11, RZ, P1 ;  /* 0x000000ff0b747207 */ /* 0x000fd20000800000 */
[----:B------:R-:W-:Y:S01]  /*14460*/  LDGSTS.E [R247+0x2a000], desc[UR16][R150.64], P6 ;  /* 0x2a00000096f77fae */ /* 0x000fe2000b121850 */
[----:B------:R-:W-:Y:S02]  /*14470*/  ISETP.GE.AND P6, PT, R207, UR4, PT ;  /* 0x00000004cf007c0c */ /* 0x000fe4000bfc6270 */
[----:B------:R-:W-:Y:S02]  /*14480*/  LOP3.LUT R207, R4, 0x34, RZ, 0xfc, !PT ;  /* 0x0000003404cf7812 */ /* 0x000fe400078efcff */
[----:B------:R-:W-:Y:S02]  /*14490*/  SEL R11, RZ, 0x4, P6 ;  /* 0x00000004ff0b7807 */ /* 0x000fe40003000000 */
[----:B------:R-:W-:Y:S02]  /*144a0*/  ISETP.GE.AND P6, PT, R207, UR4, PT ;  /* 0x00000004cf007c0c */ /* 0x000fe4000bfc6270 */
[----:B------:R-:W2:Y:S01]  /*144b0*/  LDL.LU.64 R206, [R1+0xb0] ;  /* 0x0000b00001ce7983 */ /* 0x000ea20000300a00 */
[----:B------:R-:W-:Y:S01]  /*144c0*/  IMAD.WIDE R170, R5, 0x4, R170 ;  /* 0x0000000405aa7825 */ /* 0x000fe200078e02aa */
[----:B------:R-:W-:-:S02]  /*144d0*/  SEL R11, R11, RZ, P1 ;  /* 0x000000ff0b0b7207 */ /* 0x000fc40000800000 */
[C---:B------:R-:W-:Y:S01]  /*144e0*/  LOP3.LUT R205, R4.reuse, 0x36, RZ, 0xfc, !PT ;  /* 0x0000003604cd7812 */ /* 0x040fe200078efcff */
[----:B------:R-:W-:Y:S01]  /*144f0*/  IMAD.WIDE R148, R5, 0x4, R148 ;  /* 0x0000000405947825 */ /* 0x000fe200078e0294 */
[----:B------:R-:W-:Y:S01]  /*14500*/  LDGSTS.E [R247+0x2a008], desc[UR16][R170.64], P5 ;  /* 0x2a008000aaf77fae */ /* 0x000fe2000a921850 */
[----:B------:R-:W-:Y:S02]  /*14510*/  ISETP.NE.U32.AND P5, PT, R11, RZ, PT ;  /* 0x000000ff0b00720c */ /* 0x000fe40003fa5070 */
[----:B------:R-:W-:Y:S01]  /*14520*/  SEL R11, RZ, 0x4, P6 ;  /* 0x00000004ff0b7807 */ /* 0x000fe20003000000 */
[----:B------:R-:W-:Y:S01]  /*14530*/  LDGSTS.E [R247+0x2c000], desc[UR16][R148.64], P4 ;  /* 0x2c00000094f77fae */ /* 0x000fe2000a121850 */
[----:B------:R-:W-:Y:S02]  /*14540*/  ISETP.GE.AND P6, PT, R205, UR4, PT ;  /* 0x00000004cd007c0c */ /* 0x000fe4000bfc6270 */
[----:B------:R-:W-:Y:S01]  /*14550*/  SEL R11, R11, RZ, P1 ;  /* 0x000000ff0b0b7207 */ /* 0x000fe20000800000 */
[----:B------:R-:W-:Y:S01]  /*14560*/  IMAD.WIDE R168, R5, 0x4, R168 ;  /* 0x0000000405a87825 */ /* 0x000fe200078e02a8 */
[----:B------:R-:W-:Y:S01]  /*14570*/  LOP3.LUT R205, R4, 0x54, RZ, 0xfc, !PT ;  /* 0x0000005404cd7812 */ /* 0x000fe200078efcff */
[----:B------:R-:W3:Y:S01]  /*14580*/  LDL.LU.64 R202, [R1+0xa8] ;  /* 0x0000a80001ca7983 */ /* 0x000ee20000300a00 */
[----:B------:R-:W-:-:S02]  /*14590*/  ISETP.NE.U32.AND P4, PT, R11, RZ, PT ;  /* 0x000000ff0b00720c */ /* 0x000fc40003f85070 */
[----:B------:R-:W-:Y:S01]  /*145a0*/  SEL R11, RZ, 0x4, P6 ;  /* 0x00000004ff0b7807 */ /* 0x000fe20003000000 */
[----:B------:R-:W-:Y:S01]  /*145b0*/  LDGSTS.E [R247+0x2c008], desc[UR16][R168.64], P0 ;  /* 0x2c008000a8f77fae */ /* 0x000fe20008121850 */
[----:B------:R-:W-:Y:S02]  /*145c0*/  ISETP.GE.AND P6, PT, R205, UR4, PT ;  /* 0x00000004cd007c0c */ /* 0x000fe4000bfc6270 */
[----:B------:R-:W-:Y:S01]  /*145d0*/  SEL R11, R11, RZ, P1 ;  /* 0x000000ff0b0b7207 */ /* 0x000fe20000800000 */
[----:B------:R-:W-:Y:S01]  /*145e0*/  IMAD.WIDE R152, R5, 0x4, R152 ;  /* 0x0000000405987825 */ /* 0x000fe200078e0298 */
[----:B------:R-:W-:Y:S01]  /*145f0*/  LOP3.LUT R205, R4, 0x56, RZ, 0xfc, !PT ;  /* 0x0000005604cd7812 */ /* 0x000fe200078efcff */
[----:B------:R-:W4:Y:S01]  /*14600*/  LDL.LU.64 R200, [R1+0x80] ;  /* 0x0000800001c87983 */ /* 0x000f220000300a00 */
[----:B------:R-:W-:Y:S02]  /*14610*/  ISETP.NE.U32.AND P0, PT, R11, RZ, PT ;  /* 0x000000ff0b00720c */ /* 0x000fe40003f05070 */
[----:B------:R-:W-:Y:S01]  /*14620*/  SEL R11, RZ, 0x4, P6 ;  /* 0x00000004ff0b7807 */ /* 0x000fe20003000000 */
[----:B------:R-:W-:Y:S01]  /*14630*/  LDGSTS.E [R247+0x2e000], desc[UR16][R152.64], P3 ;  /* 0x2e00000098f77fae */ /* 0x000fe20009921850 */
[----:B------:R-:W-:-:S02]  /*14640*/  ISETP.GE.AND P6, PT, R205, UR4, PT ;  /* 0x00000004cd007c0c */ /* 0x000fc4000bfc6270 */
[----:B------:R-:W-:Y:S01]  /*14650*/  SEL R11, R11, RZ, P1 ;  /* 0x000000ff0b0b7207 */ /* 0x000fe20000800000 */
[----:B------:R-:W-:Y:S01]  /*14660*/  IMAD.WIDE R204, R5, 0x4, R118 ;  /* 0x0000000405cc7825 */ /* 0x000fe200078e0276 */
[----:B------:R-:W-:Y:S01]  /*14670*/  LOP3.LUT R195, R4, 0x74, RZ, 0xfc, !PT ;  /* 0x0000007404c37812 */ /* 0x000fe200078efcff */
[----:B------:R-:W4:Y:S01]  /*14680*/  LDL.LU.64 R198, [R1+0x78] ;  /* 0x0000780001c67983 */ /* 0x000f220000300a00 */
[----:B------:R-:W-:Y:S02]  /*14690*/  ISETP.NE.U32.AND P3, PT, R11, RZ, PT ;  /* 0x000000ff0b00720c */ /* 0x000fe40003f65070 */
[----:B------:R-:W-:Y:S01]  /*146a0*/  SEL R11, RZ, 0x4, P6 ;  /* 0x00000004ff0b7807 */ /* 0x000fe20003000000 */
[----:B------:R-:W-:Y:S01]  /*146b0*/  LDGSTS.E [R247+0x2e008], desc[UR16][R204.64], P2 ;  /* 0x2e008000ccf77fae */ /* 0x000fe20009121850 */
[----:B------:R-:W-:Y:S02]  /*146c0*/  ISETP.GE.AND P6, PT, R195, UR4, PT ;  /* 0x00000004c3007c0c */ /* 0x000fe4000bfc6270 */
[----:B------:R-:W-:Y:S01]  /*146d0*/  SEL R11, R11, RZ, P1 ;  /* 0x000000ff0b0b7207 */ /* 0x000fe20000800000 */
[----:B------:R-:W4:Y:S03]  /*146e0*/  LDL.LU.64 R196, [R1+0x50] ;  /* 0x0000500001c47983 */ /* 0x000f260000300a00 */
[----:B------:R-:W-:Y:S01]  /*146f0*/  ISETP.NE.U32.AND P2, PT, R11, RZ, PT ;  /* 0x000000ff0b00720c */ /* 0x000fe20003f45070 */
[----:B------:R-:W4:Y:S01]  /*14700*/  LDL.LU.64 R194, [R1+0x48] ;  /* 0x0000480001c27983 */ /* 0x000f220000300a00 */
[----:B------:R-:W-:-:S02]  /*14710*/  SEL R11, RZ, 0x4, P6 ;  /* 0x00000004ff0b7807 */ /* 0x000fc40003000000 */
[----:B------:R-:W-:Y:S01]  /*14720*/  ISETP.NE.U32.AND P6, PT, R116, RZ, PT ;  /* 0x000000ff7400720c */ /* 0x000fe20003fc5070 */
[----:B------:R-:W3:Y:S01]  /*14730*/  LDL.LU.64 R136, [R1+0x30] ;  /* 0x0000300001887983 */ /* 0x000ee20000300a00 */
[----:B------:R-:W-:Y:S02]  /*14740*/  LOP3.LUT R193, R4, 0x76, RZ, 0xfc, !PT ;  /* 0x0000007604c17812 */ /* 0x000fe400078efcff */
[----:B------:R-:W-:Y:S01]  /*14750*/  SEL R116, R11, RZ, P1 ;  /* 0x000000ff0b747207 */ /* 0x000fe20000800000 */
[----:B--2---:R-:W-:-:S08]  /*14760*/  IMAD.WIDE R206, R5, 0x4, R206 ;  /* 0x0000000405ce7825 */ /* 0x004fd000078e02ce */
[----:B------:R-:W-:Y:S01]  /*14770*/  LDGSTS.E [R248+0x28000], desc[UR16][R206.64], P6 ;  /* 0x28000000cef87fae */ /* 0x000fe2000b121850 */
[----:B------:R-:W-:Y:S02]  /*14780*/  ISETP.GE.AND P6, PT, R193, UR4, PT ;  /* 0x00000004c1007c0c */ /* 0x000fe4000bfc6270 */
[----:B------:R-:W-:Y:S02]  /*14790*/  LOP3.LUT R193, R4, 0x18, RZ, 0xfc, !PT ;  /* 0x0000001804c17812 */ /* 0x000fe400078efcff */
[----:B------:R-:W-:Y:S02]  /*147a0*/  SEL R11, RZ, 0x4, P6 ;  /* 0x00000004ff0b7807 */ /* 0x000fe40003000000 */
[----:B------:R-:W-:Y:S02]  /*147b0*/  ISETP.GE.AND P6, PT, R193, UR4, PT ;  /* 0x00000004c1007c0c */ /* 0x000fe4000bfc6270 */
[----:B------:R-:W2:Y:S04]  /*147c0*/  LDL.LU.64 R192, [R1+0x28] ;  /* 0x0000280001c07983 */ /* 0x000ea80000300a00 */
[----:B------:R-:W2:Y:S04]  /*147d0*/  LDL.LU.64 R184, [R1+0xa0] ;  /* 0x0000a00001b87983 */ /* 0x000ea80000300a00 */
[----:B------:R-:W2:Y:S04]  /*147e0*/  LDL.LU.64 R134, [R1+0x98] ;  /* 0x0000980001867983 */ /* 0x000ea80000300a00 */
[----:B------:R-:W2:Y:S04]  /*147f0*/  LDL.LU.64 R154, [R1+0x70] ;  /* 0x00007000019a7983 */ /* 0x000ea80000300a00 */
[----:B------:R-:W2:Y:S04]  /*14800*/  LDL.LU.64 R144, [R1+0x68] ;  /* 0x0000680001907983 */ /* 0x000ea80000300a00 */
[----:B------:R-:W2:Y:S01]  /*14810*/  LDL.LU.64 R142, [R1+0x40] ;  /* 0x00004000018e7983 */ /* 0x000ea20000300a00 */
[----:B---3--:R-:W-:-:S03]  /*14820*/  IMAD.WIDE R186, R5, 0x4, R136 ;  /* 0x0000000405ba7825 */ /* 0x008fc600078e0288 */
[----:B------:R-:W3:Y:S01]  /*14830*/  LDL.LU.64 R136, [R1+0x38] ;  /* 0x0000380001887983 */ /* 0x000ee20000300a00 */
[----:B------:R-:W-:Y:S01]  /*14840*/  IMAD.WIDE R202, R5, 0x4, R202 ;  /* 0x0000000405ca7825 */ /* 0x000fe200078e02ca */
[----:B------:R-:W-:-:S04]  /*14850*/  SEL R11, R11, RZ, P1 ;  /* 0x000000ff0b0b7207 */ /* 0x000fc80000800000 */
[----:B------:R-:W-:Y:S01]  /*14860*/  LDGSTS.E [R248+0x28008], desc[UR16][R202.64], P5 ;  /* 0x28008000caf87fae */ /* 0x000fe2000a921850 */
[----:B------:R-:W-:Y:S02]  /*14870*/  ISETP.NE.U32.AND P5, PT, R11, RZ, PT ;  /* 0x000000ff0b00720c */ /* 0x000fe40003fa5070 */
[----:B------:R-:W-:Y:S01]  /*14880*/  SEL R11, RZ, 0x4, P6 ;  /* 0x00000004ff0b7807 */ /* 0x000fe20003000000 */
[----:B----4-:R-:W-:Y:S01]  /*14890*/  IMAD.WIDE R200, R5, 0x4, R200 ;  /* 0x0000000405c87825 */ /* 0x010fe200078e02c8 */
        /* <DEDUP_REMOVED lines=18> */
[----:B--2---:R-:W-:-:S03]  /*149c0*/  IMAD.WIDE R190, R5, 0x4, R134 ;  /* 0x0000000405be7825 */ /* 0x004fc600078e0286 */
[----:B------:R-:W2:Y:S01]  /*149d0*/  LDL.LU.64 R134, [R1+0x20] ;  /* 0x0000200001867983 */ /* 0x000ea20000300a00 */
        /* <DEDUP_REMOVED lines=27> */
[----:B------:R-:W-:Y:S01]  /*14b90*/  LDGSTS.E [R249+0x28008], desc[UR16][R190.64], P0 ;  /* 0x28008000bef97fae */ /* 0x000fe20008121850 */
[----:B------:R-:W-:Y:S02]  /*14ba0*/  LOP3.LUT R183, R4, 0x1c, RZ, 0xfc, !PT ;  /* 0x0000001c04b77812 */ /* 0x000fe400078efcff */
[----:B------:R-:W-:-:S02]  /*14bb0*/  ISETP.NE.U32.AND P4, PT, R11, RZ, PT ;  /* 0x000000ff0b00720c */ /* 0x000fc40003f85070 */
[----:B------:R-:W-:Y:S02]  /*14bc0*/  SEL R11, RZ, 0x4, P6 ;  /* 0x00000004ff0b7807 */ /* 0x000fe40003000000 */
        /* <DEDUP_REMOVED lines=9> */
[----:B------:R-:W-:Y:S02]  /*14c60*/  SEL R11, R11, RZ, P1 ;  /* 0x000000ff0b0b7207 */ /* 0x000fe40000800000 */
[----:B------:R-:W-:Y:S02]  /*14c70*/  LOP3.LUT R183, R4, 0x3c, RZ, 0xfc, !PT ;  /* 0x0000003c04b77812 */ /* 0x000fe400078efcff */
[----:B------:R-:W-:Y:S01]  /*14c80*/  ISETP.NE.U32.AND P3, PT, R11, RZ, PT ;  /* 0x000000ff0b00720c */ /* 0x000fe20003f65070 */
[----:B------:R-:W-:Y:S01]  /*14c90*/  IMAD.WIDE R166, R5, 0x4, R144 ;  /* 0x0000000405a67825 */ /* 0x000fe200078e0290 */
[----:B------:R-:W-:Y:S01]  /*14ca0*/  SEL R11, RZ, 0x4, P6 ;  /* 0x00000004ff0b7807 */ /* 0x000fe20003000000 */
[----:B------:R-:W4:Y:S01]  /*14cb0*/  LDL.LU.64 R144, [R1+0x90] ;  /* 0x0000900001907983 */ /* 0x000f220000300a00 */
[----:B------:R-:W-:Y:S01]  /*14cc0*/  ISETP.GE.AND P6, PT, R183, UR4, PT ;  /* 0x00000004b7007c0c */ /* 0x000fe2000bfc6270 */
[C---:B------:R-:W-:Y:S02]  /*14cd0*/  IMAD.WIDE R182, R5.reuse, 0x4, R142 ;  /* 0x0000000405b67825 */ /* 0x040fe400078e028e */
[----:B------:R-:W4:Y:S02]  /*14ce0*/  LDL.LU.64 R142, [R1+0x88] ;  /* 0x00008800018e7983 */ /* 0x000f240000300a00 */
[----:B---3--:R-:W-:-:S02]  /*14cf0*/  IMAD.WIDE R178, R5, 0x4, R136 ;  /* 0x0000000405b27825 */ /* 0x008fc400078e0288 */
[----:B------:R-:W3:Y:S02]  /*14d00*/  LDL.LU.64 R136, [R1+0x60] ;  /* 0x0000600001887983 */ /* 0x000ee40000300a00 */
[----:B--2---:R-:W-:Y:S02]  /*14d10*/  IMAD.WIDE R180, R5, 0x4, R134 ;  /* 0x0000000405b47825 */ /* 0x004fe400078e0286 */
[----:B------:R-:W-:Y:S04]  /*14d20*/  LDGSTS.E [R249+0x2a008], desc[UR16][R166.64], P2 ;  /* 0x2a008000a6f97fae */ /* 0x000fe80009121850 */
[----:B------:R-:W2:Y:S01]  /*14d30*/  LDL.LU.64 R134, [R1+0x58] ;  /* 0x0000580001867983 */ /* 0x000ea20000300a00 */
[----:B------:R-:W-:-:S04]  /*14d40*/  SEL R11, R11, RZ, P1 ;  /* 0x000000ff0b0b7207 */ /* 0x000fc80000800000 */
[----:B------:R-:W-:Y:S02]  /*14d50*/  ISETP.NE.U32.AND P2, PT, R11, RZ, PT ;  /* 0x000000ff0b00720c */ /* 0x000fe40003f45070 */
[----:B------:R-:W-:Y:S02]  /*14d60*/  SEL R11, RZ, 0x4, P6 ;  /* 0x00000004ff0b7807 */ /* 0x000fe40003000000 */
[----:B------:R-:W-:Y:S02]  /*14d70*/  ISETP.NE.U32.AND P6, PT, R116, RZ, PT ;  /* 0x000000ff7400720c */ /* 0x000fe40003fc5070 */
        /* <DEDUP_REMOVED lines=14> */
[----:B------:R-:W-:-:S04]  /*14e60*/  SEL R11, R11, RZ, P1 ;  /* 0x000000ff0b0b7207 */ /* 0x000fc80000800000 */
[----:B------:R-:W-:Y:S02]  /*14e70*/  ISETP.NE.U32.AND P4, PT, R11, RZ, PT ;  /* 0x000000ff0b00720c */ /* 0x000fe40003f85070 */
[----:B------:R-:W-:Y:S01]  /*14e80*/  SEL R11, RZ, 0x4, P6 ;  /* 0x00000004ff0b7807 */ /* 0x000fe20003000000 */
[----:B------:R-:W-:-:S04]  /*14e90*/  IMAD.WIDE R146, R6, 0x4, R220 ;  /* 0x0000000406927825 */ /* 0x000fc800078e02dc */
[----:B----4-:R-:W-:Y:S01]  /*14ea0*/  IMAD.WIDE R160, R5, 0x4, R154 ;  /* 0x0000000405a07825 */ /* 0x010fe200078e029a */
[----:B------:R-:W-:-:S04]  /*14eb0*/  LOP3.LUT R155, R4, 0x7c, RZ, 0xfc, !PT ;  /* 0x0000007c049b7812 */ /* 0x000fc800078efcff */
[----:B------:R-:W-:Y:S01]  /*14ec0*/  ISETP.GE.AND P6, PT, R155, UR4, PT ;  /* 0x000000049b007c0c */ /* 0x000fe2000bfc6270 */
[----:B------:R-:W-:-:S04]  /*14ed0*/  IMAD.WIDE R154, R6, 0x4, R222 ;  /* 0x00000004069a7825 */ /* 0x000fc800078e02de */
[C---:B---3--:R-:W-:Y:S01]  /*14ee0*/  IMAD.WIDE R158, R5.reuse, 0x4, R136 ;  /* 0x00000004059e7825 */ /* 0x048fe200078e0288 */
[----:B------:R-:W3:Y:S03]  /*14ef0*/  LDL.LU.64 R222, [R1+0x158] ;  /* 0x0001580001de7983 */ /* 0x000ee60000300a00 */
[----:B------:R-:W-:Y:S01]  /*14f00*/  IMAD.WIDE R136, R6, 0x4, R218 ;  /* 0x0000000406887825 */ /* 0x000fe200078e02da */
[----:B------:R-:W4:Y:S04]  /*14f10*/  LDL.LU.64 R220, [R1+0x160] ;  /* 0x0001600001dc7983 */ /* 0x000f280000300a00 */
[----:B------:R-:W3:Y:S01]  /*14f20*/  LDL.LU.64 R218, [R1+0x168] ;  /* 0x0001680001da7983 */ /* 0x000ee20000300a00 */
[----:B--2---:R-:W-:-:S04]  /*14f30*/  IMAD.WIDE R156, R5, 0x4, R134 ;  /* 0x00000004059c7825 */ /* 0x004fc800078e0286 */
[----:B------:R-:W-:-:S04]  /*14f40*/  IMAD.WIDE R118, R6, 0x4, R208 ;  /* 0x0000000406767825 */ /* 0x000fc800078e02d0 */
[----:B------:R-:W-:Y:S01]  /*14f50*/  IMAD.WIDE R164, R5, 0x4, R144 ;  /* 0x0000000405a47825 */ /* 0x000fe200078e0290 */
[----:B------:R-:W-:Y:S01]  /*14f60*/  SEL R11, R11, RZ, P1 ;  /* 0x000000ff0b0b7207 */ /* 0x000fe20000800000 */
[----:B------:R-:W-:Y:S02]  /*14f70*/  LDGSTS.E [R249+0x2e008], desc[UR16][R160.64], P0 ;  /* 0x2e008000a0f97fae */ /* 0x000fe40008121850 */
[----:B------:R-:W-:Y:S02]  /*14f80*/  IMAD.WIDE R134, R6, 0x4, R216 ;  /* 0x0000000406867825 */ /* 0x000fe400078e02d8 */
[----:B------:R-:W2:Y:S01]  /*14f90*/  LDL.LU.64 R216, [R1+0x170] ;  /* 0x0001700001d87983 */ /* 0x000ea20000300a00 */
[----:B------:R-:W1:Y:S01]  /*14fa0*/  S2R R145, SR_TID.X ;  /* 0x0000000000917919 */ /* 0x000e620000002100 */
[----:B------:R-:W-:Y:S02]  /*14fb0*/  ISETP.NE.U32.AND P0, PT, R11, RZ, PT ;  /* 0x000000ff0b00720c */ /* 0x000fe40003f05070 */
[----:B------:R-:W-:Y:S01]  /*14fc0*/  SEL R11, RZ, 0x4, P6 ;  /* 0x00000004ff0b7807 */ /* 0x000fe20003000000 */
[----:B------:R-:W-:Y:S01]  /*14fd0*/  LDGSTS.E [R250+0x28000], desc[UR16][R164.64], P3 ;  /* 0x28000000a4fa7fae */ /* 0x000fe20009921850 */
[----:B-1----:R-:W-:-:S04]  /*14fe0*/  LOP3.LUT R145, R145, 0x7f, RZ, 0xc0, !PT ;  /* 0x0000007f91917812 */ /* 0x002fc800078ec0ff */
[----:B------:R-:W-:Y:S01]  /*14ff0*/  ISETP.GE.AND P6, PT, R145, UR4, PT ;  /* 0x0000000491007c0c */ /* 0x000fe2000bfc6270 */
[----:B------:R-:W-:-:S04]  /*15000*/  IMAD.WIDE R144, R6, 0x4, R212 ;  /* 0x0000000406907825 */ /* 0x000fc800078e02d4 */
[----:B----4-:R-:W-:-:S04]  /*15010*/  IMAD.WIDE R212, R5, 0x4, R220 ;  /* 0x0000000405d47825 */ /* 0x010fc800078e02dc */
[----:B--2---:R-:W-:-:S04]  /*15020*/  IMAD.WIDE R208, R5, 0x4, R216 ;  /* 0x0000000405d07825 */ /* 0x004fc800078e02d8 */
[----:B------:R-:W-:Y:S02]  /*15030*/  IMAD.WIDE R216, R5, 0x4, R14 ;  /* 0x0000000405d87825 */ /* 0x000fe400078e020e */
[----:B------:R-:W2:Y:S04]  /*15040*/  LDL.LU.64 R14, [R1+0x388] ;  /* 0x00038800010e7983 */ /* 0x000ea80000300a00 */
[----:B------:R-:W4:Y:S01]  /*15050*/  LDL.LU.64 R220, [R1+0x8] ;  /* 0x0000080001dc7983 */ /* 0x000f220000300a00 */
[----:B------:R-:W-:Y:S01]  /*15060*/  SEL R11, R11, RZ, P1 ;  /* 0x000000ff0b0b7207 */ /* 0x000fe20000800000 */
[----:B------:R-:W-:Y:S01]  /*15070*/  IMAD.WIDE R162, R5, 0x4, R142 ;  /* 0x0000000405a27825 */ /* 0x000fe200078e028e */
[----:B------:R-:W-:Y:S02]  /*15080*/  LOP3.LUT R143, R4, 0x7e, RZ, 0xfc, !PT ;  /* 0x0000007e048f7812 */ /* 0x000fe400078efcff */
[----:B------:R-:W-:-:S02]  /*15090*/  ISETP.NE.U32.AND P3, PT, R11, RZ, PT ;  /* 0x000000ff0b00720c */ /* 0x000fc40003f65070 */
[----:B------:R-:W-:Y:S01]  /*150a0*/  SEL R11, RZ, 0x4, P6 ;  /* 0x00000004ff0b7807 */ /* 0x000fe20003000000 */
[----:B------:R-:W-:Y:S01]  /*150b0*/  LDGSTS.E [R250+0x28008], desc[UR16][R162.64], P2 ;  /* 0x28008000a2fa7fae */ /* 0x000fe20009121850 */
[----:B------:R-:W-:Y:S02]  /*150c0*/  ISETP.GE.AND P6, PT, R143, UR4, PT ;  /* 0x000000048f007c0c */ /* 0x000fe4000bfc6270 */
[----:B------:R-:W-:-:S04]  /*150d0*/  SEL R11, R11, RZ, P1 ;  /* 0x000000ff0b0b7207 */ /* 0x000fc80000800000 */
[----:B------:R-:W-:Y:S02]  /*150e0*/  ISETP.NE.U32.AND P2, PT, R11, RZ, PT ;  /* 0x000000ff0b00720c */ /* 0x000fe40003f45070 */
[----:B------:R-:W-:Y:S02]  /*150f0*/  SEL R11, RZ, 0x4, P6 ;  /* 0x00000004ff0b7807 */ /* 0x000fe40003000000 */
[----:B------:R-:W-:Y:S02]  /*15100*/  ISETP.NE.U32.AND P6, PT, R116, RZ, PT ;  /* 0x000000ff7400720c */ /* 0x000fe40003fc5070 */
[----:B------:R-:W-:-:S04]  /*15110*/  SEL R11, R11, RZ, P1 ;  /* 0x000000ff0b0b7207 */ /* 0x000fc80000800000 */
[----:B------:R-:W-:Y:S01]  /*15120*/  ISETP.NE.U32.AND P1, PT, R11, RZ, PT ;  /* 0x000000ff0b00720c */ /* 0x000fe20003f25070 */
[----:B------:R-:W-:-:S04]  /*15130*/  IMAD.WIDE R116, R6, 0x4, R214 ;  /* 0x0000000406747825 */ /* 0x000fc800078e02d6 */
[C---:B---3--:R-:W-:Y:S02]  /*15140*/  IMAD.WIDE R214, R5.reuse, 0x4, R218 ;  /* 0x0000000405d67825 */ /* 0x048fe400078e02da */
[----:B------:R-:W-:Y:S02]  /*15150*/  LDGSTS.E [R250+0x2a000], desc[UR16][R158.64], P6 ;  /* 0x2a0000009efa7fae */ /* 0x000fe4000b121850 */
[C---:B------:R-:W-:Y:S02]  /*15160*/  IMAD.WIDE R142, R6.reuse, 0x4, R210 ;  /* 0x00000004068e7825 */ /* 0x040fe400078e02d2 */
[----:B------:R-:W-:Y:S02]  /*15170*/  LDGSTS.E [R250+0x2a008], desc[UR16][R156.64], P5 ;  /* 0x2a0080009cfa7fae */ /* 0x000fe4000a921850 */
[----:B------:R-:W-:Y:S02]  /*15180*/  IMAD.WIDE R210, R5, 0x4, R222 ;  /* 0x0000000405d27825 */ /* 0x000fe400078e02de */
[----:B------:R-:W-:Y:S02]  /*15190*/  LDGSTS.E [R250+0x2c000], desc[UR16][R208.64], P4 ;  /* 0x2c000000d0fa7fae */ /* 0x000fe4000a121850 */
[----:B------:R-:W-:-:S02]  /*151a0*/  IMAD.WIDE R16, R6, 0x4, R16 ;  /* 0x0000000406107825 */ /* 0x000fc400078e0210 */
[----:B------:R-:W-:Y:S02]  /*151b0*/  LDGSTS.E [R250+0x2c008], desc[UR16][R214.64], P0 ;  /* 0x2c008000d6fa7fae */ /* 0x000fe40008121850 */
[C---:B------:R-:W-:Y:S02]  /*151c0*/  IMAD.WIDE R32, R6.reuse, 0x4, R32 ;  /* 0x0000000406207825 */ /* 0x040fe400078e0220 */
[----:B------:R-:W-:Y:S02]  /*151d0*/  LDGSTS.E [R250+0x2e000], desc[UR16][R212.64], P3 ;  /* 0x2e000000d4fa7fae */ /* 0x000fe40009921850 */
[C---:B------:R-:W-:Y:S02]  /*151e0*/  IMAD.WIDE R48, R6.reuse, 0x4, R48 ;  /* 0x0000000406307825 */ /* 0x040fe400078e0230 */
[----:B------:R-:W-:Y:S02]  /*151f0*/  LDGSTS.E [R250+0x2e008], desc[UR16][R210.64], P1 ;  /* 0x2e008000d2fa7fae */ /* 0x000fe40008921850 */
[----:B------:R-:W-:-:S02]  /*15200*/  IMAD.WIDE R64, R6, 0x4, R64 ;  /* 0x0000000406407825 */ /* 0x000fc400078e0240 */
[----:B------:R-:W0:Y:S02]  /*15210*/  LDGDEPBAR ;  /* 0x00000000000079af */ /* 0x000e240000000000 */
[C---:B------:R-:W-:Y:S02]  /*15220*/  IMAD.WIDE R80, R6.reuse, 0x4, R80 ;  /* 0x0000000406507825 */ /* 0x040fe400078e0250 */
[----:B------:R-:W-:Y:S02]  /*15230*/  LDGSTS.E [R251+0x68000], desc[UR16][R154.64], P2 ;  /* 0x680000009afb7fae */ /* 0x000fe40009121850 */
[C---:B------:R-:W-:Y:S02]  /*15240*/  IMAD.WIDE R96, R6.reuse, 0x4, R96 ;  /* 0x0000000406607825 */ /* 0x040fe400078e0260 */
[----:B------:R-:W-:Y:S04]  /*15250*/  LDGSTS.E [R251+0x68400], desc[UR16][R144.64], P2 ;  /* 0x6840000090fb7fae */ /* 0x000fe80009121850 */
        /* <DEDUP_REMOVED lines=57> */
[----:B------:R-:W-:Y:S01]  /*155f0*/  IMAD.WIDE R106, R6, 0x4, R106 ;  /* 0x00000004066a7825 */ /* 0x000fe200078e026a */
[----:B------:R-:W-:-:S03]  /*15600*/  UIADD3 UR4, UR12, -0x300, URZ ;  /* 0xfffffd000c047890 */ /* 0x000fc6000fffe03f */
[----:B------:R-:W-:-:S04]  /*15610*/  IMAD.WIDE R124, R6, 0x4, R124 ;  /* 0x00000004067c7825 */ /* 0x000fc800078e027c */
[----:B------:R-:W-:-:S04]  /*15620*/  IMAD.WIDE R120, R6, 0x4, R120 ;  /* 0x0000000406787825 */ /* 0x000fc800078e0278 */
[----:B------:R-:W-:-:S04]  /*15630*/  IMAD.WIDE R28, R6, 0x4, R28 ;  /* 0x00000004061c7825 */ /* 0x000fc800078e021c */
[----:B------:R-:W-:-:S04]  /*15640*/  IMAD.WIDE R44, R6, 0x4, R44 ;  /* 0x00000004062c7825 */ /* 0x000fc800078e022c */
[----:B------:R-:W-:-:S04]  /*15650*/  IMAD.WIDE R60, R6, 0x4, R60 ;  /* 0x00000004063c7825 */ /* 0x000fc800078e023c */
[----:B------:R-:W-:Y:S01]  /*15660*/  IMAD.WIDE R76, R6, 0x4, R76 ;  /* 0x00000004064c7825 */ /* 0x000fe200078e024c */
[----:B------:R-:W-:-:S03]  /*15670*/  ISETP.GE.AND P6, PT, R4, UR4, PT ;  /* 0x0000000404007c0c */ /* 0x000fc6000bfc6270 */
[----:B------:R-:W-:-:S04]  /*15680*/  IMAD.WIDE R92, R6, 0x4, R92 ;  /* 0x00000004065c7825 */ /* 0x000fc800078e025c */
[----:B------:R-:W-:Y:S01]  /*15690*/  IMAD.WIDE R108, R6, 0x4, R108 ;  /* 0x00000004066c7825 */ /* 0x000fe200078e026c */
[----:B------:R-:W-:-:S03]  /*156a0*/  SEL R11, RZ, 0x4, P6 ;  /* 0x00000004ff0b7807 */ /* 0x000fc60003000000 */
[----:B------:R-:W-:Y:S01]  /*156b0*/  IMAD.WIDE R30, R6, 0x4, R30 ;  /* 0x00000004061e7825 */ /* 0x000fe200078e021e */
[----:B------:R-:W-:-:S03]  /*156c0*/  ISETP.GT.AND P6, PT, R7, 0x37f, PT ;  /* 0x0000037f0700780c */ /* 0x000fc60003fc4270 */
[----:B------:R-:W-:-:S04]  /*156d0*/  IMAD.WIDE R46, R6, 0x4, R46 ;  /* 0x00000004062e7825 */ /* 0x000fc800078e022e */
[----:B------:R-:W-:-:S04]  /*156e0*/  IMAD.WIDE R62, R6, 0x4, R62 ;  /* 0x00000004063e7825 */ /* 0x000fc800078e023e */
[C---:B------:R-:W-:Y:S01]  /*156f0*/  IMAD.WIDE R78, R6.reuse, 0x4, R78 ;  /* 0x00000004064e7825 */ /* 0x040fe200078e024e */
[----:B--2---:R-:W-:Y:S04]  /*15700*/  LDGSTS.E [R15+0x68180], desc[UR16][R134.64], P2 ;  /* 0x68180000860f7fae */ /* 0x004fe80009121850 */
        /* <DEDUP_REMOVED lines=28> */
[----:B------:R-:W-:Y:S01]  /*158d0*/  LDGSTS.E [R12+0x69700], desc[UR16][R76.64], P2 ;  /* 0x697000004c0c7fae */ /* 0x000fe20009121850 */
[----:B------:R-:W-:-:S03]  /*158e0*/  IMAD.WIDE R94, R6, 0x4, R94 ;  /* 0x00000004065e7825 */ /* 0x000fc600078e025e */
[----:B------:R-:W-:Y:S01]  /*158f0*/  LDGSTS.E [R12+0x69b00], desc[UR16][R92.64], P2 ;  /* 0x69b000005c0c7fae */ /* 0x000fe20009121850 */
[----:B------:R-:W-:-:S03]  /*15900*/  IMAD.WIDE R110, R6, 0x4, R110 ;  /* 0x00000004066e7825 */ /* 0x000fc600078e026e */
[----:B------:R-:W-:Y:S04]  /*15910*/  LDGSTS.E [R12+0x69f00], desc[UR16][R108.64], P2 ;  /* 0x69f000006c0c7fae */ /* 0x000fe80009121850 */
[----:B------:R-:W-:Y:S04]  /*15920*/  LDGSTS.E [R9+0x68380], desc[UR16][R116.64], P2 ;  /* 0x6838000074097fae */ /* 0x000fe80009121850 */
[----:B------:R-:W-:Y:S01]  /*15930*/  LDGSTS.E [R9+0x68780], desc[UR16][R118.64], P2 ;  /* 0x6878000076097fae */ /* 0x000fe20009121850 */
[----:B------:R-:W-:-:S03]  /*15940*/  SEL R11, R11, RZ, P6 ;  /* 0x000000ff0b0b7207 */ /* 0x000fc60003000000 */
[----:B------:R-:W-:Y:S04]  /*15950*/  LDGSTS.E [R9+0x68b80], desc[UR16][R30.64], P2 ;  /* 0x68b800001e097fae */ /* 0x000fe80009121850 */
[----:B------:R-:W-:Y:S04]  /*15960*/  LDGSTS.E [R9+0x68f80], desc[UR16][R46.64], P2 ;  /* 0x68f800002e097fae */ /* 0x000fe80009121850 */
[----:B------:R-:W-:Y:S04]  /*15970*/  LDGSTS.E [R9+0x69380], desc[UR16][R62.64], P2 ;  /* 0x693800003e097fae */ /* 0x000fe80009121850 */
[----:B------:R-:W-:Y:S01]  /*15980*/  LDGSTS.E [R9+0x69780], desc[UR16][R78.64], P2 ;  /* 0x697800004e097fae */ /* 0x000fe20009121850 */
[----:B------:R-:W-:-:S03]  /*15990*/  ISETP.NE.U32.AND P5, PT, R11, RZ, PT ;  /* 0x000000ff0b00720c */ /* 0x000fc60003fa5070 */
[----:B------:R-:W-:Y:S01]  /*159a0*/  LDGSTS.E [R9+0x69b80], desc[UR16][R94.64], P2 ;  /* 0x69b800005e097fae */ /* 0x000fe20009121850 */
[----:B------:R-:W-:-:S03]  /*159b0*/  LOP3.LUT R11, R4, 0x2, RZ, 0xfc, !PT ;  /* 0x00000002040b7812 */ /* 0x000fc600078efcff */
[----:B------:R-:W-:Y:S04]  /*159c0*/  LDGSTS.E [R9+0x69f80], desc[UR16][R110.64], P2 ;  /* 0x69f800006e097fae */ /* 0x000fe80009121850 */
[----:B------:R-:W0:Y:S01]  /*159d0*/  LDGDEPBAR ;  /* 0x00000000000079af */ /* 0x000e220000000000 */
[----:B------:R-:W-:Y:S01]  /*159e0*/  BAR.SYNC.DEFER_BLOCKING 0x0 ;  /* 0x0000000000007b1d */ /* 0x000fe20000010000 */
[----:B------:R-:W-:-:S04]  /*159f0*/  ISETP.GE.AND P0, PT, R11, UR4, PT ;  /* 0x000000040b007c0c */ /* 0x000fc8000bf06270 */
[----:B------:R-:W-:-:S04]  /*15a00*/  SEL R11, RZ, 0x4, P0 ;  /* 0x00000004ff0b7807 */ /* 0x000fc80000000000 */
[----:B------:R-:W-:-:S04]  /*15a10*/  SEL R11, R11, RZ, P6 ;  /* 0x000000ff0b0b7207 */ /* 0x000fc80003000000 */
[----:B------:R-:W-:Y:S02]  /*15a20*/  ISETP.NE.U32.AND P0, PT, R11, RZ, PT ;  /* 0x000000ff0b00720c */ /* 0x000fe40003f05070 */
[C---:B------:R-:W-:Y:S01]  /*15a30*/  LOP3.LUT R222, R4.reuse, 0x20, RZ, 0xfc, !PT ;  /* 0x0000002004de7812 */ /* 0x040fe200078efcff */
[----:B------:R-:W-:Y:S01]  /*15a40*/  @!PT LDS RZ, [RZ] ;  /* 0x00000000fffff984 */ /* 0x000fe20000000800 */
[----:B------:R-:W-:Y:S01]  /*15a50*/  @!PT LDS RZ, [RZ] ;  /* 0x00000000fffff984 */ /* 0x000fe20000000800 */
[----:B------:R-:W-:Y:S01]  /*15a60*/  @!PT LDS RZ, [RZ] ;  /* 0x00000000fffff984 */ /* 0x000fe20000000800 */
[----:B------:R4:W-:Y:S01]  /*15a70*/  LDGSTS.E [R243+0x30000], desc[UR16][R216.64], P5 ;  /* 0x30000000d8f37fae */ /* 0x0009e2000a921850 */
[----:B------:R-:W-:Y:S01]  /*15a80*/  LOP3.LUT R223, R4, 0x22, RZ, 0xfc, !PT ;  /* 0x0000002204df7812 */ /* 0x000fe200078efcff */
[----:B----4-:R-:W-:Y:S02]  /*15a90*/  IMAD.WIDE R216, R5, 0x4, R220 ;  /* 0x0000000405d87825 */ /* 0x010fe400078e02dc */
[----:B------:R-:W2:Y:S06]  /*15aa0*/  LDL.LU.64 R220, [R1] ;  /* 0x0000000001dc7983 */ /* 0x000eac0000300a00 */
[----:B------:R1:W-:Y:S01]  /*15ab0*/  LDGSTS.E [R243+0x30008], desc[UR16][R216.64], P0 ;  /* 0x30008000d8f37fae */ /* 0x0003e20008121850 */
[----:B------:R-:W-:-:S04]  /*15ac0*/  ISETP.GE.AND P0, PT, R222, UR4, PT ;  /* 0x00000004de007c0c */ /* 0x000fc8000bf06270 */
[----:B------:R-:W-:Y:S02]  /*15ad0*/  SEL R11, RZ, 0x4, P0 ;  /* 0x00000004ff0b7807 */ /* 0x000fe40000000000 */
[----:B------:R-:W-:Y:S02]  /*15ae0*/  ISETP.GE.AND P0, PT, R223, UR4, PT ;  /* 0x00000004df007c0c */ /* 0x000fe4000bf06270 */
[----:B------:R-:W-:-:S04]  /*15af0*/  SEL R11, R11, RZ, P6 ;  /* 0x000000ff0b0b7207 */ /* 0x000fc80003000000 */
[----:B------:R-:W-:Y:S02]  /*15b00*/  ISETP.NE.U32.AND P1, PT, R11, RZ, PT ;  /* 0x000000ff0b00720c */ /* 0x000fe40003f25070 */
[----:B------:R-:W-:-:S04]  /*15b10*/  SEL R11, RZ, 0x4, P0 ;  /* 0x00000004ff0b7807 */ /* 0x000fc80000000000 */
[----:B------:R-:W-:Y:S01]  /*15b20*/  SEL R11, R11, RZ, P6 ;  /* 0x000000ff0b0b7207 */ /* 0x000fe20003000000 */
[----:B-1----:R-:W-:-:S03]  /*15b30*/  IMAD.WIDE R216, R5, 0x4, R238 ;  /* 0x0000000405d87825 */ /* 0x002fc600078e02ee */
[----:B------:R-:W-:-:S03]  /*15b40*/  ISETP.NE.U32.AND P0, PT, R11, RZ, PT ;  /* 0x000000ff0b00720c */ /* 0x000fc60003f05070 */
[----:B------:R1:W-:Y:S01]  /*15b50*/  LDGSTS.E [R243+0x32000], desc[UR16][R216.64], P1 ;  /* 0x32000000d8f37fae */ /* 0x0003e20008921850 */
[----:B------:R-:W-:Y:S01]  /*15b60*/  LOP3.LUT R222, R4, 0x40, RZ, 0xfc, !PT ;  /* 0x0000004004de7812 */ /* 0x000fe200078efcff */
[----:B-1----:R-:W-:-:S08]  /*15b70*/  IMAD.WIDE R216, R5, 0x4, R236 ;  /* 0x0000000405d87825 */ /* 0x002fd000078e02ec */
[----:B------:R1:W-:Y:S01]  /*15b80*/  LDGSTS.E [R243+0x32008], desc[UR16][R216.64], P0 ;  /* 0x32008000d8f37fae */ /* 0x0003e20008121850 */
[----:B------:R-:W-:Y:S02]  /*15b90*/  ISETP.GE.AND P0, PT, R222, UR4, PT ;  /* 0x00000004de007c0c */ /* 0x000fe4000bf06270 */
[----:B------:R-:W-:Y:S02]  /*15ba0*/  LOP3.LUT R223, R4, 0x42, RZ, 0xfc, !PT ;  /* 0x0000004204df7812 */ /* 0x000fe400078efcff */
        /* <DEDUP_REMOVED lines=23> */
[C---:B------:R-:W-:Y:S02]  /*15d20*/  LOP3.LUT R222, R4.reuse, 0x4, RZ, 0xfc, !PT ;  /* 0x0000000404de7812 */ /* 0x040fe400078efcff */
[----:B------:R-:W-:Y:S01]  /*15d30*/  LOP3.LUT R223, R4, 0x6, RZ, 0xfc, !PT ;  /* 0x0000000604df7812 */ /* 0x000fe200078efcff */
[----:B-1----:R-:W-:-:S06]  /*15d40*/  IMAD.WIDE R216, R5, 0x4, R224 ;  /* 0x0000000405d87825 */ /* 0x002fcc00078e02e0 */
[----:B------:R2:W-:Y:S01]  /*15d50*/  LDGSTS.E [R243+0x36008], desc[UR16][R216.64], P0 ;  /* 0x36008000d8f37fae */ /* 0x0005e20008121850 */
[----:B------:R-:W-:-:S04]  /*15d60*/  ISETP.GE.AND P0, PT, R222, UR4, PT ;  /* 0x00000004de007c0c */ /* 0x000fc8000bf06270 */
[----:B------:R-:W-:Y:S02]  /*15d70*/  SEL R11, RZ, 0x4, P0 ;  /* 0x00000004ff0b7807 */ /* 0x000fe40000000000 */
[----:B------:R-:W-:Y:S02]  /*15d80*/  ISETP.GE.AND P0, PT, R223, UR4, PT ;  /* 0x00000004df007c0c */ /* 0x000fe4000bf06270 */
[----:B------:R-:W3:Y:S01]  /*15d90*/  LDL.LU.64 R222, [R1+0xc8] ;  /* 0x0000c80001de7983 */ /* 0x000ee20000300a00 */
[----:B------:R-:W-:-:S03]  /*15da0*/  SEL R11, R11, RZ, P6 ;  /* 0x000000ff0b0b7207 */ /* 0x000fc60003000000 */
[----:B------:R-:W4:Y:S01]  /*15db0*/  LDL.LU.64 R218, [R1+0xd8] ;  /* 0x0000d80001da7983 */ /* 0x000f220000300a00 */
[----:B------:R-:W-:Y:S02]  /*15dc0*/  ISETP.NE.U32.AND P1, PT, R11, RZ, PT ;  /* 0x000000ff0b00720c */ /* 0x000fe40003f25070 */
[----:B------:R-:W-:Y:S01]  /*15dd0*/  SEL R11, RZ, 0x4, P0 ;  /* 0x00000004ff0b7807 */ /* 0x000fe20000000000 */
[----:B------:R-:W4:Y:S03]  /*15de0*/  LDL.LU.64 R228, [R1+0xe0] ;  /* 0x0000e00001e47983 */ /* 0x000f260000300a00 */
[----:B------:R-:W-:-:S04]  /*15df0*/  SEL R11, R11, RZ, P6 ;  /* 0x000000ff0b0b7207 */ /* 0x000fc80003000000 */
[----:B------:R-:W-:Y:S01]  /*15e00*/  ISETP.NE.U32.AND P0, PT, R11, RZ, PT ;  /* 0x000000ff0b00720c */ /* 0x000fe20003f05070 */
[----:B--2---:R-:W-:Y:S01]  /*15e10*/  IMAD.WIDE R216, R5, 0x4, R220 ;  /* 0x0000000405d87825 */ /* 0x004fe200078e02dc */
[----:B------:R-:W-:-:S04]  /*15e20*/  LOP3.LUT R220, R4, 0x24, RZ, 0xfc, !PT ;  /* 0x0000002404dc7812 */ /* 0x000fc800078efcff */
[----:B------:R1:W-:Y:S02]  /*15e30*/  LDGSTS.E [R244+0x30000], desc[UR16][R216.64], P1 ;  /* 0x30000000d8f47fae */ /* 0x0003e40008921850 */
[----:B-1----:R-:W-:-:S05]  /*15e40*/  IMAD.WIDE R216, R5, 0x4, R240 ;  /* 0x0000000405d87825 */ /* 0x002fca00078e02f0 */
[----:B------:R1:W-:Y:S01]  /*15e50*/  LDGSTS.E [R244+0x30008], desc[UR16][R216.64], P0 ;  /* 0x30008000d8f47fae */ /* 0x0003e20008121850 */
[----:B------:R-:W-:-:S04]  /*15e60*/  ISETP.GE.AND P0, PT, R220, UR4, PT ;  /* 0x00000004dc007c0c */ /* 0x000fc8000bf06270 */
[----:B------:R-:W-:-:S04]  /*15e70*/  SEL R11, RZ, 0x4, P0 ;  /* 0x00000004ff0b7807 */ /* 0x000fc80000000000 */
[----:B------:R-:W-:-:S04]  /*15e80*/  SEL R11, R11, RZ, P6 ;  /* 0x000000ff0b0b7207 */ /* 0x000fc80003000000 */
[----:B------:R-:W-:Y:S01]  /*15e90*/  ISETP.NE.U32.AND P1, PT, R11, RZ, PT ;  /* 0x000000ff0b00720c */ /* 0x000fe20003f25070 */
[----:B-1----:R-:W-:-:S12]  /*15ea0*/  IMAD.WIDE R216, R5, 0x4, R234 ;  /* 0x0000000405d87825 */ /* 0x002fd800078e02ea */
[----:B------:R3:W-:Y:S02]  /*15eb0*/  LDGSTS.E [R244+0x32000], desc[UR16][R216.64], P1 ;  /* 0x32000000d8f47fae */ /* 0x0007e40008921850 */
[C---:B---3--:R-:W-:Y:S02]  /*15ec0*/  IMAD.WIDE R216, R5.reuse, 0x4, R222 ;  /* 0x0000000405d87825 */ /* 0x048fe400078e02de */
[----:B------:R-:W2:Y:S01]  /*15ed0*/  LDL.LU.64 R222, [R1+0xe8] ;  /* 0x0000e80001de7983 */ /* 0x000ea20000300a00 */
[C---:B------:R-:W-:Y:S01]  /*15ee0*/  LOP3.LUT R221, R4.reuse, 0x26, RZ, 0xfc, !PT ;  /* 0x0000002604dd7812 */ /* 0x040fe200078efcff */
[----:B------:R-:W-:Y:S01]  /*15ef0*/  IMAD.WIDE R232, R5, 0x4, R232 ;  /* 0x0000000405e87825 */ /* 0x000fe200078e02e8 */
[C---:B------:R-:W-:Y:S01]  /*15f00*/  LOP3.LUT R220, R4.reuse, 0x64, RZ, 0xfc, !PT ;  /* 0x0000006404dc7812 */ /* 0x040fe200078efcff */
[----:B------:R-:W3:Y:S01]  /*15f10*/  LDL.LU.64 R236, [R1+0xf8] ;  /* 0x0000f80001ec7983 */ /* 0x000ee20000300a00 */
[----:B------:R-:W-:Y:S02]  /*15f20*/  ISETP.GE.AND P0, PT, R221, UR4, PT ;  /* 0x00000004dd007c0c */ /* 0x000fe4000bf06270 */
[----:B------:R-:W-:Y:S01]  /*15f30*/  LOP3.LUT R239, R4, 0x28, RZ, 0xfc, !PT ;  /* 0x0000002804ef7812 */ /* 0x000fe200078efcff */
[----:B------:R-:W3:Y:S01]  /*15f40*/  LDL.LU.64 R230, [R1+0x148] ;  /* 0x0001480001e67983 */ /* 0x000ee20000300a00 */
[----:B------:R-:W-:-:S04]  /*15f50*/  SEL R11, RZ, 0x4, P0 ;  /* 0x00000004ff0b7807 */ /* 0x000fc80000000000 */
[----:B------:R-:W-:-:S04]  /*15f60*/  SEL R11, R11, RZ, P6 ;  /* 0x000000ff0b0b7207 */ /* 0x000fc80003000000 */
[----:B------:R-:W-:Y:S02]  /*15f70*/  ISETP.NE.U32.AND P0, PT, R11, RZ, PT ;  /* 0x000000ff0b00720c */ /* 0x000fe40003f05070 */
[----:B------:R-:W-:-:S11]  /*15f80*/  LOP3.LUT R221, R4, 0x44, RZ, 0xfc, !PT ;  /* 0x0000004404dd7812 */ /* 0x000fd600078efcff */
[----:B------:R-:W-:Y:S01]  /*15f90*/  LDGSTS.E [R244+0x32008], desc[UR16][R232.64], P0 ;  /* 0x32008000e8f47fae */ /* 0x000fe20008121850 */
[----:B------:R-:W-:Y:S02]  /*15fa0*/  ISETP.GE.AND P0, PT, R221, UR4, PT ;  /* 0x00000004dd007c0c */ /* 0x000fe4000bf06270 */
[----:B------:R-:W-:Y:S02]  /*15fb0*/  LOP3.LUT R221, R4, 0x46, RZ, 0xfc, !PT ;  /* 0x0000004604dd7812 */ /* 0x000fe400078efcff */
[----:B------:R-:W-:Y:S02]  /*15fc0*/  SEL R11, RZ, 0x4, P0 ;  /* 0x00000004ff0b7807 */ /* 0x000fe40000000000 */
[----:B------:R-:W-:Y:S02]  /*15fd0*/  ISETP.GE.AND P0, PT, R221, UR4, PT ;  /* 0x00000004dd007c0c */ /* 0x000fe4000bf06270 */
[----:B------:R-:W-:-:S04]  /*15fe0*/  SEL R11, R11, RZ, P6 ;  /* 0x000000ff0b0b7207 */ /* 0x000fc80003000000 */
[----:B------:R-:W-:Y:S02]  /*15ff0*/  ISETP.NE.U32.AND P1, PT, R11, RZ, PT ;  /* 0x000000ff0b00720c */ /* 0x000fe40003f25070 */
[----:B------:R-:W-:-:S04]  /*16000*/  SEL R11, RZ, 0x4, P0 ;  /* 0x00000004ff0b7807 */ /* 0x000fc80000000000 */
[----:B------:R-:W-:-:S04]  /*16010*/  SEL R11, R11, RZ, P6 ;  /* 0x000000ff0b0b7207 */ /* 0x000fc80003000000 */
[----:B------:R-:W-:Y:S02]  /*16020*/  ISETP.NE.U32.AND P2, PT, R11, RZ, PT ;  /* 0x000000ff0b00720c */ /* 0x000fe40003f45070 */
[----:B------:R-:W-:Y:S01]  /*16030*/  LOP3.LUT R221, R4, 0x66, RZ, 0xfc, !PT ;  /* 0x0000006604dd7812 */ /* 0x000fe200078efcff */
[----:B------:R4:W-:Y:S03]  /*16040*/  LDGSTS.E [R244+0x34000], desc[UR16][R216.64], P1 ;  /* 0x34000000d8f47fae */ /* 0x0009e60008921850 */
[----:B------:R-:W-:Y:S02]  /*16050*/  ISETP.GE.AND P1, PT, R221, UR4, PT ;  /* 0x00000004dd007c0c */ /* 0x000fe4000bf26270 */
[----:B------:R-:W-:Y:S02]  /*16060*/  ISETP.GE.AND P0, PT, R220, UR4, PT ;  /* 0x00000004dc007c0c */ /* 0x000fe4000bf06270 */
[----:B------:R-:W-:-:S02]  /*16070*/  LOP3.LUT R221, R4, 0x8, RZ, 0xfc, !PT ;  /* 0x0000000804dd7812 */ /* 0x000fc400078efcff */
[----:B------:R-:W-:Y:S01]  /*16080*/  SEL R11, RZ, 0x4, P1 ;  /* 0x00000004ff0b7807 */ /* 0x000fe20000800000 */
[----:B----4-:R-:W-:-:S03]  /*16090*/  IMAD.WIDE R216, R5, 0x4, R218 ;  /* 0x0000000405d87825 */ /* 0x010fc600078e02da */
[----:B------:R-:W-:Y:S02]  /*160a0*/  SEL R11, R11, RZ, P6 ;  /* 0x000000ff0b0b7207 */ /* 0x000fe40003000000 */
[----:B------:R1:W-:Y:S02]  /*160b0*/  LDGSTS.E [R244+0x34008], desc[UR16][R216.64], P2 ;  /* 0x34008000d8f47fae */ /* 0x0003e40009121850 */
[----:B------:R-:W-:Y:S02]  /*160c0*/  ISETP.NE.U32.AND P3, PT, R11, RZ, PT ;  /* 0x000000ff0b00720c */ /* 0x000fe40003f65070 */
[----:B------:R-:W-:Y:S02]  /*160d0*/  ISETP.GE.AND P4, PT, R239, UR4, PT ;  /* 0x00000004ef007c0c */ /* 0x000fe4000bf86270 */
[----:B-1----:R-:W-:Y:S02]  /*160e0*/  SEL R216, RZ, 0x4, P0 ;  /* 0x00000004ffd87807 */ /* 0x002fe40000000000 */
[----:B------:R-:W-:-:S02]  /*160f0*/  ISETP.GE.AND P0, PT, R221, UR4, PT ;  /* 0x00000004dd007c0c */ /* 0x000fc4000bf06270 */
[----:B------:R-:W-:Y:S02]  /*16100*/  LOP3.LUT R221, R4, 0xa, RZ, 0xfc, !PT ;  /* 0x0000000a04dd7812 */ /* 0x000fe400078efcff */
[----:B------:R-:W-:Y:S02]  /*16110*/  SEL R11, RZ, 0x4, P0 ;  /* 0x00000004ff0b7807 */ /* 0x000fe40000000000 */
[----:B------:R-:W-:Y:S02]  /*16120*/  ISETP.GE.AND P0, PT, R221, UR4, PT ;  /* 0x00000004dd007c0c */ /* 0x000fe4000bf06270 */
[----:B------:R-:W4:Y:S01]  /*16130*/  LDL.LU.64 R220, [R1+0x108] ;  /* 0x0001080001dc7983 */ /* 0x000f220000300a00 */
[----:B------:R-:W-:-:S03]  /*16140*/  SEL R216, R216, RZ, P6 ;  /* 0x000000ffd8d87207 */ /* 0x000fc60003000000 */
[----:B------:R-:W4:Y:S01]  /*16150*/  LDL.LU.64 R238, [R1+0x118] ;  /* 0x0001180001ee7983 */ /* 0x000f220000300a00 */
[----:B------:R-:W-:Y:S01]  /*16160*/  ISETP.NE.U32.AND P2, PT, R216, RZ, PT ;  /* 0x000000ffd800720c */ /* 0x000fe20003f45070 */
[----:B------:R-:W-:Y:S01]  /*16170*/  IMAD.WIDE R216, R5, 0x4, R228 ;  /* 0x0000000405d87825 */ /* 0x000fe200078e02e4 */
[----:B------:R-:W-:Y:S02]  /*16180*/  LOP3.LUT R219, R4, 0x2a, RZ, 0xfc, !PT ;  /* 0x0000002a04db7812 */ /* 0x000fe400078efcff */
[----:B------:R-:W-:Y:S02]  /*16190*/  SEL R11, R11, RZ, P6 ;  /* 0x000000ff0b0b7207 */ /* 0x000fe40003000000 */
[----:B------:R-:W-:Y:S02]  /*161a0*/  SEL R218, RZ, 0x4, P0 ;  /* 0x00000004ffda7807 */ /* 0x000fe40000000000 */
[----:B------:R-:W-:-:S05]  /*161b0*/  ISETP.GE.AND P5, PT, R219, UR4, PT ;  /* 0x00000004db007c0c */ /* 0x000fca000bfa6270 */
[----:B------:R2:W-:Y:S01]  /*161c0*/  LDGSTS.E [R244+0x36000], desc[UR16][R216.64], P2 ;  /* 0x36000000d8f47fae */ /* 0x0005e20009121850 */
[----:B------:R-:W-:Y:S02]  /*161d0*/  ISETP.NE.U32.AND P0, PT, R11, RZ, PT ;  /* 0x000000ff0b00720c */ /* 0x000fe40003f05070 */
[----:B------:R-:W-:Y:S02]  /*161e0*/  SEL R11, R218, RZ, P6 ;  /* 0x000000ffda0b7207 */ /* 0x000fe40003000000 */
[----:B------:R-:W-:Y:S01]  /*161f0*/  SEL R218, RZ, 0x4, P5 ;  /* 0x00000004ffda7807 */ /* 0x000fe20002800000 */
[----:B--2---:R-:W-:Y:S01]  /*16200*/  IMAD.WIDE R216, R5, 0x4, R222 ;  /* 0x0000000405d87825 */ /* 0x004fe200078e02de */
[----:B------:R-:W-:-:S04]  /*16210*/  LOP3.LUT R223, R4, 0x4a, RZ, 0xfc, !PT ;  /* 0x0000004a04df7812 */ /* 0x000fc800078efcff */
[----:B------:R-:W-:Y:S01]  /*16220*/  ISETP.GE.AND P5, PT, R223, UR4, PT ;  /* 0x00000004df007c0c */ /* 0x000fe2000bfa6270 */
[----:B------:R3:W-:Y:S04]  /*16230*/  LDGSTS.E [R244+0x36008], desc[UR16][R216.64], P3 ;  /* 0x36008000d8f47fae */ /* 0x0007e80009921850 */
[----:B------:R-:W2:Y:S01]  /*16240*/  LDL.LU.64 R222, [R1+0x138] ;  /* 0x0001380001de7983 */ /* 0x000ea20000300a00 */
[----:B------:R-:W-:Y:S02]  /*16250*/  LOP3.LUT R229, R4, 0x48, RZ, 0xfc, !PT ;  /* 0x0000004804e57812 */ /* 0x000fe400078efcff */
[----:B------:R-:W-:Y:S01]  /*16260*/  ISETP.NE.U32.AND P1, PT, R11, RZ, PT ;  /* 0x000000ff0b00720c */ /* 0x000fe20003f25070 */
[----:B------:R-:W2:Y:S01]  /*16270*/  LDL.LU.64 R226, [R1+0x130] ;  /* 0x0001300001e27983 */ /* 0x000ea20000300a00 */
[----:B------:R-:W-:-:S02]  /*16280*/  ISETP.GE.AND P2, PT, R229, UR4, PT ;  /* 0x00000004e5007c0c */ /* 0x000fc4000bf46270 */
[----:B------:R-:W-:Y:S02]  /*16290*/  SEL R219, RZ, 0x4, P4 ;  /* 0x00000004ffdb7807 */ /* 0x000fe40002000000 */
[----:B------:R-:W-:Y:S02]  /*162a0*/  SEL R218, R218, RZ, P6 ;  /* 0x000000ffdada7207 */ /* 0x000fe40003000000 */
[----:B------:R-:W-:Y:S02]  /*162b0*/  SEL R11, RZ, 0x4, P2 ;  /* 0x00000004ff0b7807 */ /* 0x000fe40001000000 */
[----:B------:R-:W-:Y:S02]  /*162c0*/  SEL R219, R219, RZ, P6 ;  /* 0x000000ffdbdb7207 */ /* 0x000fe40003000000 */
[----:B------:R-:W-:Y:S02]  /*162d0*/  ISETP.NE.U32.AND P2, PT, R218, RZ, PT ;  /* 0x000000ffda00720c */ /* 0x000fe40003f45070 */
[----:B------:R-:W-:Y:S01]  /*162e0*/  SEL R218, R11, RZ, P6 ;  /* 0x000000ff0bda7207 */ /* 0x000fe20003000000 */
[----:B---3--:R-:W-:Y:S01]  /*162f0*/  IMAD.WIDE R216, R5, 0x4, R236 ;  /* 0x0000000405d87825 */ /* 0x008fe200078e02ec */
[----:B------:R-:W-:-:S02]  /*16300*/  ISETP.NE.U32.AND P4, PT, R219, RZ, PT ;  /* 0x000000ffdb00720c */ /* 0x000fc40003f85070 */
[----:B------:R-:W-:Y:S01]  /*16310*/  ISETP.NE.U32.AND P3, PT, R218, RZ, PT ;  /* 0x000000ffda00720c */ /* 0x000fe20003f65070 */
[----:B------:R-:W-:Y:S01]  /*16320*/  IMAD.WIDE R218, R5, 0x4, R230 ;  /* 0x0000000405da7825 */ /* 0x000fe200078e02e6 */
[C---:B------:R-:W-:Y:S01]  /*16330*/  LOP3.LUT R237, R4.reuse, 0x68, RZ, 0xfc, !PT ;  /* 0x0000006804ed7812 */ /* 0x040fe200078efcff */
[----:B------:R4:W-:Y:S01]  /*16340*/  LDGSTS.E [R245+0x30000], desc[UR16][R216.64], P0 ;  /* 0x30000000d8f57fae */ /* 0x0009e20008121850 */
[----:B------:R-:W-:Y:S02]  /*16350*/  SEL R11, RZ, 0x4, P5 ;  /* 0x00000004ff0b7807 */ /* 0x000fe40002800000 */
[----:B------:R-:W-:Y:S01]  /*16360*/  ISETP.GE.AND P5, PT, R237, UR4, PT ;  /* 0x00000004ed007c0c */ /* 0x000fe2000bfa6270 */
[----:B------:R1:W-:Y:S01]  /*16370*/  LDGSTS.E [R245+0x30008], desc[UR16][R218.64], P1 ;  /* 0x30008000daf57fae */ /* 0x0003e20008921850 */
[----:B------:R-:W-:-:S04]  /*16380*/  LOP3.LUT R237, R4, 0x6a, RZ, 0xfc, !PT ;  /* 0x0000006a04ed7812 */ /* 0x000fc800078efcff */
[----:B------:R-:W-:Y:S02]  /*16390*/  ISETP.GE.AND P1, PT, R237, UR4, PT ;  /* 0x00000004ed007c0c */ /* 0x000fe4000bf26270 */
[----:B------:R-:W-:-:S04]  /*163a0*/  SEL R11, R11, RZ, P6 ;  /* 0x000000ff0b0b7207 */ /* 0x000fc80003000000 */
[----:B------:R-:W-:Y:S02]  /*163b0*/  ISETP.NE.U32.AND P0, PT, R11, RZ, PT ;  /* 0x000000ff0b00720c */ /* 0x000fe40003f05070 */
[----:B------:R-:W-:-:S04]  /*163c0*/  SEL R11, RZ, 0x4, P5 ;  /* 0x00000004ff0b7807 */ /* 0x000fc80002800000 */
[----:B------:R-:W-:Y:S01]  /*163d0*/  SEL R11, R11, RZ, P6 ;  /* 0x000000ff0b0b7207 */ /* 0x000fe20003000000 */
[C---:B----4-:R-:W-:Y:S02]  /*163e0*/  IMAD.WIDE R216, R5.reuse, 0x4, R220 ;  /* 0x0000000405d87825 */ /* 0x050fe400078e02dc */
[----:B------:R-:W3:Y:S02]  /*163f0*/  LDL.LU.64 R220, [R1+0x128] ;  /* 0x0001280001dc7983 */ /* 0x000ee40000300a00 */
[----:B-1----:R-:W-:Y:S01]  /*16400*/  IMAD.WIDE R218, R5, 0x4, R238 ;  /* 0x0000000405da7825 */ /* 0x002fe200078e02ee */
[----:B------:R-:W-:Y:S01]  /*16410*/  LOP3.LUT R239, R4, 0xc, RZ, 0xfc, !PT ;  /* 0x0000000c04ef7812 */ /* 0x000fe200078efcff */
[----:B------:R-:W4:Y:S04]  /*16420*/  LDL.LU.64 R230, [R1+0x120] ;  /* 0x0001200001e67983 */ /* 0x000f280000300a00 */
[----:B------:R1:W-:Y:S01]  /*16430*/  LDGSTS.E [R245+0x32000], desc[UR16][R216.64], P4 ;  /* 0x32000000d8f57fae */ /* 0x0003e2000a121850 */
[----:B------:R-:W-:-:S03]  /*16440*/  ISETP.GE.AND P4, PT, R239, UR4, PT ;  /* 0x00000004ef007c0c */ /* 0x000fc6000bf86270 */
[----:B------:R-:W4:Y:S04]  /*16450*/  LDL.LU.64 R236, [R1+0x140] ;  /* 0x0001400001ec7983 */ /* 0x000f280000300a00 */
[----:B------:R-:W4:Y:S01]  /*16460*/  LDL.LU.64 R238, [R1+0x110] ;  /* 0x0001100001ee7983 */ /* 0x000f220000300a00 */
[----:B-1----:R-:W-:-:S03]  /*16470*/  SEL R216, RZ, 0x4, P1 ;  /* 0x00000004ffd87807 */ /* 0x002fc60000800000 */
[----:B------:R1:W-:Y:S01]  /*16480*/  LDGSTS.E [R245+0x32008], desc[UR16][R218.64], P2 ;  /* 0x32008000daf57fae */ /* 0x0003e20009121850 */
[----:B------:R-:W-:Y:S02]  /*16490*/  ISETP.NE.U32.AND P1, PT, R11, RZ, PT ;  /* 0x000000ff0b00720c */ /* 0x000fe40003f25070 */
[----:B------:R-:W-:Y:S01]  /*164a0*/  SEL R11, R216, RZ, P6 ;  /* 0x000000ffd80b7207 */ /* 0x000fe20003000000 */
[----:B--2---:R-:W-:Y:S02]  /*164b0*/  IMAD.WIDE R216, R5, 0x4, R222 ;  /* 0x0000000405d87825 */ /* 0x004fe400078e02de */
[----:B------:R-:W2:Y:S01]  /*164c0*/  LDL.LU.64 R222, [R1+0x100] ;  /* 0x0001000001de7983 */ /* 0x000ea20000300a00 */
[----:B------:R-:W-:Y:S02]  /*164d0*/  LOP3.LUT R229, R4, 0xe, RZ, 0xfc, !PT ;  /* 0x0000000e04e57812 */ /* 0x000fe400078efcff */
[----:B-1----:R-:W-:Y:S01]  /*164e0*/  SEL R218, RZ, 0x4, P4 ;  /* 0x00000004ffda7807 */ /* 0x002fe20002000000 */
[----:B------:R1:W-:Y:S01]  /*164f0*/  LDGSTS.E [R245+0x34000], desc[UR16][R216.64], P3 ;  /* 0x34000000d8f57fae */ /* 0x0003e20009921850 */
[----:B------:R-:W-:-:S02]  /*16500*/  ISETP.GE.AND P4, PT, R229, UR4, PT ;  /* 0x00000004e5007c0c */ /* 0x000fc4000bf86270 */
[----:B------:R-:W-:Y:S02]  /*16510*/  LOP3.LUT R229, R4, 0x2c, RZ, 0xfc, !PT ;  /* 0x0000002c04e57812 */ /* 0x000fe400078efcff */
[----:B------:R-:W-:Y:S02]  /*16520*/  ISETP.NE.U32.AND P2, PT, R11, RZ, PT ;  /* 0x000000ff0b00720c */ /* 0x000fe40003f45070 */
[----:B------:R-:W-:Y:S02]  /*16530*/  SEL R218, R218, RZ, P6 ;  /* 0x000000ffdada7207 */ /* 0x000fe40003000000 */
[----:B------:R-:W-:Y:S02]  /*16540*/  SEL R11, RZ, 0x4, P4 ;  /* 0x00000004ff0b7807 */ /* 0x000fe40002000000 */
[----:B------:R-:W-:Y:S01]  /*16550*/  ISETP.GE.AND P4, PT, R229, UR4, PT ;  /* 0x00000004e5007c0c */ /* 0x000fe2000bf86270 */
[----:B-1----:R-:W-:Y:S01]  /*16560*/  IMAD.WIDE R216, R5, 0x4, R226 ;  /* 0x0000000405d87825 */ /* 0x002fe200078e02e2 */
[----:B------:R-:W-:-:S02]  /*16570*/  ISETP.NE.U32.AND P3, PT, R218, RZ, PT ;  /* 0x000000ffda00720c */ /* 0x000fc40003f65070 */
[----:B------:R-:W-:Y:S02]  /*16580*/  SEL R11, R11, RZ, P6 ;  /* 0x000000ff0b0b7207 */ /* 0x000fe40003000000 */
[----:B------:R-:W-:Y:S01]  /*16590*/  SEL R218, RZ, 0x4, P4 ;  /* 0x00000004ffda7807 */ /* 0x000fe20002000000 */
[----:B------:R4:W-:Y:S01]  /*165a0*/  LDGSTS.E [R245+0x34008], desc[UR16][R216.64], P0 ;  /* 0x34008000d8f57fae */ /* 0x0009e20008121850 */
[----:B------:R-:W-:Y:S02]  /*165b0*/  ISETP.NE.U32.AND P4, PT, R11, RZ, PT ;  /* 0x000000ff0b00720c */ /* 0x000fe40003f85070 */
[----:B------:R-:W-:Y:S02]  /*165c0*/  SEL R11, R218, RZ, P6 ;  /* 0x000000ffda0b7207 */ /* 0x000fe40003000000 */
[----:B------:R-:W-:-:S04]  /*165d0*/  LOP3.LUT R229, R4, 0x2e, RZ, 0xfc, !PT ;  /* 0x0000002e04e57812 */ /* 0x000fc800078efcff */
[----:B------:R-:W-:Y:S02]  /*165e0*/  ISETP.GE.AND P5, PT, R229, UR4, PT ;  /* 0x00000004e5007c0c */ /* 0x000fe4000bfa6270 */
[----:B------:R-:W-:Y:S01]  /*165f0*/  ISETP.NE.U32.AND P0, PT, R11, RZ, PT ;  /* 0x000000ff0b00720c */ /* 0x000fe20003f05070 */
[----:B------:R-:W-:-:S04]  /*16600*/  IMAD.WIDE R176, R5, 0x4, R176 ;  /* 0x0000000405b07825 */ /* 0x000fc800078e02b0 */
[----:B---3--:R-:W-:-:S04]  /*16610*/  IMAD.WIDE R218, R5, 0x4, R220 ;  /* 0x0000000405da7825 */ /* 0x008fc800078e02dc */
[C---:B----4-:R-:W-:Y:S01]  /*16620*/  IMAD.WIDE R216, R5.reuse, 0x4, R230 ;  /* 0x0000000405d87825 */ /* 0x050fe200078e02e6 */
[----:B------:R-:W-:Y:S04]  /*16630*/  LDGSTS.E [R245+0x36000], desc[UR16][R218.64], P1 ;  /* 0x36000000daf57fae */ /* 0x000fe80008921850 */
[----:B------:R1:W-:Y:S02]  /*16640*/  LDGSTS.E [R245+0x36008], desc[UR16][R216.64], P2 ;  /* 0x36008000d8f57fae */ /* 0x0003e40009121850 */
[C---:B-1----:R-:W-:Y:S02]  /*16650*/  IMAD.WIDE R216, R5.reuse, 0x4, R238 ;  /* 0x0000000405d87825 */ /* 0x042fe400078e02ee */
[----:B------:R-:W1:Y:S01]  /*16660*/  S2R R238, SR_TID.X ;  /* 0x0000000000ee7919 */ /* 0x000e620000002100 */
[----:B------:R-:W-:Y:S01]  /*16670*/  LOP3.LUT R221, R4, 0x4c, RZ, 0xfc, !PT ;  /* 0x0000004c04dd7812 */ /* 0x000fe200078efcff */
[----:B------:R-:W-:Y:S01]  /*16680*/  IMAD.WIDE R218, R5, 0x4, R236 ;  /* 0x0000000405da7825 */ /* 0x000fe200078e02ec */
[----:B------:R-:W-:-:S02]  /*16690*/  SEL R220, RZ, 0x4, P5 ;  /* 0x00000004ffdc7807 */ /* 0x000fc40002800000 */
[----:B------:R-:W-:Y:S02]  /*166a0*/  ISETP.GE.AND P5, PT, R221, UR4, PT ;  /* 0x00000004dd007c0c */ /* 0x000fe4000bfa6270 */
[----:B------:R-:W-:Y:S01]  /*166b0*/  LOP3.LUT R221, R4, 0x4e, RZ, 0xfc, !PT ;  /* 0x0000004e04dd7812 */ /* 0x000fe200078efcff */
[----:B------:R-:W-:Y:S01]  /*166c0*/  LDGSTS.E [R246+0x30000], desc[UR16][R218.64], P3 ;  /* 0x30000000daf67fae */ /* 0x000fe20009921850 */
[----:B------:R-:W-:Y:S02]  /*166d0*/  SEL R220, R220, RZ, P6 ;  /* 0x000000ffdcdc7207 */ /* 0x000fe40003000000 */
[----:B------:R-:W-:Y:S01]  /*166e0*/  SEL R11, RZ, 0x4, P5 ;  /* 0x00000004ff0b7807 */ /* 0x000fe20002800000 */
[----:B------:R3:W-:Y:S01]  /*166f0*/  LDGSTS.E [R246+0x30008], desc[UR16][R216.64], P4 ;  /* 0x30008000d8f67fae */ /* 0x0007e2000a121850 */
[----:B------:R-:W-:Y:S02]  /*16700*/  ISETP.GE.AND P5, PT, R221, UR4, PT ;  /* 0x00000004dd007c0c */ /* 0x000fe4000bfa6270 */
[----:B------:R-:W-:-:S02]  /*16710*/  ISETP.NE.U32.AND P1, PT, R220, RZ, PT ;  /* 0x000000ffdc00720c */ /* 0x000fc40003f25070 */
[----:B------:R-:W-:Y:S02]  /*16720*/  SEL R11, R11, RZ, P6 ;  /* 0x000000ff0b0b7207 */ /* 0x000fe40003000000 */
[----:B------:R-:W-:Y:S02]  /*16730*/  SEL R220, RZ, 0x4, P5 ;  /* 0x00000004ffdc7807 */ /* 0x000fe40002800000 */
[----:B------:R-:W-:Y:S02]  /*16740*/  ISETP.NE.U32.AND P2, PT, R11, RZ, PT ;  /* 0x000000ff0b00720c */ /* 0x000fe40003f45070 */
[----:B------:R-:W-:Y:S01]  /*16750*/  SEL R220, R220, RZ, P6 ;  /* 0x000000ffdcdc7207 */ /* 0x000fe20003000000 */
[----:B---3--:R-:W-:Y:S02]  /*16760*/  IMAD.WIDE R216, R5, 0x4, R140 ;  /* 0x0000000405d87825 */ /* 0x008fe400078e028c */
[----:B------:R-:W3:Y:S01]  /*16770*/  LDL.LU.64 R140, [R1+0x380] ;  /* 0x00038000018c7983 */ /* 0x000ee20000300a00 */
[----:B------:R-:W-:-:S02]  /*16780*/  ISETP.NE.U32.AND P3, PT, R220, RZ, PT ;  /* 0x000000ffdc00720c */ /* 0x000fc40003f65070 */
[----:B-1----:R-:W-:-:S04]  /*16790*/  SHF.R.U32.HI R238, RZ, 0x6, R238 ;  /* 0x00000006ffee7819 */ /* 0x002fc800000116ee */
[----:B------:R-:W-:-:S04]  /*167a0*/  SGXT.U32 R238, R238, 0x1 ;  /* 0x00000001eeee781a */ /* 0x000fc80000000000 */
[----:B------:R-:W-:Y:S01]  /*167b0*/  LOP3.LUT R238, R238, 0x30, RZ, 0xfc, !PT ;  /* 0x00000030eeee7812 */ /* 0x000fe200078efcff */
        /* <DEDUP_REMOVED lines=10> */
[----:B--2---:R-:W-:Y:S01]  /*16860*/  IMAD.WIDE R218, R5, 0x4, R222 ;  /* 0x0000000405da7825 */ /* 0x004fe200078e02de */
[C---:B------:R-:W-:Y:S02]  /*16870*/  LOP3.LUT R222, R4.reuse, 0x6c, RZ, 0xfc, !PT ;  /* 0x0000006c04de7812 */ /* 0x040fe400078efcff */
[----:B------:R-:W-:Y:S02]  /*16880*/  LOP3.LUT R223, R4, 0x6e, RZ, 0xfc, !PT ;  /* 0x0000006e04df7812 */ /* 0x000fe400078efcff */
[----:B------:R-:W-:Y:S01]  /*16890*/  ISETP.GE.AND P4, PT, R222, UR4, PT ;  /* 0x00000004de007c0c */ /* 0x000fe2000bf86270 */
[----:B------:R1:W-:Y:S01]  /*168a0*/  LDGSTS.E [R246+0x32000], desc[UR16][R218.64], P0 ;  /* 0x32000000daf67fae */ /* 0x0003e20008121850 */
[----:B------:R-:W-:Y:S02]  /*168b0*/  ISETP.GE.AND P5, PT, R223, UR4, PT ;  /* 0x00000004df007c0c */ /* 0x000fe4000bfa6270 */
[----:B------:R-:W-:Y:S01]  /*168c0*/  LOP3.LUT R223, R4, 0x10, RZ, 0xfc, !PT ;  /* 0x0000001004df7812 */ /* 0x000fe200078efcff */
[----:B------:R2:W-:Y:S01]  /*168d0*/  LDGSTS.E [R246+0x32008], desc[UR16][R216.64], P1 ;  /* 0x32008000d8f67fae */ /* 0x0005e20008921850 */
[----:B------:R-:W-:-:S02]  /*168e0*/  SEL R11, RZ, 0x4, P4 ;  /* 0x00000004ff0b7807 */ /* 0x000fc40002000000 */
[----:B------:R-:W-:Y:S02]  /*168f0*/  ISETP.GE.AND P0, PT, R223, UR4, PT ;  /* 0x00000004df007c0c */ /* 0x000fe4000bf06270 */
[----:B------:R-:W-:Y:S02]  /*16900*/  SEL R11, R11, RZ, P6 ;  /* 0x000000ff0b0b7207 */ /* 0x000fe40003000000 */
[----:B------:R-:W-:Y:S02]  /*16910*/  LOP3.LUT R223, R4, 0x12, RZ, 0xfc, !PT ;  /* 0x0000001204df7812 */ /* 0x000fe400078efcff */
[----:B-1----:R-:W-:Y:S02]  /*16920*/  SEL R218, RZ, 0x4, P5 ;  /* 0x00000004ffda7807 */ /* 0x002fe40002800000 */
[----:B------:R-:W-:Y:S02]  /*16930*/  ISETP.NE.U32.AND P4, PT, R11, RZ, PT ;  /* 0x000000ff0b00720c */ /* 0x000fe40003f85070 */
[----:B------:R-:W-:-:S02]  /*16940*/  SEL R218, R218, RZ, P6 ;  /* 0x000000ffdada7207 */ /* 0x000fc40003000000 */
[----:B------:R-:W-:Y:S02]  /*16950*/  SEL R219, RZ, 0x4, P0 ;  /* 0x00000004ffdb7807 */ /* 0x000fe40000000000 */
[----:B------:R-:W-:Y:S01]  /*16960*/  ISETP.GE.AND P5, PT, R223, UR4, PT ;  /* 0x00000004df007c0c */ /* 0x000fe2000bfa6270 */
[----:B--2---:R-:W-:Y:S01]  /*16970*/  IMAD.WIDE R216, R5, 0x4, R2 ;  /* 0x0000000405d87825 */ /* 0x004fe200078e0202 */
[----:B------:R-:W-:Y:S01]  /*16980*/  ISETP.NE.U32.AND P0, PT, R218, RZ, PT ;  /* 0x000000ffda00720c */ /* 0x000fe20003f05070 */
[----:B------:R-:W5:Y:S01]  /*16990*/  LDL.LU.64 R2, [R1+0x378] ;  /* 0x0003780001027983 */ /* 0x000f620000300a00 */
[----:B------:R-:W-:Y:S02]  /*169a0*/  SEL R11, R219, RZ, P6 ;  /* 0x000000ffdb0b7207 */ /* 0x000fe40003000000 */
[----:B------:R-:W-:Y:S01]  /*169b0*/  SEL R218, RZ, 0x4, P5 ;  /* 0x00000004ffda7807 */ /* 0x000fe20002800000 */
[----:B------:R-:W-:Y:S01]  /*169c0*/  LDGSTS.E [R246+0x34000], desc[UR16][R216.64], P2 ;  /* 0x34000000d8f67fae */ /* 0x000fe20009121850 */
[----:B------:R-:W-:-:S02]  /*169d0*/  ISETP.GE.AND P5, PT, R238, UR4, PT ;  /* 0x00000004ee007c0c */ /* 0x000fc4000bfa6270 */
[C---:B------:R-:W-:Y:S01]  /*169e0*/  LOP3.LUT R223, R4.reuse, 0x32, RZ, 0xfc, !PT ;  /* 0x0000003204df7812 */ /* 0x040fe200078efcff */
[----:B------:R-:W-:Y:S01]  /*169f0*/  LDGSTS.E [R246+0x34008], desc[UR16][R176.64], P3 ;  /* 0x34008000b0f67fae */ /* 0x000fe20009921850 */
[----:B------:R-:W-:Y:S02]  /*16a00*/  ISETP.NE.U32.AND P1, PT, R11, RZ, PT ;  /* 0x000000ff0b00720c */ /* 0x000fe40003f25070 */
[----:B------:R-:W-:Y:S01]  /*16a10*/  SEL R11, RZ, 0x4, P5 ;  /* 0x00000004ff0b7807 */ /* 0x000fe20002800000 */
[----:B------:R1:W-:Y:S01]  /*16a20*/  LDGSTS.E [R246+0x36000], desc[UR16][R174.64], P4 ;  /* 0x36000000aef67fae */ /* 0x0003e2000a121850 */
[----:B------:R-:W-:Y:S02]  /*16a30*/  ISETP.GE.AND P3, PT, R223, UR4, PT ;  /* 0x00000004df007c0c */ /* 0x000fe4000bf66270 */
[----:B------:R-:W-:Y:S01]  /*16a40*/  LOP3.LUT R223, R4, 0x50, RZ, 0xfc, !PT ;  /* 0x0000005004df7812 */ /* 0x000fe200078efcff */
[----:B------:R2:W-:Y:S01]  /*16a50*/  LDGSTS.E [R246+0x36008], desc[UR16][R172.64], P0 ;  /* 0x36008000acf67fae */ /* 0x0005e20008121850 */
[----:B------:R-:W-:-:S02]  /*16a60*/  SEL R11, R11, RZ, P6 ;  /* 0x000000ff0b0b7207 */ /* 0x000fc40003000000 */
[----:B------:R-:W-:Y:S02]  /*16a70*/  SEL R218, R218, RZ, P6 ;  /* 0x000000ffdada7207 */ /* 0x000fe40003000000 */
[----:B-1----:R-:W-:Y:S01]  /*16a80*/  SEL R174, RZ, 0x4, P3 ;  /* 0x00000004ffae7807 */ /* 0x002fe20001800000 */
[----:B------:R-:W-:Y:S01]  /*16a90*/  LDGSTS.E [R247+0x30000], desc[UR16][R114.64], P1 ;  /* 0x3000000072f77fae */ /* 0x000fe20008921850 */
[----:B------:R-:W-:Y:S02]  /*16aa0*/  ISETP.GE.AND P3, PT, R223, UR4, PT ;  /* 0x00000004df007c0c */ /* 0x000fe4000bf66270 */
[----:B------:R-:W-:Y:S02]  /*16ab0*/  LOP3.LUT R223, R4, 0x52, RZ, 0xfc, !PT ;  /* 0x0000005204df7812 */ /* 0x000fe400078efcff */
[----:B------:R-:W-:Y:S02]  /*16ac0*/  ISETP.NE.U32.AND P4, PT, R11, RZ, PT ;  /* 0x000000ff0b00720c */ /* 0x000fe40003f85070 */
[----:B------:R-:W-:-:S02]  /*16ad0*/  SEL R11, RZ, 0x4, P3 ;  /* 0x00000004ff0b7807 */ /* 0x000fc40001800000 */
[----:B------:R-:W-:Y:S02]  /*16ae0*/  ISETP.GE.AND P3, PT, R223, UR4, PT ;  /* 0x00000004df007c0c */ /* 0x000fe4000bf66270 */
[----:B------:R-:W-:Y:S02]  /*16af0*/  LOP3.LUT R223, R4, 0x70, RZ, 0xfc, !PT ;  /* 0x0000007004df7812 */ /* 0x000fe400078efcff */
[----:B------:R-:W-:Y:S02]  /*16b00*/  ISETP.NE.U32.AND P2, PT, R218, RZ, PT ;  /* 0x000000ffda00720c */ /* 0x000fe40003f45070 */
[----:B------:R-:W-:Y:S02]  /*16b10*/  SEL R11, R11, RZ, P6 ;  /* 0x000000ff0b0b7207 */ /* 0x000fe40003000000 */
[----:B--2---:R-:W-:Y:S02]  /*16b20*/  SEL R172, RZ, 0x4, P3 ;  /* 0x00000004ffac7807 */ /* 0x004fe40001800000 */
[----:B------:R-:W-:-:S02]  /*16b30*/  ISETP.GE.AND P3, PT, R223, UR4, PT ;  /* 0x00000004df007c0c */ /* 0x000fc4000bf66270 */
[----:B------:R-:W-:Y:S02]  /*16b40*/  ISETP.NE.U32.AND P1, PT, R11, RZ, PT ;  /* 0x000000ff0b00720c */ /* 0x000fe40003f25070 */
[----:B------:R-:W-:Y:S02]  /*16b50*/  SEL R11, RZ, 0x4, P3 ;  /* 0x00000004ff0b7807 */ /* 0x000fe40001800000 */
[----:B------:R-:W-:Y:S01]  /*16b60*/  SEL R174, R174, RZ, P6 ;  /* 0x000000ffaeae7207 */ /* 0x000fe20003000000 */
[----:B------:R-:W-:Y:S01]  /*16b70*/  LDGSTS.E [R247+0x30008], desc[UR16][R112.64], P2 ;  /* 0x3000800070f77fae */ /* 0x000fe20009121850 */
[----:B------:R-:W-:Y:S02]  /*16b80*/  SEL R172, R172, RZ, P6 ;  /* 0x000000ffacac7207 */ /* 0x000fe40003000000 */
[----:B------:R-:W-:Y:S01]  /*16b90*/  SEL R11, R11, RZ, P6 ;  /* 0x000000ff0b0b7207 */ /* 0x000fe20003000000 */
[----:B------:R1:W-:Y:S01]  /*16ba0*/  LDGSTS.E [R247+0x32000], desc[UR16][R150.64], P4 ;  /* 0x3200000096f77fae */ /* 0x0003e2000a121850 */
[----:B------:R-:W-:-:S02]  /*16bb0*/  ISETP.NE.U32.AND P0, PT, R174, RZ, PT ;  /* 0x000000ffae00720c */ /* 0x000fc40003f05070 */
[----:B------:R-:W-:Y:S02]  /*16bc0*/  ISETP.NE.U32.AND P3, PT, R172, RZ, PT ;  /* 0x000000ffac00720c */ /* 0x000fe40003f65070 */
[----:B------:R-:W-:Y:S01]  /*16bd0*/  ISETP.NE.U32.AND P2, PT, R11, RZ, PT ;  /* 0x000000ff0b00720c */ /* 0x000fe20003f45070 */
[----:B------:R-:W2:Y:S01]  /*16be0*/  S2R R173, SR_TID.X ;  /* 0x0000000000ad7919 */ /* 0x000ea20000002100 */
[----:B-1----:R-:W1:Y:S07]  /*16bf0*/  S2R R151, SR_TID.X ;  /* 0x0000000000977919 */ /* 0x002e6e0000002100 */
[----:B------:R-:W-:Y:S04]  /*16c00*/  LDGSTS.E [R247+0x32008], desc[UR16][R170.64], P0 ;  /* 0x32008000aaf77fae */ /* 0x000fe80008121850 */
[----:B------:R-:W-:Y:S04]  /*16c10*/  LDGSTS.E [R247+0x34000], desc[UR16][R148.64], P1 ;  /* 0x3400000094f77fae */ /* 0x000fe80008921850 */
[----:B------:R-:W-:Y:S04]  /*16c20*/  LDGSTS.E [R247+0x34008], desc[UR16][R168.64], P3 ;  /* 0x34008000a8f77fae */ /* 0x000fe80009921850 */
[----:B------:R4:W-:Y:S02]  /*16c30*/  LDGSTS.E [R247+0x36000], desc[UR16][R152.64], P2 ;  /* 0x3600000098f77fae */ /* 0x0009e40009121850 */
[----:B----4-:R-:W4:Y:S01]  /*16c40*/  S2R R153, SR_TID.X ;  /* 0x0000000000997919 */ /* 0x010f220000002100 */
[----:B------:R-:W3:Y:S01]  /*16c50*/  S2R R152, SR_TID.X ;  /* 0x0000000000987919 */ /* 0x000ee20000002100 */
[----:B------:R-:W-:-:S04]  /*16c60*/  LOP3.LUT R223, R4, 0x72, RZ, 0xfc, !PT ;  /* 0x0000007204df7812 */ /* 0x000fc800078efcff */
[----:B------:R-:W-:Y:S02]  /*16c70*/  ISETP.GE.AND P5, PT, R223, UR4, PT ;  /* 0x00000004df007c0c */ /* 0x000fe4000bfa6270 */
[C---:B------:R-:W-:Y:S02]  /*16c80*/  LOP3.LUT R223, R4.reuse, 0x14, RZ, 0xfc, !PT ;  /* 0x0000001404df7812 */ /* 0x040fe400078efcff */
[----:B------:R-:W-:Y:S02]  /*16c90*/  SEL R114, RZ, 0x4, P5 ;  /* 0x00000004ff727807 */ /* 0x000fe40002800000 */
[----:B-1----:R-:W-:Y:S02]  /*16ca0*/  SHF.R.U32.HI R151, RZ, 0x6, R151 ;  /* 0x00000006ff977819 */ /* 0x002fe40000011697 */
[----:B------:R-:W-:Y:S02]  /*16cb0*/  ISETP.GE.AND P5, PT, R223, UR4, PT ;  /* 0x00000004df007c0c */ /* 0x000fe4000bfa6270 */
[----:B------:R-:W-:-:S02]  /*16cc0*/  LOP3.LUT R223, R4, 0x16, RZ, 0xfc, !PT ;  /* 0x0000001604df7812 */ /* 0x000fc400078efcff */
[----:B--2---:R-:W-:Y:S02]  /*16cd0*/  SHF.R.U32.HI R173, RZ, 0x6, R173 ;  /* 0x00000006ffad7819 */ /* 0x004fe400000116ad */
[----:B------:R-:W-:Y:S01]  /*16ce0*/  SGXT.U32 R151, R151, 0x1 ;  /* 0x000000019797781a */ /* 0x000fe20000000000 */
[----:B------:R-:W1:Y:S01]  /*16cf0*/  S2R R115, SR_TID.X ;  /* 0x0000000000737919 */ /* 0x000e620000002100 */
[----:B------:R-:W-:Y:S02]  /*16d00*/  SEL R11, RZ, 0x4, P5 ;  /* 0x00000004ff0b7807 */ /* 0x000fe40002800000 */
[----:B------:R-:W-:Y:S02]  /*16d10*/  ISETP.GE.AND P5, PT, R223, UR4, PT ;  /* 0x00000004df007c0c */ /* 0x000fe4000bfa6270 */
[----:B------:R-:W-:Y:S02]  /*16d20*/  SGXT.U32 R173, R173, 0x1 ;  /* 0x00000001adad781a */ /* 0x000fe40000000000 */
[----:B------:R-:W-:Y:S01]  /*16d30*/  LOP3.LUT R151, R151, 0x34, RZ, 0xfc, !PT ;  /* 0x0000003497977812 */ /* 0x000fe200078efcff */
[----:B------:R-:W2:Y:S01]  /*16d40*/  S2R R171, SR_TID.X ;  /* 0x0000000000ab7919 */ /* 0x000ea20000002100 */
[----:B------:R-:W-:-:S02]  /*16d50*/  SEL R112, RZ, 0x4, P5 ;  /* 0x00000004ff707807 */ /* 0x000fc40002800000 */
[----:B------:R-:W-:Y:S02]  /*16d60*/  SEL R11, R11, RZ, P6 ;  /* 0x000000ff0b0b7207 */ /* 0x000fe40003000000 */
[----:B------:R-:W-:Y:S02]  /*16d70*/  LOP3.LUT R173, R173, 0x36, RZ, 0xfc, !PT ;  /* 0x00000036adad7812 */ /* 0x000fe400078efcff */
[----:B------:R-:W-:Y:S02]  /*16d80*/  ISETP.GE.AND P3, PT, R151, UR4, PT ;  /* 0x0000000497007c0c */ /* 0x000fe4000bf66270 */
[----:B----4-:R-:W-:Y:S02]  /*16d90*/  SHF.R.U32.HI R153, RZ, 0x6, R153 ;  /* 0x00000006ff997819 */ /* 0x010fe40000011699 */
[----:B------:R-:W-:Y:S02]  /*16da0*/  SEL R114, R114, RZ, P6 ;  /* 0x000000ff72727207 */ /* 0x000fe40003000000 */
[----:B------:R-:W-:-:S02]  /*16db0*/  SEL R112, R112, RZ, P6 ;  /* 0x000000ff70707207 */ /* 0x000fc40003000000 */
[----:B------:R-:W-:Y:S02]  /*16dc0*/  ISETP.NE.U32.AND P0, PT, R11, RZ, PT ;  /* 0x000000ff0b00720c */ /* 0x000fe40003f05070 */
[----:B------:R-:W-:Y:S02]  /*16dd0*/  ISETP.GE.AND P5, PT, R173, UR4, PT ;  /* 0x00000004ad007c0c */ /* 0x000fe4000bfa6270 */
[----:B------:R-:W-:Y:S02]  /*16de0*/  LOP3.LUT R223, R4, 0x54, RZ, 0xfc, !PT ;  /* 0x0000005404df7812 */ /* 0x000fe400078efcff */
[----:B------:R-:W-:Y:S02]  /*16df0*/  SEL R11, RZ, 0x4, P3 ;  /* 0x00000004ff0b7807 */ /* 0x000fe40001800000 */
[----:B------:R-:W-:Y:S02]  /*16e00*/  SGXT.U32 R153, R153, 0x1 ;  /* 0x000000019999781a */ /* 0x000fe40000000000 */
[----:B------:R-:W-:-:S02]  /*16e10*/  ISETP.NE.U32.AND P4, PT, R114, RZ, PT ;  /* 0x000000ff7200720c */ /* 0x000fc40003f85070 */
[----:B---3--:R-:W-:Y:S02]  /*16e20*/  SHF.R.U32.HI R152, RZ, 0x6, R152 ;  /* 0x00000006ff987819 */ /* 0x008fe40000011698 */
[----:B------:R-:W-:Y:S02]  /*16e30*/  ISETP.NE.U32.AND P1, PT, R112, RZ, PT ;  /* 0x000000ff7000720c */ /* 0x000fe40003f25070 */
[----:B------:R-:W-:Y:S02]  /*16e40*/  SEL R112, RZ, 0x4, P5 ;  /* 0x00000004ff707807 */ /* 0x000fe40002800000 */
[----:B------:R-:W-:Y:S02]  /*16e50*/  ISETP.GE.AND P2, PT, R223, UR4, PT ;  /* 0x00000004df007c0c */ /* 0x000fe4000bf46270 */
[----:B------:R-:W-:Y:S02]  /*16e60*/  LOP3.LUT R153, R153, 0x56, RZ, 0xfc, !PT ;  /* 0x0000005699997812 */ /* 0x000fe400078efcff */
[----:B------:R-:W-:Y:S01]  /*16e70*/  SEL R11, R11, RZ, P6 ;  /* 0x000000ff0b0b7207 */ /* 0x000fe20003000000 */
[----:B------:R-:W3:Y:S01]  /*16e80*/  S2R R150, SR_TID.X ;  /* 0x0000000000967919 */ /* 0x000ee20000002100 */
[----:B------:R-:W-:-:S02]  /*16e90*/  SGXT.U32 R152, R152, 0x1 ;  /* 0x000000019898781a */ /* 0x000fc40000000000 */
[----:B------:R-:W-:Y:S01]  /*16ea0*/  SEL R112, R112, RZ, P6 ;  /* 0x000000ff70707207 */ /* 0x000fe20003000000 */
[----:B------:R-:W-:Y:S01]  /*16eb0*/  IMAD.WIDE R206, R5, 0x4, R206 ;  /* 0x0000000405ce7825 */ /* 0x000fe200078e02ce */
[----:B------:R-:W-:Y:S01]  /*16ec0*/  SEL R113, RZ, 0x4, P2 ;  /* 0x00000004ff717807 */ /* 0x000fe20001000000 */
[----:B------:R-:W-:Y:S01]  /*16ed0*/  LDGSTS.E [R247+0x36008], desc[UR16][R204.64], P4 ;  /* 0x36008000ccf77fae */ /* 0x000fe2000a121850 */
[----:B------:R-:W-:Y:S02]  /*16ee0*/  ISETP.GE.AND P5, PT, R153, UR4, PT ;  /* 0x0000000499007c0c */ /* 0x000fe4000bfa6270 */
[----:B------:R-:W-:Y:S01]  /*16ef0*/  ISETP.NE.U32.AND P3, PT, R11, RZ, PT ;  /* 0x000000ff0b00720c */ /* 0x000fe20003f65070 */
[----:B------:R-:W-:Y:S01]  /*16f00*/  IMAD.WIDE R202, R5, 0x4, R202 ;  /* 0x0000000405ca7825 */ /* 0x000fe200078e02ca */
[----:B------:R-:W-:Y:S01]  /*16f10*/  LOP3.LUT R152, R152, 0x74, RZ, 0xfc, !PT ;  /* 0x0000007498987812 */ /* 0x000fe200078efcff */
[----:B------:R-:W-:Y:S01]  /*16f20*/  LDGSTS.E [R248+0x30000], desc[UR16][R206.64], P0 ;  /* 0x30000000cef87fae */ /* 0x000fe20008121850 */
[----:B------:R-:W-:-:S02]  /*16f30*/  ISETP.NE.U32.AND P2, PT, R112, RZ, PT ;  /* 0x000000ff7000720c */ /* 0x000fc40003f45070 */
[----:B------:R-:W-:Y:S01]  /*16f40*/  SEL R11, R113, RZ, P6 ;  /* 0x000000ff710b7207 */ /* 0x000fe20003000000 */
[----:B------:R-:W-:Y:S01]  /*16f50*/  IMAD.WIDE R200, R5, 0x4, R200 ;  /* 0x0000000405c87825 */ /* 0x000fe200078e02c8 */
[----:B------:R-:W-:Y:S01]  /*16f60*/  SEL R112, RZ, 0x4, P5 ;  /* 0x00000004ff707807 */ /* 0x000fe20002800000 */
[----:B------:R-:W-:Y:S01]  /*16f70*/  LDGSTS.E [R248+0x30008], desc[UR16][R202.64], P1 ;  /* 0x30008000caf87fae */ /* 0x000fe20008921850 */
[----:B------:R-:W-:Y:S02]  /*16f80*/  ISETP.GE.AND P5, PT, R152, UR4, PT ;  /* 0x0000000498007c0c */ /* 0x000fe4000bfa6270 */
[----:B------:R-:W-:Y:S01]  /*16f90*/  LOP3.LUT R223, R4, 0x76, RZ, 0xfc, !PT ;  /* 0x0000007604df7812 */ /* 0x000fe200078efcff */
[----:B------:R-:W-:Y:S01]  /*16fa0*/  LDGSTS.E [R248+0x32000], desc[UR16][R200.64], P3 ;  /* 0x32000000c8f87fae */ /* 0x000fe20009921850 */
[----:B------:R-:W-:Y:S02]  /*16fb0*/  ISETP.NE.U32.AND P4, PT, R11, RZ, PT ;  /* 0x000000ff0b00720c */ /* 0x000fe40003f85070 */
[----:B------:R-:W-:-:S02]  /*16fc0*/  SEL R112, R112, RZ, P6 ;  /* 0x000000ff70707207 */ /* 0x000fc40003000000 */
[----:B------:R-:W-:Y:S02]  /*16fd0*/  SEL R11, RZ, 0x4, P5 ;  /* 0x00000004ff0b7807 */ /* 0x000fe40002800000 */
[----:B------:R-:W-:Y:S02]  /*16fe0*/  ISETP.GE.AND P1, PT, R223, UR4, PT ;  /* 0x00000004df007c0c */ /* 0x000fe4000bf26270 */
[----:B------:R-:W-:Y:S02]  /*16ff0*/  LOP3.LUT R223, R4, 0x18, RZ, 0xfc, !PT ;  /* 0x0000001804df7812 */ /* 0x000fe400078efcff */
[----:B------:R-:W-:Y:S02]  /*17000*/  ISETP.NE.U32.AND P0, PT, R112, RZ, PT ;  /* 0x000000ff7000720c */ /* 0x000fe40003f05070 */
[----:B------:R-:W-:Y:S02]  /*17010*/  SEL R11, R11, RZ, P6 ;  /* 0x000000ff0b0b7207 */ /* 0x000fe40003000000 */
[----:B------:R-:W-:-:S02]  /*17020*/  SEL R112, RZ, 0x4, P1 ;  /* 0x00000004ff707807 */ /* 0x000fc40000800000 */
[----:B------:R-:W-:Y:S02]  /*17030*/  ISETP.GE.AND P3, PT, R223, UR4, PT ;  /* 0x00000004df007c0c */ /* 0x000fe4000bf66270 */
[----:B-1----:R-:W-:Y:S01]  /*17040*/  SHF.R.U32.HI R115, RZ, 0x6, R115 ;  /* 0x00000006ff737819 */ /* 0x002fe20000011673 */
[----:B------:R-:W-:Y:S01]  /*17050*/  IMAD.WIDE R198, R5, 0x4, R198 ;  /* 0x0000000405c67825 */ /* 0x000fe200078e02c6 */
[----:B------:R-:W-:Y:S01]  /*17060*/  LOP3.LUT R223, R4, 0x1a, RZ, 0xfc, !PT ;  /* 0x0000001a04df7812 */ /* 0x000fe200078efcff */
[----:B------:R-:W1:Y:S01]  /*17070*/  S2R R170, SR_TID.X ;  /* 0x0000000000aa7919 */ /* 0x000e620000002100 */
[----:B------:R-:W-:Y:S02]  /*17080*/  ISETP.NE.U32.AND P1, PT, R11, RZ, PT ;  /* 0x000000ff0b00720c */ /* 0x000fe40003f25070 */
[----:B------:R-:W-:Y:S01]  /*17090*/  SEL R112, R112, RZ, P6 ;  /* 0x000000ff70707207 */ /* 0x000fe20003000000 */
[----:B------:R-:W-:Y:S01]  /*170a0*/  LDGSTS.E [R248+0x32008], desc[UR16][R198.64], P2 ;  /* 0x32008000c6f87fae */ /* 0x000fe20009121850 */
[----:B------:R-:W-:-:S02]  /*170b0*/  SEL R11, RZ, 0x4, P3 ;  /* 0x00000004ff0b7807 */ /* 0x000fc40001800000 */
[----:B------:R-:W-:Y:S02]  /*170c0*/  SGXT.U32 R115, R115, 0x1 ;  /* 0x000000017373781a */ /* 0x000fe40000000000 */
[----:B------:R-:W-:Y:S02]  /*170d0*/  ISETP.GE.AND P3, PT, R223, UR4, PT ;  /* 0x00000004df007c0c */ /* 0x000fe4000bf66270 */
[----:B--2---:R-:W-:Y:S02]  /*170e0*/  SHF.R.U32.HI R171, RZ, 0x6, R171 ;  /* 0x00000006ffab7819 */ /* 0x004fe400000116ab */
[----:B------:R-:W-:Y:S02]  /*170f0*/  LOP3.LUT R115, R115, 0x38, RZ, 0xfc, !PT ;  /* 0x0000003873737812 */ /* 0x000fe400078efcff */
[----:B------:R-:W-:Y:S02]  /*17100*/  ISETP.NE.U32.AND P2, PT, R112, RZ, PT ;  /* 0x000000ff7000720c */ /* 0x000fe40003f45070 */
[----:B------:R-:W-:-:S02]  /*17110*/  SEL R112, RZ, 0x4, P3 ;  /* 0x00000004ff707807 */ /* 0x000fc40001800000 */
[----:B------:R-:W-:Y:S01]  /*17120*/  SGXT.U32 R171, R171, 0x1 ;  /* 0x00000001abab781a */ /* 0x000fe20000000000 */
[----:B------:R-:W-:Y:S01]  /*17130*/  IMAD.WIDE R196, R5, 0x4, R196 ;  /* 0x0000000405c47825 */ /* 0x000fe200078e02c4 */
[----:B------:R-:W-:Y:S02]  /*17140*/  SEL R11, R11, RZ, P6 ;  /* 0x000000ff0b0b7207 */ /* 0x000fe40003000000 */
[----:B------:R-:W-:Y:S02]  /*17150*/  ISETP.GE.AND P5, PT, R115, UR4, PT ;  /* 0x0000000473007c0c */ /* 0x000fe4000bfa6270 */
[----:B------:R-:W-:Y:S01]  /*17160*/  LOP3.LUT R171, R171, 0x3a, RZ, 0xfc, !PT ;  /* 0x0000003aabab7812 */ /* 0x000fe200078efcff */
[----:B------:R-:W-:Y:S01]  /*17170*/  LDGSTS.E [R248+0x34000], desc[UR16][R196.64], P4 ;  /* 0x34000000c4f87fae */ /* 0x000fe2000a121850 */
[----:B------:R-:W-:Y:S02]  /*17180*/  SEL R112, R112, RZ, P6 ;  /* 0x000000ff70707207 */ /* 0x000fe40003000000 */
[----:B------:R-:W-:-:S02]  /*17190*/  ISETP.NE.U32.AND P3, PT, R11, RZ, PT ;  /* 0x000000ff0b00720c */ /* 0x000fc40003f65070 */
[----:B------:R-:W-:Y:S02]  /*171a0*/  SEL R11, RZ, 0x4, P5 ;  /* 0x00000004ff0b7807 */ /* 0x000fe40002800000 */
[----:B------:R-:W-:Y:S02]  /*171b0*/  ISETP.GE.AND P5, PT, R171, UR4, PT ;  /* 0x00000004ab007c0c */ /* 0x000fe4000bfa6270 */
[----:B------:R-:W-:Y:S01]  /*171c0*/  ISETP.NE.U32.AND P4, PT, R112, RZ, PT ;  /* 0x000000ff7000720c */ /* 0x000fe20003f85070 */
[C---:B------:R-:W-:Y:S01]  /*171d0*/  IMAD.WIDE R194, R5.reuse, 0x4, R194 ;  /* 0x0000000405c27825 */ /* 0x040fe200078e02c2 */
[----:B------:R-:W-:Y:S02]  /*171e0*/  LOP3.LUT R223, R4, 0x58, RZ, 0xfc, !PT ;  /* 0x0000005804df7812 */ /* 0x000fe400078efcff */
[----:B---3--:R-:W-:Y:S01]  /*171f0*/  SHF.R.U32.HI R150, RZ, 0x6, R150 ;  /* 0x00000006ff967819 */ /* 0x008fe20000011696 */
[----:B------:R-:W-:Y:S01]  /*17200*/  IMAD.WIDE R186, R5, 0x4, R186 ;  /* 0x0000000405ba7825 */ /* 0x000fe200078e02ba */
[----:B------:R-:W-:Y:S01]  /*17210*/  SEL R11, R11, RZ, P6 ;  /* 0x000000ff0b0b7207 */ /* 0x000fe20003000000 */
[----:B------:R-:W-:Y:S01]  /*17220*/  LDGSTS.E [R248+0x34008], desc[UR16][R194.64], P0 ;  /* 0x34008000c2f87fae */ /* 0x000fe20008121850 */
[----:B------:R-:W-:Y:S01]  /*17230*/  SEL R112, RZ, 0x4, P5 ;  /* 0x00000004ff707807 */ /* 0x000fe20002800000 */
[----:B------:R-:W-:Y:S01]  /*17240*/  IMAD.WIDE R192, R5, 0x4, R192 ;  /* 0x0000000405c07825 */ /* 0x000fe200078e02c0 */
[----:B------:R-:W-:Y:S01]  /*17250*/  ISETP.GE.AND P5, PT, R223, UR4, PT ;  /* 0x00000004df007c0c */ /* 0x000fe2000bfa6270 */
[----:B------:R-:W-:Y:S01]  /*17260*/  LDGSTS.E [R248+0x36000], desc[UR16][R186.64], P1 ;  /* 0x36000000baf87fae */ /* 0x000fe20008921850 */
[----:B------:R-:W-:Y:S01]  /*17270*/  SGXT.U32 R150, R150, 0x1 ;  /* 0x000000019696781a */ /* 0x000fe20000000000 */
[----:B------:R-:W-:Y:S01]  /*17280*/  IMAD.WIDE R184, R5, 0x4, R184 ;  /* 0x0000000405b87825 */ /* 0x000fe200078e02b8 */
[----:B------:R-:W-:Y:S01]  /*17290*/  ISETP.NE.U32.AND P0, PT, R11, RZ, PT ;  /* 0x000000ff0b00720c */ /* 0x000fe20003f05070 */
[----:B------:R-:W-:Y:S01]  /*172a0*/  LDGSTS.E [R248+0x36008], desc[UR16][R192.64], P2 ;  /* 0x36008000c0f87fae */ /* 0x000fe20009121850 */
[----:B------:R-:W-:Y:S01]  /*172b0*/  LOP3.LUT R223, R4, 0x5a, RZ, 0xfc, !PT ;  /* 0x0000005a04df7812 */ /* 0x000fe200078efcff */
[----:B------:R-:W-:Y:S01]  /*172c0*/  IMAD.WIDE R190, R5, 0x4, R190 ;  /* 0x0000000405be7825 */ /* 0x000fe200078e02be */
[----:B------:R-:W-:Y:S01]  /*172d0*/  SEL R11, RZ, 0x4, P5 ;  /* 0x00000004ff0b7807 */ /* 0x000fe20002800000 */
[----:B------:R-:W-:Y:S01]  /*172e0*/  LDGSTS.E [R249+0x30000], desc[UR16][R184.64], P3 ;  /* 0x30000000b8f97fae */ /* 0x000fe20009921850 */
[----:B------:R-:W-:-:S02]  /*172f0*/  LOP3.LUT R150, R150, 0x78, RZ, 0xfc, !PT ;  /* 0x0000007896967812 */ /* 0x000fc400078efcff */
[----:B------:R-:W-:Y:S01]  /*17300*/  SEL R112, R112, RZ, P6 ;  /* 0x000000ff70707207 */ /* 0x000fe20003000000 */
[----:B------:R-:W-:Y:S01]  /*17310*/  LDGSTS.E [R249+0x30008], desc[UR16][R190.64], P4 ;  /* 0x30008000bef97fae */ /* 0x000fe2000a121850 */
[----:B------:R-:W-:Y:S02]  /*17320*/  ISETP.GE.AND P5, PT, R223, UR4, PT ;  /* 0x00000004df007c0c */ /* 0x000fe4000bfa6270 */
[----:B------:R-:W-:Y:S02]  /*17330*/  SEL R11, R11, RZ, P6 ;  /* 0x000000ff0b0b7207 */ /* 0x000fe40003000000 */
[----:B------:R-:W-:Y:S02]  /*17340*/  ISETP.GE.AND P4, PT, R150, UR4, PT ;  /* 0x0000000496007c0c */ /* 0x000fe4000bf86270 */
[----:B------:R-:W-:Y:S02]  /*17350*/  ISETP.NE.U32.AND P1, PT, R112, RZ, PT ;  /* 0x000000ff7000720c */ /* 0x000fe40003f25070 */
[----:B------:R-:W-:-:S02]  /*17360*/  SEL R112, RZ, 0x4, P5 ;  /* 0x00000004ff707807 */ /* 0x000fc40002800000 */
[----:B------:R-:W-:Y:S02]  /*17370*/  ISETP.NE.U32.AND P2, PT, R11, RZ, PT ;  /* 0x000000ff0b00720c */ /* 0x000fe40003f45070 */
[----:B-1----:R-:W-:Y:S02]  /*17380*/  SHF.R.U32.HI R170, RZ, 0x6, R170 ;  /* 0x00000006ffaa7819 */ /* 0x002fe400000116aa */
[----:B------:R-:W-:Y:S02]  /*17390*/  SEL R11, RZ, 0x4, P4 ;  /* 0x00000004ff0b7807 */ /* 0x000fe40002000000 */
[----:B------:R-:W-:Y:S02]  /*173a0*/  SGXT.U32 R170, R170, 0x1 ;  /* 0x00000001aaaa781a */ /* 0x000fe40000000000 */
[----:B------:R-:W-:Y:S02]  /*173b0*/  SEL R112, R112, RZ, P6 ;  /* 0x000000ff70707207 */ /* 0x000fe40003000000 */
[----:B------:R-:W-:-:S02]  /*173c0*/  SEL R11, R11, RZ, P6 ;  /* 0x000000ff0b0b7207 */ /* 0x000fc40003000000 */
[----:B------:R-:W-:Y:S02]  /*173d0*/  LOP3.LUT R170, R170, 0x7a, RZ, 0xfc, !PT ;  /* 0x0000007aaaaa7812 */ /* 0x000fe400078efcff */
[----:B------:R-:W-:Y:S02]  /*173e0*/  ISETP.NE.U32.AND P3, PT, R112, RZ, PT ;  /* 0x000000ff7000720c */ /* 0x000fe40003f65070 */
[----:B------:R-:W-:Y:S01]  /*173f0*/  ISETP.NE.U32.AND P4, PT, R11, RZ, PT ;  /* 0x000000ff0b00720c */ /* 0x000fe20003f85070 */
[C---:B------:R-:W-:Y:S01]  /*17400*/  IMAD.WIDE R188, R5.reuse, 0x4, R188 ;  /* 0x0000000405bc7825 */ /* 0x040fe200078e02bc */
[----:B------:R-:W-:Y:S02]  /*17410*/  ISETP.GE.AND P5, PT, R170, UR4, PT ;  /* 0x00000004aa007c0c */ /* 0x000fe4000bfa6270 */
[C---:B------:R-:W-:Y:S01]  /*17420*/  LOP3.LUT R223, R4.reuse, 0x1e, RZ, 0xfc, !PT ;  /* 0x0000001e04df7812 */ /* 0x040fe200078efcff */
[C---:B------:R-:W-:Y:S01]  /*17430*/  IMAD.WIDE R166, R5.reuse, 0x4, R166 ;  /* 0x0000000405a67825 */ /* 0x040fe200078e02a6 */
[----:B------:R-:W-:Y:S01]  /*17440*/  SEL R112, RZ, 0x4, P5 ;  /* 0x00000004ff707807 */ /* 0x000fe20002800000 */
[----:B------:R-:W-:Y:S02]  /*17450*/  LDGSTS.E [R249+0x32000], desc[UR16][R188.64], P0 ;  /* 0x32000000bcf97fae */ /* 0x000fe40008121850 */
[----:B------:R-:W-:Y:S01]  /*17460*/  IMAD.WIDE R182, R5, 0x4, R182 ;  /* 0x0000000405b67825 */ /* 0x000fe200078e02b6 */
[----:B------:R-:W-:Y:S01]  /*17470*/  ISETP.GE.AND P5, PT, R223, UR4, PT ;  /* 0x00000004df007c0c */ /* 0x000fe2000bfa6270 */
[----:B------:R-:W-:Y:S02]  /*17480*/  LDGSTS.E [R249+0x32008], desc[UR16][R166.64], P1 ;  /* 0x32008000a6f97fae */ /* 0x000fe40008921850 */
[C---:B------:R-:W-:Y:S01]  /*17490*/  IMAD.WIDE R178, R5.reuse, 0x4, R178 ;  /* 0x0000000405b27825 */ /* 0x040fe200078e02b2 */
[----:B------:R-:W-:Y:S01]  /*174a0*/  LOP3.LUT R223, R4, 0x5e, RZ, 0xfc, !PT ;  /* 0x0000005e04df7812 */ /* 0x000fe200078efcff */
[----:B------:R-:W-:Y:S02]  /*174b0*/  LDGSTS.E [R249+0x34000], desc[UR16][R182.64], P2 ;  /* 0x34000000b6f97fae */ /* 0x000fe40009121850 */
[----:B------:R-:W-:-:S02]  /*174c0*/  IMAD.WIDE R180, R5, 0x4, R180 ;  /* 0x0000000405b47825 */ /* 0x000fc400078e02b4 */
[----:B------:R-:W-:Y:S04]  /*174d0*/  LDGSTS.E [R249+0x34008], desc[UR16][R178.64], P3 ;  /* 0x34008000b2f97fae */ /* 0x000fe80009921850 */
[----:B------:R-:W-:Y:S01]  /*174e0*/  LDGSTS.E [R249+0x36000], desc[UR16][R180.64], P4 ;  /* 0x36000000b4f97fae */ /* 0x000fe2000a121850 */
[----:B------:R-:W-:-:S03]  /*174f0*/  ISETP.GE.AND P4, PT, R223, UR4, PT ;  /* 0x00000004df007c0c */ /* 0x000fc6000bf86270 */
[----:B------:R-:W2:Y:S01]  /*17500*/  LDL R223, [R1+0x244] ;  /* 0x0002440001df7983 */ /* 0x000ea20000100800 */
[----:B------:R-:W1:Y:S01]  /*17510*/  S2R R149, SR_TID.X ;  /* 0x0000000000957919 */ /* 0x000e620000002100 */
[----:B------:R-:W3:Y:S01]  /*17520*/  S2R R169, SR_TID.X ;  /* 0x0000000000a97919 */ /* 0x000ee20000002100 */
[----:B------:R-:W-:Y:S02]  /*17530*/  LOP3.LUT R222, R4, 0x1c, RZ, 0xfc, !PT ;  /* 0x0000001c04de7812 */ /* 0x000fe400078efcff */
[----:B------:R-:W-:Y:S02]  /*17540*/  SEL R113, R112, RZ, P6 ;  /* 0x000000ff70717207 */ /* 0x000fe40003000000 */
[----:B------:R-:W-:Y:S02]  /*17550*/  ISETP.GE.AND P0, PT, R222, UR4, PT ;  /* 0x00000004de007c0c */ /* 0x000fe4000bf06270 */
[----:B------:R-:W-:Y:S01]  /*17560*/  SEL R11, RZ, 0x4, P5 ;  /* 0x00000004ff0b7807 */ /* 0x000fe20002800000 */
[----:B------:R-:W4:Y:S01]  /*17570*/  S2R R172, SR_TID.X ;  /* 0x0000000000ac7919 */ /* 0x000f220000002100 */
[----:B------:R-:W-:-:S02]  /*17580*/  SEL R112, RZ, 0x4, P0 ;  /* 0x00000004ff707807 */ /* 0x000fc40000000000 */
[----:B------:R-:W-:Y:S01]  /*17590*/  ISETP.NE.U32.AND P0, PT, R113, RZ, PT ;  /* 0x000000ff7100720c */ /* 0x000fe20003f05070 */
[----:B------:R-:W4:Y:S01]  /*175a0*/  S2R R174, SR_TID.X ;  /* 0x0000000000ae7919 */ /* 0x000f220000002100 */
[----:B------:R-:W-:Y:S02]  /*175b0*/  SEL R113, R11, RZ, P6 ;  /* 0x000000ff0b717207 */ /* 0x000fe40003000000 */
[----:B-1----:R-:W-:-:S04]  /*175c0*/  SHF.R.U32.HI R149, RZ, 0x6, R149 ;  /* 0x00000006ff957819 */ /* 0x002fc80000011695 */
[----:B------:R-:W-:Y:S02]  /*175d0*/  SGXT.U32 R149, R149, 0x1 ;  /* 0x000000019595781a */ /* 0x000fe40000000000 */
[----:B---3--:R-:W-:Y:S02]  /*175e0*/  SHF.R.U32.HI R169, RZ, 0x6, R169 ;  /* 0x00000006ffa97819 */ /* 0x008fe400000116a9 */
[----:B------:R-:W-:Y:S02]  /*175f0*/  LOP3.LUT R149, R149, 0x3c, RZ, 0xfc, !PT ;  /* 0x0000003c95957812 */ /* 0x000fe400078efcff */
[----:B------:R-:W-:Y:S02]  /*17600*/  SGXT.U32 R169, R169, 0x1 ;  /* 0x00000001a9a9781a */ /* 0x000fe40000000000 */
[----:B------:R-:W-:Y:S02]  /*17610*/  ISETP.GE.AND P1, PT, R149, UR4, PT ;  /* 0x0000000495007c0c */ /* 0x000fe4000bf26270 */
[----:B------:R-:W-:-:S02]  /*17620*/  LOP3.LUT R169, R169, 0x3e, RZ, 0xfc, !PT ;  /* 0x0000003ea9a97812 */ /* 0x000fc400078efcff */
[----:B------:R-:W-:Y:S02]  /*17630*/  SEL R11, RZ, 0x4, P1 ;  /* 0x00000004ff0b7807 */ /* 0x000fe40000800000 */
[----:B------:R-:W-:Y:S02]  /*17640*/  ISETP.GE.AND P2, PT, R169, UR4, PT ;  /* 0x00000004a9007c0c */ /* 0x000fe4000bf46270 */
[----:B------:R-:W-:Y:S02]  /*17650*/  SEL R11, R11, RZ, P6 ;  /* 0x000000ff0b0b7207 */ /* 0x000fe40003000000 */
[----:B------:R-:W-:Y:S02]  /*17660*/  LOP3.LUT R222, R4, 0x5c, RZ, 0xfc, !PT ;  /* 0x0000005c04de7812 */ /* 0x000fe400078efcff */
[----:B------:R-:W-:Y:S02]  /*17670*/  ISETP.NE.U32.AND P3, PT, R11, RZ, PT ;  /* 0x000000ff0b00720c */ /* 0x000fe40003f65070 */
[----:B------:R-:W-:-:S02]  /*17680*/  SEL R11, RZ, 0x4, P2 ;  /* 0x00000004ff0b7807 */ /* 0x000fc40001000000 */
[----:B------:R-:W-:Y:S02]  /*17690*/  ISETP.GE.AND P2, PT, R222, UR4, PT ;  /* 0x00000004de007c0c */ /* 0x000fe4000bf46270 */
[----:B------:R-:W1:Y:S01]  /*176a0*/  S2R R222, SR_TID.X ;  /* 0x0000000000de7919 */ /* 0x000e620000002100 */
[----:B------:R-:W-:Y:S02]  /*176b0*/  SEL R112, R112, RZ, P6 ;  /* 0x000000ff70707207 */ /* 0x000fe40003000000 */
[----:B----4-:R-:W-:Y:S02]  /*176c0*/  SHF.R.U32.HI R172, RZ, 0x6, R172 ;  /* 0x00000006ffac7819 */ /* 0x010fe400000116ac */
[----:B------:R-:W-:Y:S02]  /*176d0*/  ISETP.NE.U32.AND P5, PT, R112, RZ, PT ;  /* 0x000000ff7000720c */ /* 0x000fe40003fa5070 */
[----:B------:R-:W-:Y:S01]  /*176e0*/  SHF.R.U32.HI R174, RZ, 0x6, R174 ;  /* 0x00000006ffae7819 */ /* 0x000fe200000116ae */
[----:B------:R-:W-:Y:S01]  /*176f0*/  IMAD.WIDE R160, R5, 0x4, R160 ;  /* 0x0000000405a07825 */ /* 0x000fe200078e02a0 */
[----:B------:R-:W-:-:S02]  /*17700*/  SGXT.U32 R172, R172, 0x1 ;  /* 0x00000001acac781a */ /* 0x000fc40000000000 */
[----:B------:R-:W-:Y:S01]  /*17710*/  SGXT.U32 R174, R174, 0x1 ;  /* 0x00000001aeae781a */ /* 0x000fe20000000000 */
[----:B------:R-:W-:Y:S01]  /*17720*/  IMAD.WIDE R164, R5, 0x4, R164 ;  /* 0x0000000405a47825 */ /* 0x000fe200078e02a4 */
[----:B------:R-:W-:Y:S01]  /*17730*/  SEL R11, R11, RZ, P6 ;  /* 0x000000ff0b0b7207 */ /* 0x000fe20003000000 */
[----:B------:R-:W-:Y:S01]  /*17740*/  LDGSTS.E [R249+0x36008], desc[UR16][R160.64], P0 ;  /* 0x36008000a0f97fae */ /* 0x000fe20008121850 */
[----:B------:R-:W-:Y:S02]  /*17750*/  SEL R112, RZ, 0x4, P2 ;  /* 0x00000004ff707807 */ /* 0x000fe40001000000 */
[----:B------:R-:W-:Y:S01]  /*17760*/  LOP3.LUT R172, R172, 0x7c, RZ, 0xfc, !PT ;  /* 0x0000007cacac7812 */ /* 0x000fe200078efcff */
[----:B------:R-:W-:Y:S01]  /*17770*/  LDGSTS.E [R250+0x30000], desc[UR16][R164.64], P5 ;  /* 0x30000000a4fa7fae */ /* 0x000fe2000a921850 */
[----:B------:R-:W-:Y:S02]  /*17780*/  LOP3.LUT R174, R174, 0x7e, RZ, 0xfc, !PT ;  /* 0x0000007eaeae7812 */ /* 0x000fe400078efcff */
[----:B------:R-:W-:-:S02]  /*17790*/  ISETP.NE.U32.AND P2, PT, R11, RZ, PT ;  /* 0x000000ff0b00720c */ /* 0x000fc40003f45070 */
[----:B------:R-:W-:Y:S02]  /*177a0*/  SEL R11, RZ, 0x4, P4 ;  /* 0x00000004ff0b7807 */ /* 0x000fe40002000000 */
[----:B------:R-:W-:Y:S02]  /*177b0*/  SEL R112, R112, RZ, P6 ;  /* 0x000000ff70707207 */ /* 0x000fe40003000000 */
[----:B------:R-:W-:Y:S02]  /*177c0*/  ISETP.NE.U32.AND P1, PT, R113, RZ, PT ;  /* 0x000000ff7100720c */ /* 0x000fe40003f25070 */
[----:B------:R-:W-:Y:S02]  /*177d0*/  ISETP.GE.AND P5, PT, R172, UR4, PT ;  /* 0x00000004ac007c0c */ /* 0x000fe4000bfa6270 */
[----:B------:R-:W-:Y:S02]  /*177e0*/  ISETP.GE.AND P0, PT, R174, UR4, PT ;  /* 0x00000004ae007c0c */ /* 0x000fe4000bf06270 */
[----:B-1----:R-:W-:-:S02]  /*177f0*/  LOP3.LUT R222, R222, 0x7f, RZ, 0xc0, !PT ;  /* 0x0000007fdede7812 */ /* 0x002fc400078ec0ff */
[----:B------:R-:W-:Y:S02]  /*17800*/  SEL R113, R11, RZ, P6 ;  /* 0x000000ff0b717207 */ /* 0x000fe40003000000 */
[----:B------:R-:W-:Y:S02]  /*17810*/  ISETP.NE.U32.AND P4, PT, R112, RZ, PT ;  /* 0x000000ff7000720c */ /* 0x000fe40003f85070 */
[----:B------:R-:W-:Y:S02]  /*17820*/  SEL R11, RZ, 0x4, P5 ;  /* 0x00000004ff0b7807 */ /* 0x000fe40002800000 */
[----:B------:R-:W-:Y:S02]  /*17830*/  SEL R112, RZ, 0x4, P0 ;  /* 0x00000004ff707807 */ /* 0x000fe40000000000 */
[----:B------:R-:W-:Y:S01]  /*17840*/  ISETP.GE.AND P0, PT, R222, UR4, PT ;  /* 0x00000004de007c0c */ /* 0x000fe2000bf06270 */
[----:B------:R-:W-:Y:S01]  /*17850*/  IMAD.WIDE R162, R5, 0x4, R162 ;  /* 0x0000000405a27825 */ /* 0x000fe200078e02a2 */
[----:B------:R-:W-:-:S02]  /*17860*/  ISETP.NE.U32.AND P5, PT, R113, RZ, PT ;  /* 0x000000ff7100720c */ /* 0x000fc40003fa5070 */
[----:B------:R-:W-:Y:S02]  /*17870*/  SEL R113, R11, RZ, P6 ;  /* 0x000000ff0b717207 */ /* 0x000fe40003000000 */
[----:B------:R-:W-:Y:S01]  /*17880*/  SEL R11, RZ, 0x4, P0 ;  /* 0x00000004ff0b7807 */ /* 0x000fe20000000000 */
[----:B------:R-:W-:Y:S01]  /*17890*/  IMAD.WIDE R158, R5, 0x4, R158 ;  /* 0x00000004059e7825 */ /* 0x000fe200078e029e */
[----:B------:R-:W-:Y:S01]  /*178a0*/  SEL R112, R112, RZ, P6 ;  /* 0x000000ff70707207 */ /* 0x000fe20003000000 */
[----:B------:R-:W-:Y:S01]  /*178b0*/  LDGSTS.E [R250+0x30008], desc[UR16][R162.64], P1 ;  /* 0x30008000a2fa7fae */ /* 0x000fe20008921850 */
[----:B------:R-:W-:Y:S02]  /*178c0*/  SEL R11, R11, RZ, P6 ;  /* 0x000000ff0b0b7207 */ /* 0x000fe40003000000 */
[----:B------:R-:W-:Y:S01]  /*178d0*/  ISETP.NE.U32.AND P1, PT, R113, RZ, PT ;  /* 0x000000ff7100720c */ /* 0x000fe20003f25070 */
[----:B------:R-:W-:Y:S01]  /*178e0*/  LDGSTS.E [R250+0x32000], desc[UR16][R158.64], P3 ;  /* 0x320000009efa7fae */ /* 0x000fe20009921850 */
[----:B------:R-:W-:-:S02]  /*178f0*/  ISETP.NE.U32.AND P6, PT, R112, RZ, PT ;  /* 0x000000ff7000720c */ /* 0x000fc40003fc5070 */
[----:B------:R-:W-:Y:S01]  /*17900*/  ISETP.NE.U32.AND P3, PT, R11, RZ, PT ;  /* 0x000000ff0b00720c */ /* 0x000fe20003f65070 */
[----:B------:R-:W-:-:S04]  /*17910*/  IMAD.WIDE R156, R5, 0x4, R156 ;  /* 0x00000004059c7825 */ /* 0x000fc800078e029c */
        /* <DEDUP_REMOVED lines=8> */
[C---:B------:R-:W-:Y:S01]  /*179a0*/  IMAD.WIDE R154, R6.reuse, 0x4, R154 ;  /* 0x00000004069a7825 */ /* 0x040fe200078e029a */
[----:B------:R-:W-:Y:S03]  /*179b0*/  LDGSTS.E [R250+0x36008], desc[UR16][R210.64], P6 ;  /* 0x36008000d2fa7fae */ /* 0x000fe6000b121850 */
[C---:B------:R-:W-:Y:S01]  /*179c0*/  IMAD.WIDE R144, R6.reuse, 0x4, R144 ;  /* 0x0000000406907825 */ /* 0x040fe200078e0290 */
[----:B------:R-:W0:Y:S03]  /*179d0*/  LDGDEPBAR ;  /* 0x00000000000079af */ /* 0x000e260000000000 */
        /* <DEDUP_REMOVED lines=104> */
[----:B------:R-:W-:Y:S01]  /*18060*/  IMAD.WIDE R92, R6, 0x4, R92 ;  /* 0x00000004065c7825 */ /* 0x000fe200078e025c */
[----:B------:R-:W-:Y:S01]  /*18070*/  LDGSTS.E [R12+0x71300], desc[UR16][R60.64], P3 ;  /* 0x713000003c0c7fae */ /* 0x000fe20009921850 */
[----:B------:R-:W-:-:S02]  /*18080*/  ISETP.GE.AND P1, PT, R7, 0x80, PT ;  /* 0x000000800700780c */ /* 0x000fc40003f26270 */
        /* <DEDUP_REMOVED lines=13> */
[----:B------:R4:W-:Y:S03]  /*18160*/  LDGSTS.E [R9+0x70f80], desc[UR16][R46.64], P3 ;  /* 0x70f800002e097fae */ /* 0x0009e60009921850 */
[C---:B------:R-:W-:Y:S01]  /*18170*/  IMAD.WIDE R94, R6.reuse, 0x4, R94 ;  /* 0x00000004065e7825 */ /* 0x040fe200078e025e */
[----:B------:R1:W-:Y:S03]  /*18180*/  LDGSTS.E [R9+0x71380], desc[UR16][R62.64], P3 ;  /* 0x713800003e097fae */ /* 0x0003e60009921850 */
[----:B------:R-:W-:Y:S01]  /*18190*/  IMAD.WIDE R110, R6, 0x4, R110 ;  /* 0x00000004066e7825 */ /* 0x000fe200078e026e */
[----:B------:R1:W-:Y:S04]  /*181a0*/  LDGSTS.E [R9+0x71780], desc[UR16][R78.64], P3 ;  /* 0x717800004e097fae */ /* 0x0003e80009921850 */
[----:B------:R4:W-:Y:S04]  /*181b0*/  LDGSTS.E [R9+0x71b80], desc[UR16][R94.64], P3 ;  /* 0x71b800005e097fae */ /* 0x0009e80009921850 */
[----:B------:R4:W-:Y:S01]  /*181c0*/  LDGSTS.E [R9+0x71f80], desc[UR16][R110.64], P3 ;  /* 0x71f800006e097fae */ /* 0x0009e20009921850 */
[----:B--2---:R-:W-:-:S03]  /*181d0*/  ISETP.GE.AND P0, PT, R223, R140, PT ;  /* 0x0000008cdf00720c */ /* 0x004fc60003f06270 */
[----:B------:R-:W0:Y:S01]  /*181e0*/  LDGDEPBAR ;  /* 0x00000000000079af */ /* 0x000e220000000000 */
[----:B-1----:R-:W-:Y:S02]  /*181f0*/  CS2R R24, SRZ ;  /* 0x0000000000187805 */ /* 0x002fe4000001ff00 */
[----:B---3--:R-:W-:Y:S02]  /*18200*/  CS2R R26, SRZ ;  /* 0x00000000001a7805 */ /* 0x008fe4000001ff00 */
[----:B----4-:R-:W-:Y:S02]  /*18210*/  CS2R R28, SRZ ;  /* 0x00000000001c7805 */ /* 0x010fe4000001ff00 */
[----:B------:R-:W-:Y:S02]  /*18220*/  CS2R R30, SRZ ;  /* 0x00000000001e7805 */ /* 0x000fe4000001ff00 */
[----:B------:R-:W-:Y:S02]  /*18230*/  CS2R R32, SRZ ;  /* 0x0000000000207805 */ /* 0x000fe4000001ff00 */
[----:B------:R-:W-:-:S02]  /*18240*/  CS2R R34, SRZ ;  /* 0x0000000000227805 */ /* 0x000fc4000001ff00 */
[----:B------:R-:W-:Y:S02]  /*18250*/  CS2R R36, SRZ ;  /* 0x0000000000247805 */ /* 0x000fe4000001ff00 */
[----:B------:R-:W-:Y:S02]  /*18260*/  CS2R R38, SRZ ;  /* 0x0000000000267805 */ /* 0x000fe4000001ff00 */
[----:B------:R-:W-:Y:S02]  /*18270*/  CS2R R40, SRZ ;  /* 0x0000000000287805 */ /* 0x000fe4000001ff00 */
[----:B------:R-:W-:Y:S02]  /*18280*/  CS2R R42, SRZ ;  /* 0x00000000002a7805 */ /* 0x000fe4000001ff00 */
[----:B------:R-:W-:Y:S02]  /*18290*/  CS2R R44, SRZ ;  /* 0x00000000002c7805 */ /* 0x000fe4000001ff00 */
[----:B------:R-:W-:-:S02]  /*182a0*/  CS2R R46, SRZ ;  /* 0x00000000002e7805 */ /* 0x000fc4000001ff00 */
[----:B------:R-:W-:Y:S02]  /*182b0*/  CS2R R48, SRZ ;  /* 0x0000000000307805 */ /* 0x000fe4000001ff00 */
[----:B------:R-:W-:Y:S02]  /*182c0*/  CS2R R50, SRZ ;  /* 0x0000000000327805 */ /* 0x000fe4000001ff00 */
[----:B------:R-:W-:Y:S02]  /*182d0*/  CS2R R52, SRZ ;  /* 0x0000000000347805 */ /* 0x000fe4000001ff00 */
[----:B------:R-:W-:Y:S01]  /*182e0*/  CS2R R54, SRZ ;  /* 0x0000000000367805 */ /* 0x000fe2000001ff00 */
[----:B------:R-:W-:Y:S06]  /*182f0*/  @!P1 BRA `(.L_x_0) ;  /* 0x0000007000689947 */ /* 0x000fec0003800000 */
[----:B------:R-:W2:Y:S04]  /*18300*/  LDL.LU R221, [R1+0x24c] ;  /* 0x00024c0001dd7983 */ /* 0x000ea80000300800 */
[----:B------:R-:W3:Y:S04]  /*18310*/  LDL.LU R223, [R1+0x250] ;  /* 0x0002500001df7983 */ /* 0x000ee80000300800 */
[----:B------:R-:W4:Y:S04]  /*18320*/  LDL.LU R241, [R1+0x254] ;  /* 0x0002540001f17983 */ /* 0x000f280000300800 */
        /* <DEDUP_REMOVED lines=8> */
[----:B------:R-:W4:Y:S01]  /*183b0*/  LDL.LU R227, [R1+0x278] ;  /* 0x0002780001e37983 */ /* 0x000f220000300800 */
[----:B-----5:R-:W-:-:S03]  /*183c0*/  SHF.R.S32.HI R176, RZ, 0x1f, R8 ;  /* 0x0000001fffb07819 */ /* 0x020fc60000011408 */
[----:B------:R-:W4:Y:S04]  /*183d0*/  LDL.LU R229, [R1+0x27c] ;  /* 0x00027c0001e57983 */ /* 0x000f280000300800 */
[----:B------:R-:W4:Y:S04]  /*183e0*/  LDL.LU R231, [R1+0x280] ;  /* 0x0002800001e77983 */ /* 0x000f280000300800 */
[----:B------:R-:W4:Y:S04]  /*183f0*/  LDL.LU R236, [R1+0x284] ;  /* 0x0002840001ec7983 */ /* 0x000f280000300800 */
[----:B------:R-:W4:Y:S04]  /*18400*/  LDL.LU R239, [R1+0x288] ;  /* 0x0002880001ef7983 */ /* 0x000f280000300800 */
[----:B------:R-:W-:Y:S04]  /*18410*/  STL [R1+0x380], R141 ;  /* 0x0003808d01007387 */ /* 0x000fe80000100800 */
[----:B------:R-:W-:Y:S04]  /*18420*/  STL [R1+0x37c], R3 ;  /* 0x00037c0301007387 */ /* 0x000fe80000100800 */
[----:B------:R1:W-:Y:S04]  /*18430*/  STL [R1+0x378], R2 ;  /* 0x0003780201007387 */ /* 0x0003e80000100800 */
[----:B------:R-:W-:Y:S01]  /*18440*/  STL [R1+0x374], R0 ;  /* 0x0003740001007387 */ /* 0x000fe20000100800 */
[----:B------:R-:W4:Y:S01]  /*18450*/  S2R R161, SR_TID.X ;  /* 0x0000000000a17919 */ /* 0x000f220000002100 */
[-C--:B------:R-:W-:Y:S01]  /*18460*/  IMAD R74, R153, R10.reuse, RZ ;  /* 0x0000000a994a7224 */ /* 0x080fe200078e02ff */
[----:B------:R-:W4:Y:S01]  /*18470*/  S2R R165, SR_TID.X ;  /* 0x0000000000a57919 */ /* 0x000f220000002100 */
[----:B------:R-:W4:Y:S01]  /*18480*/  S2R R163, SR_TID.X ;  /* 0x0000000000a37919 */ /* 0x000f220000002100 */
[-C--:B------:R-:W-:Y:S01]  /*18490*/  IMAD R113, R115, R10.reuse, RZ ;  /* 0x0000000a73717224 */ /* 0x080fe200078e02ff */
[----:B------:R-:W-:Y:S01]  /*184a0*/  SHF.R.S32.HI R142, RZ, 0x1f, R7 ;  /* 0x0000001fff8e7819 */ /* 0x000fe20000011407 */
[----:B------:R-:W-:-:S02]  /*184b0*/  IMAD R107, R169, R10, RZ ;  /* 0x0000000aa96b7224 */ /* 0x000fc400078e02ff */
[-C--:B------:R-:W-:Y:S02]  /*184c0*/  IMAD R109, R149, R10.reuse, RZ ;  /* 0x0000000a956d7224 */ /* 0x080fe400078e02ff */
[-C--:B------:R-:W-:Y:S02]  /*184d0*/  IMAD R111, R171, R10.reuse, RZ ;  /* 0x0000000aab6f7224 */ /* 0x080fe400078e02ff */
[-C--:B------:R-:W-:Y:S02]  /*184e0*/  IMAD R117, R151, R10.reuse, RZ ;  /* 0x0000000a97757224 */ /* 0x080fe400078e02ff */
[-C--:B------:R-:W-:Y:S01]  /*184f0*/  IMAD R121, R238, R10.reuse, RZ ;  /* 0x0000000aee797224 */ /* 0x080fe200078e02ff */
[----:B------:R-:W4:Y:S01]  /*18500*/  S2R R140, SR_TID.X ;  /* 0x00000000008c7919 */ /* 0x000f220000002100 */
[----:B------:R-:W4:Y:S01]  /*18510*/  S2R R157, SR_TID.X ;  /* 0x00000000009d7919 */ /* 0x000f220000002100 */
[----:B------:R-:W4:Y:S01]  /*18520*/  S2R R155, SR_TID.X ;  /* 0x00000000009b7919 */ /* 0x000f220000002100 */
[----:B------:R-:W4:Y:S01]  /*18530*/  S2R R145, SR_TID.X ;  /* 0x0000000000917919 */ /* 0x000f220000002100 */
[----:B--2---:R-:W-:Y:S01]  /*18540*/  IADD3 R126, P2, R8, R221, RZ ;  /* 0x000000dd087e7210 */ /* 0x004fe20007f5e0ff */
[----:B------:R-:W-:-:S02]  /*18550*/  IMAD R164, R152, R10, RZ ;  /* 0x0000000a98a47224 */ /* 0x000fc400078e02ff */
[-C--:B------:R-:W-:Y:S01]  /*18560*/  IMAD R174, R174, R10.reuse, RZ ;  /* 0x0000000aaeae7224 */ /* 0x080fe200078e02ff */
[----:B---3--:R-:W-:Y:S01]  /*18570*/  IADD3 R122, P3, R8, R223, RZ ;  /* 0x000000df087a7210 */ /* 0x008fe20007f7e0ff */
[----:B------:R-:W-:Y:S01]  /*18580*/  IMAD R172, R172, R10, RZ ;  /* 0x0000000aacac7224 */ /* 0x000fe200078e02ff */
[----:B------:R-:W-:Y:S01]  /*18590*/  LEA.HI.X.SX32 R128, R221, R176, 0x1, P2 ;  /* 0x000000b0dd807211 */ /* 0x000fe200010f0eff */
[----:B------:R-:W-:Y:S01]  /*185a0*/  IMAD R170, R170, R10, RZ ;  /* 0x0000000aaaaa7224 */ /* 0x000fe200078e02ff */
[----:B------:R-:W2:Y:S01]  /*185b0*/  LDL.LU R221, [R1+0x28c] ;  /* 0x00028c0001dd7983 */ /* 0x000ea20000300800 */
[----:B------:R-:W-:Y:S01]  /*185c0*/  LEA.HI.X.SX32 R124, R223, R176, 0x1, P3 ;  /* 0x000000b0df7c7211 */ /* 0x000fe200018f0eff */
[----:B-1----:R-:W1:Y:S01]  /*185d0*/  LDC.64 R2, c[0x0][0x210] ;  /* 0x00008400ff027b82 */ /* 0x002e620000000a00 */
[C---:B----4-:R-:W-:Y:S01]  /*185e0*/  IADD3 R118, P4, R8.reuse, R241, RZ ;  /* 0x000000f108767210 */ /* 0x050fe20007f9e0ff */
[----:B------:R-:W3:Y:S01]  /*185f0*/  LDL.LU R223, [R1+0x290] ;  /* 0x0002900001df7983 */ /* 0x000ee20000300800 */
[----:B------:R-:W-:-:S02]  /*18600*/  IADD3 R114, P5, R8, R230, RZ ;  /* 0x000000e608727210 */ /* 0x000fc40007fbe0ff */
[----:B------:R-:W-:Y:S01]  /*18610*/  IADD3 R110, P6, R8, R228, RZ ;  /* 0x000000e4086e7210 */ /* 0x000fe20007fde0ff */
[----:B------:R-:W4:Y:S01]  /*18620*/  LDL.LU R240, [R1+0x294] ;  /* 0x0002940001f07983 */ /* 0x000f220000300800 */
[----:B------:R-:W-:Y:S02]  /*18630*/  LEA.HI.X.SX32 R116, R230, R176, 0x1, P5 ;  /* 0x000000b0e6747211 */ /* 0x000fe400028f0eff */
[----:B------:R-:W-:Y:S01]  /*18640*/  IADD3 R106, P1, R8, R226, RZ ;  /* 0x000000e2086a7210 */ /* 0x000fe20007f3e0ff */
[----:B------:R-:W4:Y:S01]  /*18650*/  LDL.LU R230, [R1+0x298] ;  /* 0x0002980001e67983 */ /* 0x000f220000300800 */
[----:B------:R-:W-:Y:S02]  /*18660*/  LEA.HI.X.SX32 R112, R228, R176, 0x1, P6 ;  /* 0x000000b0e4707211 */ /* 0x000fe400030f0eff */
[----:B------:R-:W-:Y:S01]  /*18670*/  IADD3 R102, P2, R8, R224, RZ ;  /* 0x000000e008667210 */ /* 0x000fe20007f5e0ff */
[----:B------:R-:W4:Y:S01]  /*18680*/  LDL.LU R228, [R1+0x29c] ;  /* 0x00029c0001e47983 */ /* 0x000f220000300800 */
[----:B------:R-:W-:-:S02]  /*18690*/  LEA.HI.X.SX32 R108, R226, R176, 0x1, P1 ;  /* 0x000000b0e26c7211 */ /* 0x000fc400008f0eff */
[----:B------:R-:W-:Y:S01]  /*186a0*/  IADD3 R98, P3, R8, R222, RZ ;  /* 0x000000de08627210 */ /* 0x000fe20007f7e0ff */
[----:B------:R-:W4:Y:S01]  /*186b0*/  LDL.LU R226, [R1+0x2a0] ;  /* 0x0002a00001e27983 */ /* 0x000f220000300800 */
[-C--:B------:R-:W-:Y:S02]  /*186c0*/  LEA.HI.X.SX32 R104, R224, R176.reuse, 0x1, P2 ;  /* 0x000000b0e0687211 */ /* 0x080fe400010f0eff */
[-C--:B------:R-:W-:Y:S01]  /*186d0*/  LEA.HI.X.SX32 R100, R222, R176.reuse, 0x1, P3 ;  /* 0x000000b0de647211 */ /* 0x080fe200018f0eff */
[----:B------:R-:W4:Y:S04]  /*186e0*/  LDL.LU R224, [R1+0x2a4] ;  /* 0x0002a40001e07983 */ /* 0x000f280000300800 */
[----:B------:R-:W4:Y:S01]  /*186f0*/  LDL.LU R222, [R1+0x2a8] ;  /* 0x0002a80001de7983 */ /* 0x000f220000300800 */
[----:B------:R-:W-:-:S02]  /*18700*/  LEA.HI.X.SX32 R120, R241, R176, 0x1, P4 ;  /* 0x000000b0f1787211 */ /* 0x000fc400020f0eff */
[C---:B------:R-:W-:Y:S01]  /*18710*/  IADD3 R94, P4, R8.reuse, R243, RZ ;  /* 0x000000f3085e7210 */ /* 0x040fe20007f9e0ff */
[----:B------:R-:W4:Y:S01]  /*18720*/  LDL.LU R241, [R1+0x2ac] ;  /* 0x0002ac0001f17983 */ /* 0x000f220000300800 */
[C---:B------:R-:W-:Y:S02]  /*18730*/  IADD3 R86, P6, R8.reuse, R237, RZ ;  /* 0x000000ed08567210 */ /* 0x040fe40007fde0ff */
[C---:B------:R-:W-:Y:S02]  /*18740*/  IADD3 R90, P5, R8.reuse, R225, RZ ;  /* 0x000000e1085a7210 */ /* 0x040fe40007fbe0ff */
[C---:B------:R-:W-:Y:S02]  /*18750*/  IADD3 R82, P1, R8.reuse, R227, RZ ;  /* 0x000000e308527210 */ /* 0x040fe40007f3e0ff */
[----:B------:R-:W-:Y:S02]  /*18760*/  LEA.HI.X.SX32 R96, R243, R176, 0x1, P4 ;  /* 0x000000b0f3607211 */ /* 0x000fe400020f0eff */
[C---:B------:R-:W-:Y:S01]  /*18770*/  IADD3 R78, P2, R8.reuse, R229, RZ ;  /* 0x000000e5084e7210 */ /* 0x040fe20007f5e0ff */
[----:B------:R-:W4:Y:S01]  /*18780*/  LDL.LU R243, [R1+0x2b0] ;  /* 0x0002b00001f37983 */ /* 0x000f220000300800 */
[----:B------:R-:W-:-:S02]  /*18790*/  IADD3 R54, P3, R8, R231, RZ ;  /* 0x000000e708367210 */ /* 0x000fc40007f7e0ff */
[----:B------:R-:W-:Y:S02]  /*187a0*/  LEA.HI.X.SX32 R88, R237, R176, 0x1, P6 ;  /* 0x000000b0ed587211 */ /* 0x000fe400030f0eff */
[C---:B------:R-:W-:Y:S01]  /*187b0*/  IADD3 R52, P4, R8.reuse, R236, RZ ;  /* 0x000000ec08347210 */ /* 0x040fe20007f9e0ff */
[----:B------:R-:W4:Y:S01]  /*187c0*/  LDL.LU R237, [R1+0x2b4] ;  /* 0x0002b40001ed7983 */ /* 0x000f220000300800 */
[-C--:B------:R-:W-:Y:S02]  /*187d0*/  LEA.HI.X.SX32 R92, R225, R176.reuse, 0x1, P5 ;  /* 0x000000b0e15c7211 */ /* 0x080fe400028f0eff */
[----:B------:R-:W-:Y:S01]  /*187e0*/  IADD3 R50, P5, R8, R239, RZ ;  /* 0x000000ef08327210 */ /* 0x000fe20007fbe0ff */
[----:B------:R-:W4:Y:S01]  /*187f0*/  LDL.LU R225, [R1+0x2b8] ;  /* 0x0002b80001e17983 */ /* 0x000f220000300800 */
[-C--:B------:R-:W-:Y:S02]  /*18800*/  LEA.HI.X.SX32 R84, R227, R176.reuse, 0x1, P1 ;  /* 0x000000b0e3547211 */ /* 0x080fe400008f0eff */
[-C--:B------:R-:W-:Y:S01]  /*18810*/  LEA.HI.X.SX32 R55, R231, R176.reuse, 0x1, P3 ;  /* 0x000000b0e7377211 */ /* 0x080fe200018f0eff */
[----:B------:R-:W4:Y:S01]  /*18820*/  LDL.LU R227, [R1+0x2bc] ;  /* 0x0002bc0001e37983 */ /* 0x000f220000300800 */
[----:B------:R-:W-:-:S02]  /*18830*/  LEA.HI.X.SX32 R80, R229, R176, 0x1, P2 ;  /* 0x000000b0e5507211 */ /* 0x000fc400010f0eff */
[-C--:B------:R-:W-:Y:S01]  /*18840*/  LEA.HI.X.SX32 R53, R236, R176.reuse, 0x1, P4 ;  /* 0x000000b0ec357211 */ /* 0x080fe200020f0eff */
[----:B------:R-:W4:Y:S01]  /*18850*/  LDL.LU R231, [R1+0x2c0] ;  /* 0x0002c00001e77983 */ /* 0x000f220000300800 */
[----:B------:R-:W-:-:S03]  /*18860*/  LEA.HI.X.SX32 R51, R239, R176, 0x1, P5 ;  /* 0x000000b0ef337211 */ /* 0x000fc600028f0eff */
[----:B------:R-:W4:Y:S04]  /*18870*/  LDL.LU R229, [R1+0x2c4] ;  /* 0x0002c40001e57983 */ /* 0x000f280000300800 */
[----:B------:R-:W4:Y:S04]  /*18880*/  LDL.LU R236, [R1+0x2d0] ;  /* 0x0002d00001ec7983 */ /* 0x000f280000300800 */
[----:B------:R-:W4:Y:S01]  /*18890*/  LDL.LU R239, [R1+0x2d4] ;  /* 0x0002d40001ef7983 */ /* 0x000f220000300800 */
[C---:B--2---:R-:W-:Y:S02]  /*188a0*/  IADD3 R48, P6, R8.reuse, R221, RZ ;  /* 0x000000dd08307210 */ /* 0x044fe40007fde0ff */
[----:B---3--:R-:W-:-:S02]  /*188b0*/  IADD3 R46, P1, R8, R223, RZ ;  /* 0x000000df082e7210 */ /* 0x008fc40007f3e0ff */
[-C--:B------:R-:W-:Y:S02]  /*188c0*/  LEA.HI.X.SX32 R49, R221, R176.reuse, 0x1, P6 ;  /* 0x000000b0dd317211 */ /* 0x080fe400030f0eff */
[----:B------:R-:W-:Y:S02]  /*188d0*/  LEA.HI.X.SX32 R47, R223, R176, 0x1, P1 ;  /* 0x000000b0df2f7211 */ /* 0x000fe400008f0eff */
[----:B------:R-:W2:Y:S01]  /*188e0*/  LDL.LU R223, [R1+0x2d8] ;  /* 0x0002d80001df7983 */ /* 0x000ea20000300800 */
[----:B----4-:R-:W-:-:S03]  /*188f0*/  IADD3 R42, P3, R8, R230, RZ ;  /* 0x000000e6082a7210 */ /* 0x010fc60007f7e0ff */
[----:B------:R-:W3:Y:S01]  /*18900*/  LDL.LU R221, [R1+0x2dc] ;  /* 0x0002dc0001dd7983 */ /* 0x000ee20000300800 */
[----:B------:R-:W-:-:S03]  /*18910*/  IADD3 R40, P4, R8, R228, RZ ;  /* 0x000000e408287210 */ /* 0x000fc60007f9e0ff */
[----:B------:R-:W4:Y:S01]  /*18920*/  LDL.LU R232, [R1+0x2e0] ;  /* 0x0002e00001e87983 */ /* 0x000f220000300800 */
[----:B------:R-:W-:Y:S02]  /*18930*/  LEA.HI.X.SX32 R43, R230, R176, 0x1, P3 ;  /* 0x000000b0e62b7211 */ /* 0x000fe400018f0eff */
[----:B------:R-:W-:Y:S01]  /*18940*/  IADD3 R38, P5, R8, R226, RZ ;  /* 0x000000e208267210 */ /* 0x000fe20007fbe0ff */
[----:B------:R-:W2:Y:S01]  /*18950*/  LDL.LU R230, [R1+0x2e4] ;  /* 0x0002e40001e67983 */ /* 0x000ea20000300800 */
[----:B------:R-:W-:Y:S02]  /*18960*/  LEA.HI.X.SX32 R41, R228, R176, 0x1, P4 ;  /* 0x000000b0e4297211 */ /* 0x000fe400020f0eff */
[----:B------:R-:W-:Y:S01]  /*18970*/  IADD3 R36, P6, R8, R224, RZ ;  /* 0x000000e008247210 */ /* 0x000fe20007fde0ff */
[----:B------:R-:W3:Y:S01]  /*18980*/  LDL.LU R228, [R1+0x2e8] ;  /* 0x0002e80001e47983 */ /* 0x000ee20000300800 */
[----:B------:R-:W-:Y:S02]  /*18990*/  LEA.HI.X.SX32 R39, R226, R176, 0x1, P5 ;  /* 0x000000b0e2277211 */ /* 0x000fe400028f0eff */
[----:B------:R-:W-:Y:S01]  /*189a0*/  IADD3 R34, P1, R8, R222, RZ ;  /* 0x000000de08227210 */ /* 0x000fe20007f3e0ff */
[----:B------:R-:W4:Y:S01]  /*189b0*/  LDL.LU R226, [R1+0x2ec] ;  /* 0x0002ec0001e27983 */ /* 0x000f220000300800 */
[----:B------:R-:W-:-:S02]  /*189c0*/  LEA.HI.X.SX32 R37, R224, R176, 0x1, P6 ;  /* 0x000000b0e0257211 */ /* 0x000fc400030f0eff */
[----:B------:R-:W-:Y:S01]  /*189d0*/  LEA.HI.X.SX32 R35, R222, R176, 0x1, P1 ;  /* 0x000000b0de237211 */ /* 0x000fe200008f0eff */
[----:B------:R-:W4:Y:S04]  /*189e0*/  LDL.LU R224, [R1+0x2f0] ;  /* 0x0002f00001e07983 */ /* 0x000f280000300800 */
[----:B------:R-:W4:Y:S04]  /*189f0*/  LDL.LU R222, [R1+0x2f4] ;  /* 0x0002f40001de7983 */ /* 0x000f280000300800 */
[----:B------:R-:W4:Y:S04]  /*18a00*/  LDL.LU R220, [R1+0x2f8] ;  /* 0x0002f80001dc7983 */ /* 0x000f280000300800 */
[----:B------:R-:W4:Y:S04]  /*18a10*/  LDL.LU R218, [R1+0x2fc] ;  /* 0x0002fc0001da7983 */ /* 0x000f280000300800 */
[----:B------:R-:W2:Y:S04]  /*18a20*/  LDL.LU R216, [R1+0x300] ;  /* 0x0003000001d87983 */ /* 0x000ea80000300800 */
        /* <DEDUP_REMOVED lines=18> */
[----:B------:R-:W-:-:S02]  /*18b50*/  IADD3 R44, P2, R8, R240, RZ ;  /* 0x000000f0082c7210 */ /* 0x000fc40007f5e0ff */
[----:B------:R-:W-:Y:S01]  /*18b60*/  IADD3 R252, P3, R8, R243, RZ ;  /* 0x000000f308fc7210 */ /* 0x000fe20007f7e0ff */
[----:B------:R-:W4:Y:S01]  /*18b70*/  LDL.LU R168, [R1+0x34c] ;  /* 0x00034c0001a87983 */ /* 0x000f220000300800 */
[-C--:B------:R-:W-:Y:S02]  /*18b80*/  LEA.HI.X.SX32 R45, R240, R176.reuse, 0x1, P2 ;  /* 0x000000b0f02d7211 */ /* 0x080fe400010f0eff */
[C---:B------:R-:W-:Y:S01]  /*18b90*/  IADD3 R32, P2, R8.reuse, R241, RZ ;  /* 0x000000f108207210 */ /* 0x040fe20007f5e0ff */
[----:B------:R-:W4:Y:S01]  /*18ba0*/  LDL.LU R148, [R1+0x350] ;  /* 0x0003500001947983 */ /* 0x000f220000300800 */
[----:B------:R-:W-:Y:S02]  /*18bb0*/  LEA.HI.X.SX32 R31, R243, R176, 0x1, P3 ;  /* 0x000000b0f31f7211 */ /* 0x000fe400018f0eff */
[C---:B------:R-:W-:Y:S02]  /*18bc0*/  IADD3 R246, P6, R8.reuse, R227, RZ ;  /* 0x000000e308f67210 */ /* 0x040fe40007fde0ff */
[----:B------:R-:W-:-:S02]  /*18bd0*/  IADD3 R240, P3, R8, R236, RZ ;  /* 0x000000ec08f07210 */ /* 0x000fc40007f7e0ff */
[-C--:B------:R-:W-:Y:S02]  /*18be0*/  LEA.HI.X.SX32 R33, R241, R176.reuse, 0x1, P2 ;  /* 0x000000b0f1217211 */ /* 0x080fe400010f0eff */
[-C--:B------:R-:W-:Y:S02]  /*18bf0*/  LEA.HI.X.SX32 R247, R227, R176.reuse, 0x1, P6 ;  /* 0x000000b0e3f77211 */ /* 0x080fe400030f0eff */
[----:B------:R-:W-:Y:S02]  /*18c00*/  LEA.HI.X.SX32 R241, R236, R176, 0x1, P3 ;  /* 0x000000b0ecf17211 */ /* 0x000fe400018f0eff */
[----:B------:R-:W-:-:S04]  /*18c10*/  IADD3 R242, P2, R8, R229, RZ ;  /* 0x000000e508f27210 */ /* 0x000fc80007f5e0ff */
[----:B------:R-:W-:Y:S02]  /*18c20*/  LEA.HI.X.SX32 R243, R229, R176, 0x1, P2 ;  /* 0x000000b0e5f37211 */ /* 0x000fe400010f0eff */
[----:B------:R-:W-:-:S04]  /*18c30*/  SHF.R.U32.HI R161, RZ, 0x6, R161 ;  /* 0x00000006ffa17819 */ /* 0x000fc800000116a1 */
[----:B------:R-:W-:-:S04]  /*18c40*/  SGXT.U32 R161, R161, 0x1 ;  /* 0x00000001a1a1781a */ /* 0x000fc80000000000 */
[----:B------:R-:W-:-:S05]  /*18c50*/  LOP3.LUT R161, R161, 0x62, RZ, 0xfc, !PT ;  /* 0x00000062a1a17812 */ /* 0x000fca00078efcff */
[----:B------:R-:W-:Y:S02]  /*18c60*/  IMAD R146, R161, R10, RZ ;  /* 0x0000000aa1927224 */ /* 0x000fe400078e02ff */
[----:B------:R-:W1:Y:S01]  /*18c70*/  S2R R161, SR_TID.X ;  /* 0x0000000000a17919 */ /* 0x000e620000002100 */
[----:B---3--:R-:W-:-:S04]  /*18c80*/  IADD3 R227, P3, R8, R228, RZ ;  /* 0x000000e408e37210 */ /* 0x008fc80007f7e0ff */
[----:B------:R-:W-:Y:S02]  /*18c90*/  LEA.HI.X.SX32 R228, R228, R176, 0x1, P3 ;  /* 0x000000b0e4e47211 */ /* 0x000fe400018f0eff */
[----:B--2---:R-:W-:-:S04]  /*18ca0*/  IADD3 R215, P3, R8, R216, RZ ;  /* 0x000000d808d77210 */ /* 0x004fc80007f7e0ff */
[----:B------:R-:W-:Y:S02]  /*18cb0*/  LEA.HI.X.SX32 R216, R216, R176, 0x1, P3 ;  /* 0x000000b0d8d87211 */ /* 0x000fe400018f0eff */
[----:B----4-:R-:W-:-:S04]  /*18cc0*/  IADD3 R203, P3, R8, R204, RZ ;  /* 0x000000cc08cb7210 */ /* 0x010fc80007f7e0ff */
[----:B------:R-:W-:Y:S02]  /*18cd0*/  LEA.HI.X.SX32 R204, R204, R176, 0x1, P3 ;  /* 0x000000b0cccc7211 */ /* 0x000fe400018f0eff */
[----:B------:R-:W-:-:S04]  /*18ce0*/  IADD3 R191, P3, R8, R192, RZ ;  /* 0x000000c008bf7210 */ /* 0x000fc80007f7e0ff */
[----:B------:R-:W-:Y:S02]  /*18cf0*/  LEA.HI.X.SX32 R192, R192, R176, 0x1, P3 ;  /* 0x000000b0c0c07211 */ /* 0x000fe400018f0eff */
[----:B------:R-:W-:-:S04]  /*18d00*/  IADD3 R179, P3, R8, R167, RZ ;  /* 0x000000a708b37210 */ /* 0x000fc80007f7e0ff */
[----:B------:R-:W-:Y:S02]  /*18d10*/  LEA.HI.X.SX32 R180, R167, R176, 0x1, P3 ;  /* 0x000000b0a7b47211 */ /* 0x000fe400018f0eff */
[----:B------:R-:W2:Y:S01]  /*18d20*/  S2R R167, SR_TID.X ;  /* 0x0000000000a77919 */ /* 0x000ea20000002100 */
[----:B------:R-:W-:-:S04]  /*18d30*/  IADD3 R229, P2, R8, R230, RZ ;  /* 0x000000e608e57210 */ /* 0x000fc80007f5e0ff */
[----:B------:R-:W-:Y:S02]  /*18d40*/  LEA.HI.X.SX32 R230, R230, R176, 0x1, P2 ;  /* 0x000000b0e6e67211 */ /* 0x000fe400010f0eff */
[----:B------:R-:W-:-:S04]  /*18d50*/  IADD3 R217, P2, R8, R218, RZ ;  /* 0x000000da08d97210 */ /* 0x000fc80007f5e0ff */
[----:B------:R-:W-:Y:S02]  /*18d60*/  LEA.HI.X.SX32 R218, R218, R176, 0x1, P2 ;  /* 0x000000b0dada7211 */ /* 0x000fe400010f0eff */
[----:B------:R-:W-:-:S04]  /*18d70*/  IADD3 R205, P2, R8, R206, RZ ;  /* 0x000000ce08cd7210 */ /* 0x000fc80007f5e0ff */
[----:B------:R-:W-:Y:S02]  /*18d80*/  LEA.HI.X.SX32 R206, R206, R176, 0x1, P2 ;  /* 0x000000b0cece7211 */ /* 0x000fe400010f0eff */
[----:B------:R-:W-:-:S04]  /*18d90*/  IADD3 R193, P2, R8, R194, RZ ;  /* 0x000000c208c17210 */ /* 0x000fc80007f5e0ff */
[----:B------:R-:W-:Y:S02]  /*18da0*/  LEA.HI.X.SX32 R194, R194, R176, 0x1, P2 ;  /* 0x000000b0c2c27211 */ /* 0x000fe400010f0eff */
[----:B--2---:R-:W-:-:S04]  /*18db0*/  SHF.R.U32.HI R167, RZ, 0x6, R167 ;  /* 0x00000006ffa77819 */ /* 0x004fc800000116a7 */
[----:B------:R-:W-:Y:S02]  /*18dc0*/  SGXT.U32 R167, R167, 0x1 ;  /* 0x00000001a7a7781a */ /* 0x000fe40000000000 */
[----:B------:R-:W-:Y:S02]  /*18dd0*/  IADD3 R181, P2, R8, R166, RZ ;  /* 0x000000a608b57210 */ /* 0x000fe40007f5e0ff */
[----:B------:R-:W-:Y:S02]  /*18de0*/  LOP3.LUT R167, R167, 0x76, RZ, 0xfc, !PT ;  /* 0x00000076a7a77812 */ /* 0x000fe400078efcff */
[----:B------:R-:W-:-:S03]  /*18df0*/  LEA.HI.X.SX32 R182, R166, R176, 0x1, P2 ;  /* 0x000000b0a6b67211 */ /* 0x000fc600010f0eff */
[----:B------:R-:W-:Y:S02]  /*18e00*/  IMAD R166, R167, R10, RZ ;  /* 0x0000000aa7a67224 */ /* 0x000fe400078e02ff */
[----:B------:R-:W2:Y:S02]  /*18e10*/  S2R R167, SR_TID.X ;  /* 0x0000000000a77919 */ /* 0x000ea40000002100 */
[----:B--2---:R-:W-:-:S04]  /*18e20*/  SHF.R.U32.HI R167, RZ, 0x6, R167 ;  /* 0x00000006ffa77819 */ /* 0x004fc800000116a7 */
[----:B------:R-:W-:-:S04]  /*18e30*/  SGXT.U32 R167, R167, 0x1 ;  /* 0x00000001a7a7781a */ /* 0x000fc80000000000 */
[----:B------:R-:W-:-:S05]  /*18e40*/  LOP3.LUT R167, R167, 0x6e, RZ, 0xfc, !PT ;  /* 0x0000006ea7a77812 */ /* 0x000fca00078efcff */
[----:B------:R-:W-:Y:S02]  /*18e50*/  IMAD R158, R167, R10, RZ ;  /* 0x0000000aa79e7224 */ /* 0x000fe400078e02ff */
[----:B------:R-:W2:Y:S02]  /*18e60*/  S2R R167, SR_TID.X ;  /* 0x0000000000a77919 */ /* 0x000ea40000002100 */
[----:B--2---:R-:W-:-:S04]  /*18e70*/  SHF.R.U32.HI R167, RZ, 0x6, R167 ;  /* 0x00000006ffa77819 */ /* 0x004fc800000116a7 */
[----:B------:R-:W-:-:S04]  /*18e80*/  SGXT.U32 R167, R167, 0x1 ;  /* 0x00000001a7a7781a */ /* 0x000fc80000000000 */
[----:B------:R-:W-:-:S05]  /*18e90*/  LOP3.LUT R167, R167, 0x60, RZ, 0xfc, !PT ;  /* 0x00000060a7a77812 */ /* 0x000fca00078efcff */
[----:B------:R-:W-:Y:S02]  /*18ea0*/  IMAD R144, R167, R10, RZ ;  /* 0x0000000aa7907224 */ /* 0x000fe400078e02ff */
[----:B------:R-:W2:Y:S01]  /*18eb0*/  S2R R167, SR_TID.X ;  /* 0x0000000000a77919 */ /* 0x000ea20000002100 */
[----:B-1----:R-:W-:-:S04]  /*18ec0*/  SHF.R.U32.HI R161, RZ, 0x6, R161 ;  /* 0x00000006ffa17819 */ /* 0x002fc800000116a1 */
[----:B------:R-:W-:-:S04]  /*18ed0*/  SGXT.U32 R161, R161, 0x1 ;  /* 0x00000001a1a1781a */ /* 0x000fc80000000000 */
[----:B------:R-:W-:Y:S01]  /*18ee0*/  LOP3.LUT R161, R161, 0x5a, RZ, 0xfc, !PT ;  /* 0x0000005aa1a17812 */ /* 0x000fe200078efcff */
[----:B------:R-:W1:Y:S04]  /*18ef0*/  S2R R153, SR_TID.X ;  /* 0x0000000000997919 */ /* 0x000e680000002100 */
[----:B------:R-:W-:Y:S02]  /*18f00*/  IMAD R70, R161, R10, RZ ;  /* 0x0000000aa1467224 */ /* 0x000fe400078e02ff */
[----:B------:R-:W3:Y:S01]  /*18f10*/  S2R R161, SR_TID.X ;  /* 0x0000000000a17919 */ /* 0x000ee20000002100 */
[----:B--2---:R-:W-:-:S04]  /*18f20*/  SHF.R.U32.HI R167, RZ, 0x6, R167 ;  /* 0x00000006ffa77819 */ /* 0x004fc800000116a7 */
[----:B------:R-:W-:-:S04]  /*18f30*/  SGXT.U32 R167, R167, 0x1 ;  /* 0x00000001a7a7781a */ /* 0x000fc80000000000 */
[----:B------:R-:W-:-:S05]  /*18f40*/  LOP3.LUT R167, R167, 0x58, RZ, 0xfc, !PT ;  /* 0x00000058a7a77812 */ /* 0x000fca00078efcff */
[----:B------:R-:W-:Y:S02]  /*18f50*/  IMAD R72, R167, R10, RZ ;  /* 0x0000000aa7487224 */ /* 0x000fe400078e02ff */
[----:B------:R-:W2:Y:S01]  /*18f60*/  S2R R167, SR_TID.X ;  /* 0x0000000000a77919 */ /* 0x000ea20000002100 */
[----:B------:R-:W-:Y:S02]  /*18f70*/  SHF.R.U32.HI R165, RZ, 0x6, R165 ;  /* 0x00000006ffa57819 */ /* 0x000fe400000116a5 */
[----:B---3--:R-:W-:Y:S02]  /*18f80*/  SHF.R.U32.HI R161, RZ, 0x6, R161 ;  /* 0x00000006ffa17819 */ /* 0x008fe400000116a1 */
[----:B-1----:R-:W-:Y:S02]  /*18f90*/  SHF.R.U32.HI R153, RZ, 0x6, R153 ;  /* 0x00000006ff997819 */ /* 0x002fe40000011699 */
[----:B------:R-:W-:Y:S02]  /*18fa0*/  SGXT.U32 R165, R165, 0x1 ;  /* 0x00000001a5a5781a */ /* 0x000fe40000000000 */
[----:B------:R-:W-:-:S02]  /*18fb0*/  SGXT.U32 R161, R161, 0x1 ;  /* 0x00000001a1a1781a */ /* 0x000fc40000000000 */
[----:B------:R-:W-:Y:S02]  /*18fc0*/  SGXT.U32 R153, R153, 0x1 ;  /* 0x000000019999781a */ /* 0x000fe40000000000 */
[----:B------:R-:W-:Y:S02]  /*18fd0*/  LOP3.LUT R165, R165, 0x5c, RZ, 0xfc, !PT ;  /* 0x0000005ca5a57812 */ /* 0x000fe400078efcff */
[----:B------:R-:W-:Y:S02]  /*18fe0*/  LOP3.LUT R161, R161, 0x54, RZ, 0xfc, !PT ;  /* 0x00000054a1a17812 */ /* 0x000fe400078efcff */
[----:B------:R-:W-:Y:S01]  /*18ff0*/  LOP3.LUT R153, R153, 0x50, RZ, 0xfc, !PT ;  /* 0x0000005099997812 */ /* 0x000fe200078efcff */
[-C--:B------:R-:W-:Y:S02]  /*19000*/  IMAD R68, R165, R10.reuse, RZ ;  /* 0x0000000aa5447224 */ /* 0x080fe400078e02ff */
[----:B------:R-:W-:Y:S01]  /*19010*/  IMAD R76, R161, R10, RZ ;  /* 0x0000000aa14c7224 */ /* 0x000fe200078e02ff */
[----:B--2---:R-:W-:-:S04]  /*19020*/  SHF.R.U32.HI R167, RZ, 0x6, R167 ;  /* 0x00000006ffa77819 */ /* 0x004fc800000116a7 */
[----:B------:R-:W-:-:S04]  /*19030*/  SGXT.U32 R167, R167, 0x1 ;  /* 0x00000001a7a7781a */ /* 0x000fc80000000000 */
[----:B------:R-:W-:Y:S01]  /*19040*/  LOP3.LUT R167, R167, 0x52, RZ, 0xfc, !PT ;  /* 0x00000052a7a77812 */ /* 0x000fe200078efcff */
[----:B------:R-:W1:Y:S01]  /*19050*/  S2R R165, SR_TID.X ;  /* 0x0000000000a57919 */ /* 0x000e620000002100 */
[----:B------:R-:W-:-:S03]  /*19060*/  IMAD R132, R153, R10, RZ ;  /* 0x0000000a99847224 */ /* 0x000fc600078e02ff */
[----:B------:R-:W-:Y:S01]  /*19070*/  IMAD R130, R167, R10, RZ ;  /* 0x0000000aa7827224 */ /* 0x000fe200078e02ff */
[----:B------:R-:W2:Y:S01]  /*19080*/  S2R R161, SR_TID.X ;  /* 0x0000000000a17919 */ /* 0x000ea20000002100 */
[----:B------:R-:W3:Y:S01]  /*19090*/  S2R R167, SR_TID.X ;  /* 0x0000000000a77919 */ /* 0x000ee20000002100 */
[----:B------:R-:W4:Y:S01]  /*190a0*/  S2R R153, SR_TID.X ;  /* 0x0000000000997919 */ /* 0x000f220000002100 */
[----:B-1----:R-:W-:Y:S02]  /*190b0*/  SHF.R.U32.HI R165, RZ, 0x6, R165 ;  /* 0x00000006ffa57819 */ /* 0x002fe400000116a5 */
[----:B--2---:R-:W-:Y:S02]  /*190c0*/  SHF.R.U32.HI R161, RZ, 0x6, R161 ;  /* 0x00000006ffa17819 */ /* 0x004fe400000116a1 */
[----:B------:R-:W-:Y:S02]  /*190d0*/  SGXT.U32 R165, R165, 0x1 ;  /* 0x00000001a5a5781a */ /* 0x000fe40000000000 */
[----:B---3--:R-:W-:-:S02]  /*190e0*/  SHF.R.U32.HI R167, RZ, 0x6, R167 ;  /* 0x00000006ffa77819 */ /* 0x008fc400000116a7 */
[----:B------:R-:W-:Y:S02]  /*190f0*/  SGXT.U32 R161, R161, 0x1 ;  /* 0x00000001a1a1781a */ /* 0x000fe40000000000 */
[----:B----4-:R-:W-:Y:S02]  /*19100*/  SHF.R.U32.HI R153, RZ, 0x6, R153 ;  /* 0x00000006ff997819 */ /* 0x010fe40000011699 */
[----:B------:R-:W-:Y:S02]  /*19110*/  SGXT.U32 R167, R167, 0x1 ;  /* 0x00000001a7a7781a */ /* 0x000fe40000000000 */
[----:B------:R-:W-:Y:S02]  /*19120*/  SGXT.U32 R153, R153, 0x1 ;  /* 0x000000019999781a */ /* 0x000fe40000000000 */
[----:B------:R-:W-:Y:S02]  /*19130*/  LOP3.LUT R165, R165, 0x4e, RZ, 0xfc, !PT ;  /* 0x0000004ea5a57812 */ /* 0x000fe400078efcff */
[----:B------:R-:W-:-:S02]  /*19140*/  LOP3.LUT R161, R161, 0x4c, RZ, 0xfc, !PT ;  /* 0x0000004ca1a17812 */ /* 0x000fc400078efcff */
[----:B------:R-:W-:Y:S02]  /*19150*/  LOP3.LUT R167, R167, 0x4a, RZ, 0xfc, !PT ;  /* 0x0000004aa7a77812 */ /* 0x000fe400078efcff */
[----:B------:R-:W-:Y:S01]  /*19160*/  LOP3.LUT R153, R153, 0x48, RZ, 0xfc, !PT ;  /* 0x0000004899997812 */ /* 0x000fe200078efcff */
[-C--:B------:R-:W-:Y:S02]  /*19170*/  IMAD R134, R165, R10.reuse, RZ ;  /* 0x0000000aa5867224 */ /* 0x080fe400078e02ff */
[-C--:B------:R-:W-:Y:S01]  /*19180*/  IMAD R136, R161, R10.reuse, RZ ;  /* 0x0000000aa1887224 */ /* 0x080fe200078e02ff */
[----:B------:R-:W1:Y:S01]  /*19190*/  S2R R165, SR_TID.X ;  /* 0x0000000000a57919 */ /* 0x000e620000002100 */
[-C--:B------:R-:W-:Y:S02]  /*191a0*/  IMAD R138, R167, R10.reuse, RZ ;  /* 0x0000000aa78a7224 */ /* 0x080fe400078e02ff */
[-C--:B------:R-:W-:Y:S01]  /*191b0*/  IMAD R143, R153, R10.reuse, RZ ;  /* 0x0000000a998f7224 */ /* 0x080fe200078e02ff */
[----:B------:R-:W2:Y:S01]  /*191c0*/  S2R R161, SR_TID.X ;  /* 0x0000000000a17919 */ /* 0x000ea20000002100 */
[----:B------:R-:W3:Y:S01]  /*191d0*/  S2R R167, SR_TID.X ;  /* 0x0000000000a77919 */ /* 0x000ee20000002100 */
[----:B------:R-:W4:Y:S01]  /*191e0*/  S2R R153, SR_TID.X ;  /* 0x0000000000997919 */ /* 0x000f220000002100 */
[----:B------:R-:W-:-:S02]  /*191f0*/  IMAD R115, R173, R10, RZ ;  /* 0x0000000aad737224 */ /* 0x000fc400078e02ff */
[----:B------:R-:W4:Y:S01]  /*19200*/  S2R R173, SR_TID.X ;  /* 0x0000000000ad7919 */ /* 0x000f220000002100 */
[----:B------:R-:W-:Y:S02]  /*19210*/  SHF.R.U32.HI R163, RZ, 0x6, R163 ;  /* 0x00000006ffa37819 */ /* 0x000fe400000116a3 */
[----:B------:R-:W-:Y:S02]  /*19220*/  LEA.HI R142, R142, R7, RZ, 0x7 ;  /* 0x000000078e8e7211 */ /* 0x000fe400078f38ff */
[----:B------:R-:W-:-:S04]  /*19230*/  SGXT.U32 R163, R163, 0x1 ;  /* 0x00000001a3a3781a */ /* 0x000fc80000000000 */
[----:B------:R-:W-:Y:S02]  /*19240*/  LOP3.LUT R163, R163, 0x5e, RZ, 0xfc, !PT ;  /* 0x0000005ea3a37812 */ /* 0x000fe400078efcff */
[----:B-1----:R-:W-:Y:S02]  /*19250*/  SHF.R.U32.HI R165, RZ, 0x6, R165 ;  /* 0x00000006ffa57819 */ /* 0x002fe400000116a5 */
[----:B--2---:R-:W-:Y:S02]  /*19260*/  SHF.R.U32.HI R161, RZ, 0x6, R161 ;  /* 0x00000006ffa17819 */ /* 0x004fe400000116a1 */
[----:B------:R-:W-:Y:S02]  /*19270*/  SGXT.U32 R165, R165, 0x1 ;  /* 0x00000001a5a5781a */ /* 0x000fe40000000000 */
[----:B---3--:R-:W-:Y:S02]  /*19280*/  SHF.R.U32.HI R167, RZ, 0x6, R167 ;  /* 0x00000006ffa77819 */ /* 0x008fe400000116a7 */
[----:B------:R-:W-:-:S02]  /*19290*/  SGXT.U32 R161, R161, 0x1 ;  /* 0x00000001a1a1781a */ /* 0x000fc40000000000 */
[----:B----4-:R-:W-:Y:S02]  /*192a0*/  SHF.R.U32.HI R153, RZ, 0x6, R153 ;  /* 0x00000006ff997819 */ /* 0x010fe40000011699 */
[----:B------:R-:W-:Y:S02]  /*192b0*/  SGXT.U32 R167, R167, 0x1 ;  /* 0x00000001a7a7781a */ /* 0x000fe40000000000 */
[----:B------:R-:W-:Y:S02]  /*192c0*/  SGXT.U32 R153, R153, 0x1 ;  /* 0x000000019999781a */ /* 0x000fe40000000000 */
[----:B------:R-:W-:Y:S02]  /*192d0*/  LOP3.LUT R165, R165, 0x46, RZ, 0xfc, !PT ;  /* 0x00000046a5a57812 */ /* 0x000fe400078efcff */
[----:B------:R-:W-:Y:S01]  /*192e0*/  SHF.R.U32.HI R173, RZ, 0x6, R173 ;  /* 0x00000006ffad7819 */ /* 0x000fe200000116ad */
[----:B------:R-:W-:Y:S01]  /*192f0*/  STL [R1+0x384], R142 ;  /* 0x0003848e01007387 */ /* 0x000fe20000100800 */
[----:B------:R-:W-:-:S02]  /*19300*/  LOP3.LUT R161, R161, 0x44, RZ, 0xfc, !PT ;  /* 0x00000044a1a17812 */ /* 0x000fc400078efcff */
[----:B------:R-:W-:Y:S01]  /*19310*/  LOP3.LUT R167, R167, 0x42, RZ, 0xfc, !PT ;  /* 0x00000042a7a77812 */ /* 0x000fe200078efcff */
[----:B------:R-:W2:Y:S01]  /*19320*/  LDL.LU R135, [R1+0x150] ;  /* 0x0001500001877983 */ /* 0x000ea20000300800 */
[----:B------:R-:W-:Y:S01]  /*19330*/  LOP3.LUT R153, R153, 0x40, RZ, 0xfc, !PT ;  /* 0x0000004099997812 */ /* 0x000fe200078efcff */
[-C--:B------:R-:W-:Y:S01]  /*19340*/  IMAD R66, R163, R10.reuse, RZ ;  /* 0x0000000aa3427224 */ /* 0x080fe200078e02ff */
[----:B------:R-:W-:Y:S01]  /*19350*/  SGXT.U32 R173, R173, 0x1 ;  /* 0x00000001adad781a */ /* 0x000fe20000000000 */
[----:B------:R-:W3:Y:S01]  /*19360*/  LDL.LU R159, [R1+0x21c] ;  /* 0x00021c00019f7983 */ /* 0x000ee20000300800 */
[-C--:B------:R-:W-:Y:S02]  /*19370*/  IMAD R99, R165, R10.reuse, RZ ;  /* 0x0000000aa5637224 */ /* 0x080fe400078e02ff */
[-C--:B------:R-:W-:Y:S01]  /*19380*/  IMAD R101, R161, R10.reuse, RZ ;  /* 0x0000000aa1657224 */ /* 0x080fe200078e02ff */
[----:B------:R-:W4:Y:S01]  /*19390*/  LDL.LU R163, [R1+0x220] ;  /* 0x0002200001a37983 */ /* 0x000f220000300800 */
[----:B------:R-:W-:Y:S01]  /*193a0*/  IMAD R103, R167, R10, RZ ;  /* 0x0000000aa7677224 */ /* 0x000fe200078e02ff */
[----:B------:R-:W-:-:S02]  /*193b0*/  LOP3.LUT R173, R173, 0x32, RZ, 0xfc, !PT ;  /* 0x00000032adad7812 */ /* 0x000fc400078efcff */
[----:B------:R-:W4:Y:S01]  /*193c0*/  LDL.LU R165, [R1+0x224] ;  /* 0x0002240001a57983 */ /* 0x000f220000300800 */
[----:B------:R-:W-:-:S03]  /*193d0*/  IMAD R105, R153, R10, RZ ;  /* 0x0000000a99697224 */ /* 0x000fc600078e02ff */
[----:B------:R-:W4:Y:S04]  /*193e0*/  LDL.LU R161, [R1+0x228] ;  /* 0x0002280001a17983 */ /* 0x000f280000300800 */
[----:B------:R-:W4:Y:S04]  /*193f0*/  LDL.LU R167, [R1+0x22c] ;  /* 0x00022c0001a77983 */ /* 0x000f280000300800 */
[----:B------:R-:W4:Y:S01]  /*19400*/  LDL.LU R153, [R1+0x230] ;  /* 0x0002300001997983 */ /* 0x000f220000300800 */
[----:B------:R-:W-:-:S03]  /*19410*/  IMAD R119, R173, R10, RZ ;  /* 0x0000000aad777224 */ /* 0x000fc600078e02ff */
[----:B------:R-:W4:Y:S04]  /*19420*/  LDL.LU R169, [R1+0x234] ;  /* 0x0002340001a97983 */ /* 0x000f280000300800 */
[----:B------:R-:W4:Y:S04]  /*19430*/  LDL.LU R149, [R1+0x248] ;  /* 0x0002480001957983 */ /* 0x000f280000300800 */
[----:B------:R-:W4:Y:S04]  /*19440*/  LDL.LU R171, [R1+0x238] ;  /* 0x0002380001ab7983 */ /* 0x000f280000300800 */
[----:B------:R-:W4:Y:S04]  /*19450*/  LDL.LU R151, [R1+0x23c] ;  /* 0x00023c0001977983 */ /* 0x000f280000300800 */
[----:B------:R-:W4:Y:S04]  /*19460*/  LDL.LU R173, [R1+0x240] ;  /* 0x0002400001ad7983 */ /* 0x000f280000300800 */
[----:B------:R-:W4:Y:S01]  /*19470*/  LDL.LU R238, [R1+0x358] ;  /* 0x0003580001ee7983 */ /* 0x000f220000300800 */
[----:B------:R-:W-:-:S02]  /*19480*/  IADD3 R250, P4, R8, R237, RZ ;  /* 0x000000ed08fa7210 */ /* 0x000fc40007f9e0ff */
[C---:B------:R-:W-:Y:S02]  /*19490*/  IADD3 R248, P5, R8.reuse, R225, RZ ;  /* 0x000000e108f87210 */ /* 0x040fe40007fbe0ff */
[-C--:B------:R-:W-:Y:S02]  /*194a0*/  LEA.HI.X.SX32 R251, R237, R176.reuse, 0x1, P4 ;  /* 0x000000b0edfb7211 */ /* 0x080fe400020f0eff */
[C---:B------:R-:W-:Y:S02]  /*194b0*/  IADD3 R244, P1, R8.reuse, R231, RZ ;  /* 0x000000e708f47210 */ /* 0x040fe40007f3e0ff */
[C---:B------:R-:W-:Y:S02]  /*194c0*/  IADD3 R237, P4, R8.reuse, R239, RZ ;  /* 0x000000ef08ed7210 */ /* 0x040fe40007f9e0ff */
[----:B------:R-:W-:Y:S02]  /*194d0*/  LEA.HI.X.SX32 R249, R225, R176, 0x1, P5 ;  /* 0x000000b0e1f97211 */ /* 0x000fe400028f0eff */
[----:B------:R-:W-:-:S02]  /*194e0*/  IADD3 R235, P5, R8, R223, RZ ;  /* 0x000000df08eb7210 */ /* 0x000fc40007fbe0ff */
[-C--:B------:R-:W-:Y:S02]  /*194f0*/  LEA.HI.X.SX32 R245, R231, R176.reuse, 0x1, P1 ;  /* 0x000000b0e7f57211 */ /* 0x080fe400008f0eff */
[----:B------:R-:W-:Y:S02]  /*19500*/  LEA.HI.X.SX32 R239, R239, R176, 0x1, P4 ;  /* 0x000000b0efef7211 */ /* 0x000fe400020f0eff */
[C---:B------:R-:W-:Y:S02]  /*19510*/  IADD3 R233, P6, R8.reuse, R221, RZ ;  /* 0x000000dd08e97210 */ /* 0x040fe40007fde0ff */
[C---:B------:R-:W-:Y:S02]  /*19520*/  IADD3 R231, P1, R8.reuse, R232, RZ ;  /* 0x000000e808e77210 */ /* 0x040fe40007f3e0ff */
[----:B------:R-:W-:Y:S02]  /*19530*/  IADD3 R225, P4, R8, R226, RZ ;  /* 0x000000e208e17210 */ /* 0x000fe40007f9e0ff */
[----:B------:R-:W-:-:S02]  /*19540*/  LEA.HI.X.SX32 R236, R223, R176, 0x1, P5 ;  /* 0x000000b0dfec7211 */ /* 0x000fc400028f0eff */
[----:B------:R-:W-:Y:S02]  /*19550*/  IADD3 R223, P5, R8, R224, RZ ;  /* 0x000000e008df7210 */ /* 0x000fe40007fbe0ff */
[-C--:B------:R-:W-:Y:S02]  /*19560*/  LEA.HI.X.SX32 R234, R221, R176.reuse, 0x1, P6 ;  /* 0x000000b0ddea7211 */ /* 0x080fe400030f0eff */
[-C--:B------:R-:W-:Y:S02]  /*19570*/  LEA.HI.X.SX32 R232, R232, R176.reuse, 0x1, P1 ;  /* 0x000000b0e8e87211 */ /* 0x080fe400008f0eff */
[----:B------:R-:W-:Y:S02]  /*19580*/  LEA.HI.X.SX32 R226, R226, R176, 0x1, P4 ;  /* 0x000000b0e2e27211 */ /* 0x000fe400020f0eff */
[C---:B------:R-:W-:Y:S02]  /*19590*/  IADD3 R221, P6, R8.reuse, R222, RZ ;  /* 0x000000de08dd7210 */ /* 0x040fe40007fde0ff */
[----:B------:R-:W-:-:S02]  /*195a0*/  IADD3 R219, P1, R8, R220, RZ ;  /* 0x000000dc08db7210 */ /* 0x000fc40007f3e0ff */
[----:B------:R-:W-:Y:S02]  /*195b0*/  IADD3 R213, P4, R8, R201, RZ ;  /* 0x000000c908d57210 */ /* 0x000fe40007f9e0ff */
[-C--:B------:R-:W-:Y:S02]  /*195c0*/  LEA.HI.X.SX32 R224, R224, R176.reuse, 0x1, P5 ;  /* 0x000000b0e0e07211 */ /* 0x080fe400028f0eff */
[----:B------:R-:W-:Y:S02]  /*195d0*/  IADD3 R211, P5, R8, R199, RZ ;  /* 0x000000c708d37210 */ /* 0x000fe40007fbe0ff */
[-C--:B------:R-:W-:Y:S02]  /*195e0*/  LEA.HI.X.SX32 R222, R222, R176.reuse, 0x1, P6 ;  /* 0x000000b0dede7211 */ /* 0x080fe400030f0eff */
[-C--:B------:R-:W-:Y:S02]  /*195f0*/  LEA.HI.X.SX32 R220, R220, R176.reuse, 0x1, P1 ;  /* 0x000000b0dcdc7211 */ /* 0x080fe400008f0eff */
[----:B------:R-:W-:-:S02]  /*19600*/  LEA.HI.X.SX32 R214, R201, R176, 0x1, P4 ;  /* 0x000000b0c9d67211 */ /* 0x000fc400020f0eff */
[C---:B------:R-:W-:Y:S02]  /*19610*/  IADD3 R209, P6, R8.reuse, R197, RZ ;  /* 0x000000c508d17210 */ /* 0x040fe40007fde0ff */
[C---:B------:R-:W-:Y:S02]  /*19620*/  IADD3 R207, P1, R8.reuse, R195, RZ ;  /* 0x000000c308cf7210 */ /* 0x040fe40007f3e0ff */
[C---:B------:R-:W-:Y:S02]  /*19630*/  IADD3 R201, P4, R8.reuse, R202, RZ ;  /* 0x000000ca08c97210 */ /* 0x040fe40007f9e0ff */
[----:B------:R-:W-:Y:S02]  /*19640*/  LEA.HI.X.SX32 R212, R199, R176, 0x1, P5 ;  /* 0x000000b0c7d47211 */ /* 0x000fe400028f0eff */
[----:B------:R-:W-:Y:S02]  /*19650*/  IADD3 R199, P5, R8, R200, RZ ;  /* 0x000000c808c77210 */ /* 0x000fe40007fbe0ff */
[----:B------:R-:W-:-:S02]  /*19660*/  LEA.HI.X.SX32 R210, R197, R176, 0x1, P6 ;  /* 0x000000b0c5d27211 */ /* 0x000fc400030f0eff */
        /* <DEDUP_REMOVED lines=12> */
[C---:B------:R-:W-:Y:S02]  /*19730*/  IADD3 R177, P4, R8.reuse, R168, RZ ;  /* 0x000000a808b17210 */ /* 0x040fe40007f9e0ff */
[----:B------:R-:W-:Y:S02]  /*19740*/  LEA.HI.X.SX32 R188, R175, R176, 0x1, P5 ;  /* 0x000000b0afbc7211 */ /* 0x000fe400028f0eff */
[----:B------:R-:W-:Y:S02]  /*19750*/  IADD3 R175, P5, R8, R148, RZ ;  /* 0x0000009408af7210 */ /* 0x000fe40007fbe0ff */
[-C--:B------:R-:W-:Y:S02]  /*19760*/  LEA.HI.X.SX32 R186, R186, R176.reuse, 0x1, P6 ;  /* 0x000000b0baba7211 */ /* 0x080fe400030f0eff */
[-C--:B------:R-:W-:Y:S02]  /*19770*/  LEA.HI.X.SX32 R184, R184, R176.reuse, 0x1, P1 ;  /* 0x000000b0b8b87211 */ /* 0x080fe400008f0eff */
[----:B------:R-:W-:Y:S01]  /*19780*/  LEA.HI.X.SX32 R178, R168, R176, 0x1, P4 ;  /* 0x000000b0a8b27211 */ /* 0x000fe200020f0eff */
[----:B------:R-:W-:Y:S01]  /*19790*/  IMAD R168, R150, R10, RZ ;  /* 0x0000000a96a87224 */ /* 0x000fe200078e02ff */
[----:B------:R-:W-:Y:S01]  /*197a0*/  LEA.HI.X.SX32 R176, R148, R176, 0x1, P5 ;  /* 0x000000b094b07211 */ /* 0x000fe200028f0eff */
[----:B------:R-:W1:Y:S01]  /*197b0*/  S2R R150, SR_TID.X ;  /* 0x0000000000967919 */ /* 0x000e620000002100 */
[----:B------:R-:W1:Y:S01]  /*197c0*/  S2R R148, SR_TID.X ;  /* 0x0000000000947919 */ /* 0x000e620000002100 */
[----:B------:R-:W-:-:S02]  /*197d0*/  SHF.R.U32.HI R140, RZ, 0x6, R140 ;  /* 0x00000006ff8c7819 */ /* 0x000fc4000001168c */
[----:B------:R-:W-:Y:S02]  /*197e0*/  SHF.R.U32.HI R157, RZ, 0x6, R157 ;  /* 0x00000006ff9d7819 */ /* 0x000fe4000001169d */
[----:B------:R-:W-:Y:S02]  /*197f0*/  SHF.R.U32.HI R155, RZ, 0x6, R155 ;  /* 0x00000006ff9b7819 */ /* 0x000fe4000001169b */
[----:B------:R-:W-:Y:S02]  /*19800*/  SHF.R.U32.HI R145, RZ, 0x6, R145 ;  /* 0x00000006ff917819 */ /* 0x000fe40000011691 */
[----:B------:R-:W-:Y:S02]  /*19810*/  SGXT.U32 R140, R140, 0x1 ;  /* 0x000000018c8c781a */ /* 0x000fe40000000000 */
[----:B------:R-:W-:Y:S02]  /*19820*/  SGXT.U32 R157, R157, 0x1 ;  /* 0x000000019d9d781a */ /* 0x000fe40000000000 */
[----:B------:R-:W-:-:S02]  /*19830*/  SGXT.U32 R155, R155, 0x1 ;  /* 0x000000019b9b781a */ /* 0x000fc40000000000 */
[----:B------:R-:W-:Y:S02]  /*19840*/  SGXT.U32 R145, R145, 0x1 ;  /* 0x000000019191781a */ /* 0x000fe40000000000 */
[----:B------:R-:W-:Y:S02]  /*19850*/  LOP3.LUT R155, R155, 0x2c, RZ, 0xfc, !PT ;  /* 0x0000002c9b9b7812 */ /* 0x000fe400078efcff */
[----:B------:R-:W-:Y:S02]  /*19860*/  LOP3.LUT R145, R145, 0x2e, RZ, 0xfc, !PT ;  /* 0x0000002e91917812 */ /* 0x000fe400078efcff */
[----:B-1----:R-:W-:Y:S02]  /*19870*/  SHF.R.U32.HI R150, RZ, 0x6, R150 ;  /* 0x00000006ff967819 */ /* 0x002fe40000011696 */
[----:B------:R-:W-:Y:S02]  /*19880*/  SHF.R.U32.HI R148, RZ, 0x6, R148 ;  /* 0x00000006ff947819 */ /* 0x000fe40000011694 */
[----:B------:R-:W-:-:S02]  /*19890*/  SGXT.U32 R150, R150, 0x1 ;  /* 0x000000019696781a */ /* 0x000fc40000000000 */
[----:B------:R-:W-:Y:S02]  /*198a0*/  SGXT.U32 R148, R148, 0x1 ;  /* 0x000000019494781a */ /* 0x000fe40000000000 */
[----:B------:R-:W-:Y:S02]  /*198b0*/  LOP3.LUT R150, R150, 0x70, RZ, 0xfc, !PT ;  /* 0x0000007096967812 */ /* 0x000fe400078efcff */
[----:B------:R-:W-:Y:S02]  /*198c0*/  LOP3.LUT R148, R148, 0x72, RZ, 0xfc, !PT ;  /* 0x0000007294947812 */ /* 0x000fe400078efcff */
[----:B------:R-:W-:Y:S02]  /*198d0*/  LOP3.LUT R157, R157, 0x2a, RZ, 0xfc, !PT ;  /* 0x0000002a9d9d7812 */ /* 0x000fe400078efcff */
[----:B------:R-:W-:Y:S01]  /*198e0*/  LOP3.LUT R140, R140, 0x28, RZ, 0xfc, !PT ;  /* 0x000000288c8c7812 */ /* 0x000fe200078efcff */
[-C--:B------:R-:W-:Y:S01]  /*198f0*/  IMAD R162, R148, R10.reuse, RZ ;  /* 0x0000000a94a27224 */ /* 0x080fe200078e02ff */
[----:B------:R-:W1:Y:S01]  /*19900*/  S2R R152, SR_TID.X ;  /* 0x0000000000987919 */ /* 0x000e620000002100 */
[----:B------:R-:W-:-:S02]  /*19910*/  IMAD R160, R150, R10, RZ ;  /* 0x0000000a96a07224 */ /* 0x000fc400078e02ff */
[-C--:B------:R-:W-:Y:S01]  /*19920*/  IMAD R123, R145, R10.reuse, RZ ;  /* 0x0000000a917b7224 */ /* 0x080fe200078e02ff */
[----:B------:R-:W1:Y:S01]  /*19930*/  S2R R150, SR_TID.X ;  /* 0x0000000000967919 */ /* 0x000e620000002100 */
[-C--:B------:R-:W-:Y:S02]  /*19940*/  IMAD R64, R155, R10.reuse, RZ ;  /* 0x0000000a9b407224 */ /* 0x080fe400078e02ff */
[-C--:B------:R-:W-:Y:S01]  /*19950*/  IMAD R29, R157, R10.reuse, RZ ;  /* 0x0000000a9d1d7224 */ /* 0x080fe200078e02ff */
[----:B------:R-:W1:Y:S01]  /*19960*/  S2R R148, SR_TID.X ;  /* 0x0000000000947919 */ /* 0x000e620000002100 */
[----:B------:R-:W-:Y:S02]  /*19970*/  IMAD R25, R140, R10, RZ ;  /* 0x0000000a8c197224 */ /* 0x000fe400078e02ff */
[----:B------:R-:W1:Y:S01]  /*19980*/  S2R R140, SR_TID.X ;  /* 0x00000000008c7919 */ /* 0x000e620000002100 */
[----:B------:R-:W1:Y:S01]  /*19990*/  S2R R157, SR_TID.X ;  /* 0x00000000009d7919 */ /* 0x000e620000002100 */
[----:B------:R-:W1:Y:S01]  /*199a0*/  S2R R155, SR_TID.X ;  /* 0x00000000009b7919 */ /* 0x000e620000002100 */
[----:B------:R-:W1:Y:S02]  /*199b0*/  S2R R145, SR_TID.X ;  /* 0x0000000000917919 */ /* 0x000e640000002100 */
[----:B-1----:R-:W-:-:S02]  /*199c0*/  SHF.R.U32.HI R152, RZ, 0x6, R152 ;  /* 0x00000006ff987819 */ /* 0x002fc40000011698 */
[----:B------:R-:W-:Y:S02]  /*199d0*/  SHF.R.U32.HI R150, RZ, 0x6, R150 ;  /* 0x00000006ff967819 */ /* 0x000fe40000011696 */
[----:B------:R-:W-:Y:S02]  /*199e0*/  SHF.R.U32.HI R148, RZ, 0x6, R148 ;  /* 0x00000006ff947819 */ /* 0x000fe40000011694 */
[----:B------:R-:W-:Y:S02]  /*199f0*/  SHF.R.U32.HI R140, RZ, 0x6, R140 ;  /* 0x00000006ff8c7819 */ /* 0x000fe4000001168c */
[----:B------:R-:W-:Y:S02]  /*19a00*/  SHF.R.U32.HI R157, RZ, 0x6, R157 ;  /* 0x00000006ff9d7819 */ /* 0x000fe4000001169d */
[----:B------:R-:W-:Y:S02]  /*19a10*/  SHF.R.U32.HI R155, RZ, 0x6, R155 ;  /* 0x00000006ff9b7819 */ /* 0x000fe4000001169b */
[----:B------:R-:W-:-:S02]  /*19a20*/  SHF.R.U32.HI R145, RZ, 0x6, R145 ;  /* 0x00000006ff917819 */ /* 0x000fc40000011691 */
[----:B------:R-:W-:Y:S02]  /*19a30*/  SGXT.U32 R152, R152, 0x1 ;  /* 0x000000019898781a */ /* 0x000fe40000000000 */
[----:B------:R-:W-:Y:S02]  /*19a40*/  SGXT.U32 R150, R150, 0x1 ;  /* 0x000000019696781a */ /* 0x000fe40000000000 */
[----:B------:R-:W-:Y:S02]  /*19a50*/  SGXT.U32 R148, R148, 0x1 ;  /* 0x000000019494781a */ /* 0x000fe40000000000 */
[----:B------:R-:W-:Y:S02]  /*19a60*/  SGXT.U32 R140, R140, 0x1 ;  /* 0x000000018c8c781a */ /* 0x000fe40000000000 */
[----:B------:R-:W-:Y:S02]  /*19a70*/  SGXT.U32 R157, R157, 0x1 ;  /* 0x000000019d9d781a */ /* 0x000fe40000000000 */
[----:B------:R-:W-:-:S02]  /*19a80*/  SGXT.U32 R155, R155, 0x1 ;  /* 0x000000019b9b781a */ /* 0x000fc40000000000 */
[----:B------:R-:W-:Y:S02]  /*19a90*/  SGXT.U32 R145, R145, 0x1 ;  /* 0x000000019191781a */ /* 0x000fe40000000000 */
[----:B------:R-:W-:Y:S02]  /*19aa0*/  LOP3.LUT R152, R152, 0x6c, RZ, 0xfc, !PT ;  /* 0x0000006c98987812 */ /* 0x000fe400078efcff */
[----:B------:R-:W-:Y:S02]  /*19ab0*/  LOP3.LUT R148, R148, 0x6a, RZ, 0xfc, !PT ;  /* 0x0000006a94947812 */ /* 0x000fe400078efcff */
[----:B------:R-:W-:Y:S02]  /*19ac0*/  LOP3.LUT R150, R150, 0x68, RZ, 0xfc, !PT ;  /* 0x0000006896967812 */ /* 0x000fe400078efcff */
[----:B------:R-:W-:Y:S02]  /*19ad0*/  LOP3.LUT R145, R145, 0x26, RZ, 0xfc, !PT ;  /* 0x0000002691917812 */ /* 0x000fe400078efcff */
[----:B------:R-:W-:-:S02]  /*19ae0*/  LOP3.LUT R155, R155, 0x24, RZ, 0xfc, !PT ;  /* 0x000000249b9b7812 */ /* 0x000fc400078efcff */
[----:B------:R-:W-:Y:S02]  /*19af0*/  LOP3.LUT R157, R157, 0x22, RZ, 0xfc, !PT ;  /* 0x000000229d9d7812 */ /* 0x000fe400078efcff */
[----:B------:R-:W-:Y:S01]  /*19b00*/  LOP3.LUT R140, R140, 0x20, RZ, 0xfc, !PT ;  /* 0x000000208c8c7812 */ /* 0x000fe200078efcff */
[-C--:B------:R-:W-:Y:S02]  /*19b10*/  IMAD R156, R152, R10.reuse, RZ ;  /* 0x0000000a989c7224 */ /* 0x080fe400078e02ff */
[-C--:B------:R-:W-:Y:S02]  /*19b20*/  IMAD R154, R148, R10.reuse, RZ ;  /* 0x0000000a949a7224 */ /* 0x080fe400078e02ff */
[-C--:B------:R-:W-:Y:S01]  /*19b30*/  IMAD R152, R150, R10.reuse, RZ ;  /* 0x0000000a96987224 */ /* 0x080fe200078e02ff */
[----:B------:R-:W1:Y:S01]  /*19b40*/  S2R R148, SR_TID.X ;  /* 0x0000000000947919 */ /* 0x000e620000002100 */
[-C--:B------:R-:W-:Y:S02]  /*19b50*/  IMAD R24, R145, R10.reuse, RZ ;  /* 0x0000000a91187224 */ /* 0x080fe400078e02ff */
[-C--:B------:R-:W-:Y:S01]  /*19b60*/  IMAD R9, R155, R10.reuse, RZ ;  /* 0x0000000a9b097224 */ /* 0x080fe200078e02ff */
[----:B------:R-:W3:Y:S01]  /*19b70*/  S2R R150, SR_TID.X ;  /* 0x0000000000967919 */ /* 0x000ee20000002100 */
[----:B------:R-:W-:-:S02]  /*19b80*/  IMAD R8, R157, R10, RZ ;  /* 0x0000000a9d087224 */ /* 0x000fc400078e02ff */
[----:B------:R-:W-:Y:S01]  /*19b90*/  IMAD R28, R140, R10, RZ ;  /* 0x0000000a8c1c7224 */ /* 0x000fe200078e02ff */
[----:B------:R-:W3:Y:S01]  /*19ba0*/  S2R R157, SR_TID.X ;  /* 0x00000000009d7919 */ /* 0x000ee20000002100 */
[----:B------:R-:W3:Y:S01]  /*19bb0*/  S2R R140, SR_TID.X ;  /* 0x00000000008c7919 */ /* 0x000ee20000002100 */
[----:B------:R-:W3:Y:S01]  /*19bc0*/  S2R R155, SR_TID.X ;  /* 0x00000000009b7919 */ /* 0x000ee20000002100 */
[----:B------:R-:W3:Y:S01]  /*19bd0*/  S2R R145, SR_TID.X ;  /* 0x0000000000917919 */ /* 0x000ee20000002100 */
[----:B--2---:R-:W-:Y:S02]  /*19be0*/  SHF.R.S32.HI R139, RZ, 0x1f, R135 ;  /* 0x0000001fff8b7819 */ /* 0x004fe40000011487 */
[----:B-1----:R-:W-:Y:S02]  /*19bf0*/  SHF.R.U32.HI R148, RZ, 0x6, R148 ;  /* 0x00000006ff947819 */ /* 0x002fe40000011694 */
[----:B---3--:R-:W-:Y:S02]  /*19c00*/  SHF.R.U32.HI R150, RZ, 0x6, R150 ;  /* 0x00000006ff967819 */ /* 0x008fe40000011696 */
        /* <DEDUP_REMOVED lines=8> */
[----:B------:R-:W-:Y:S02]  /*19c90*/  SGXT.U32 R155, R155, 0x1 ;  /* 0x000000019b9b781a */ /* 0x000fe40000000000 */
[----:B------:R-:W-:Y:S02]  /*19ca0*/  SGXT.U32 R145, R145, 0x1 ;  /* 0x000000019191781a */ /* 0x000fe40000000000 */
[----:B------:R-:W-:Y:S02]  /*19cb0*/  LOP3.LUT R150, R150, 0x66, RZ, 0xfc, !PT ;  /* 0x0000006696967812 */ /* 0x000fe400078efcff */
[----:B------:R-:W-:Y:S02]  /*19cc0*/  LOP3.LUT R148, R148, 0x64, RZ, 0xfc, !PT ;  /* 0x0000006494947812 */ /* 0x000fe400078efcff */
[----:B------:R-:W-:-:S02]  /*19cd0*/  LOP3.LUT R145, R145, 0x1e, RZ, 0xfc, !PT ;  /* 0x0000001e91917812 */ /* 0x000fc400078efcff */
[----:B------:R-:W-:Y:S02]  /*19ce0*/  LOP3.LUT R155, R155, 0x1c, RZ, 0xfc, !PT ;  /* 0x0000001c9b9b7812 */ /* 0x000fe400078efcff */
[----:B------:R-:W-:Y:S02]  /*19cf0*/  LOP3.LUT R157, R157, 0x18, RZ, 0xfc, !PT ;  /* 0x000000189d9d7812 */ /* 0x000fe400078efcff */
[----:B------:R-:W-:Y:S02]  /*19d00*/  LOP3.LUT R140, R140, 0x1a, RZ, 0xfc, !PT ;  /* 0x0000001a8c8c7812 */ /* 0x000fe400078efcff */
[C---:B------:R-:W-:Y:S02]  /*19d10*/  IADD3 R11, P2, R135.reuse, R159, RZ ;  /* 0x0000009f870b7210 */ /* 0x040fe40007f5e0ff */
[C---:B----4-:R-:W-:Y:S01]  /*19d20*/  IADD3 R19, P6, R135.reuse, R167, RZ ;  /* 0x000000a787137210 */ /* 0x050fe20007fde0ff */
[-C--:B------:R-:W-:Y:S01]  /*19d30*/  IMAD R150, R150, R10.reuse, RZ ;  /* 0x0000000a96967224 */ /* 0x080fe200078e02ff */
[C---:B------:R-:W-:Y:S01]  /*19d40*/  IADD3 R13, P3, R135.reuse, R163, RZ ;  /* 0x000000a3870d7210 */ /* 0x040fe20007f7e0ff */
[-C--:B------:R-:W-:Y:S01]  /*19d50*/  IMAD R148, R148, R10.reuse, RZ ;  /* 0x0000000a94947224 */ /* 0x080fe200078e02ff */
[----:B------:R-:W-:Y:S01]  /*19d60*/  IADD3 R15, P4, R135, R165, RZ ;  /* 0x000000a5870f7210 */ /* 0x000fe20007f9e0ff */
[-C--:B------:R-:W-:Y:S01]  /*19d70*/  IMAD R7, R145, R10.reuse, RZ ;  /* 0x0000000a91077224 */ /* 0x080fe200078e02ff */
[----:B------:R-:W-:Y:S01]  /*19d80*/  LEA.HI.X.SX32 R18, R167, R139, 0x1, P6 ;  /* 0x0000008ba7127211 */ /* 0x000fe200030f0eff */
[----:B------:R-:W-:-:S02]  /*19d90*/  IMAD R26, R155, R10, RZ ;  /* 0x0000000a9b1a7224 */ /* 0x000fc400078e02ff */
[-C--:B------:R-:W-:Y:S02]  /*19da0*/  IMAD R27, R157, R10.reuse, RZ ;  /* 0x0000000a9d1b7224 */ /* 0x080fe400078e02ff */
[----:B------:R-:W-:Y:S01]  /*19db0*/  IMAD R30, R140, R10, RZ ;  /* 0x0000000a8c1e7224 */ /* 0x000fe200078e02ff */
[----:B------:R-:W-:Y:S02]  /*19dc0*/  LEA.HI.X.SX32 R10, R159, R139, 0x1, P2 ;  /* 0x0000008b9f0a7211 */ /* 0x000fe400010f0eff */
[C---:B------:R-:W-:Y:S02]  /*19dd0*/  IADD3 R23, P2, R135.reuse, R169, RZ ;  /* 0x000000a987177210 */ /* 0x040fe40007f5e0ff */
[----:B------:R-:W-:Y:S02]  /*19de0*/  IADD3 R63, P6, R135, R173, RZ ;  /* 0x000000ad873f7210 */ /* 0x000fe40007fde0ff */
[-C--:B------:R-:W-:Y:S02]  /*19df0*/  LEA.HI.X.SX32 R12, R163, R139.reuse, 0x1, P3 ;  /* 0x0000008ba30c7211 */ /* 0x080fe400018f0eff */
[----:B------:R-:W-:-:S02]  /*19e00*/  LEA.HI.X.SX32 R14, R165, R139, 0x1, P4 ;  /* 0x0000008ba50e7211 */ /* 0x000fc400020f0eff */
[C---:B------:R-:W-:Y:S02]  /*19e10*/  IADD3 R57, P3, R135.reuse, R149, RZ ;  /* 0x0000009587397210 */ /* 0x040fe40007f7e0ff */
[C---:B------:R-:W-:Y:S02]  /*19e20*/  IADD3 R59, P4, R135.reuse, R171, RZ ;  /* 0x000000ab873b7210 */ /* 0x040fe40007f9e0ff */
[----:B------:R-:W-:Y:S02]  /*19e30*/  IADD3 R17, P5, R135, R161, RZ ;  /* 0x000000a187117210 */ /* 0x000fe40007fbe0ff */
[-C--:B------:R-:W-:Y:S02]  /*19e40*/  LEA.HI.X.SX32 R22, R169, R139.reuse, 0x1, P2 ;  /* 0x0000008ba9167211 */ /* 0x080fe400010f0eff */
[----:B------:R-:W-:Y:S02]  /*19e50*/  LEA.HI.X.SX32 R62, R173, R139, 0x1, P6 ;  /* 0x0000008bad3e7211 */ /* 0x000fe400030f0eff */
[----:B------:R-:W-:-:S02]  /*19e60*/  IADD3 R173, P2, R135, R174, RZ ;  /* 0x000000ae87ad7210 */ /* 0x000fc40007f5e0ff */
[-C--:B------:R-:W-:Y:S02]  /*19e70*/  LEA.HI.X.SX32 R56, R149, R139.reuse, 0x1, P3 ;  /* 0x0000008b95387211 */ /* 0x080fe400018f0eff */
[-C--:B------:R-:W-:Y:S02]  /*19e80*/  LEA.HI.X.SX32 R58, R171, R139.reuse, 0x1, P4 ;  /* 0x0000008bab3a7211 */ /* 0x080fe400020f0eff */
[----:B------:R-:W-:Y:S02]  /*19e90*/  LEA.HI.X.SX32 R16, R161, R139, 0x1, P5 ;  /* 0x0000008ba1107211 */ /* 0x000fe400028f0eff */
[C---:B------:R-:W-:Y:S02]  /*19ea0*/  IADD3 R171, P3, R135.reuse, R172, RZ ;  /* 0x000000ac87ab7210 */ /* 0x040fe40007f7e0ff */
[----:B------:R-:W-:Y:S02]  /*19eb0*/  IADD3 R61, P5, R135, R151, RZ ;  /* 0x00000097873d7210 */ /* 0x000fe40007fbe0ff */
[----:B------:R-:W-:-:S02]  /*19ec0*/  LEA.HI.X.SX32 R174, R174, R139, 0x1, P2 ;  /* 0x0000008baeae7211 */ /* 0x000fc400010f0eff */
[C---:B------:R-:W-:Y:S02]  /*19ed0*/  IADD3 R165, P2, R135.reuse, R166, RZ ;  /* 0x000000a687a57210 */ /* 0x040fe40007f5e0ff */
[----:B------:R-:W-:Y:S02]  /*19ee0*/  IADD3 R169, P4, R135, R170, RZ ;  /* 0x000000aa87a97210 */ /* 0x000fe40007f9e0ff */
[-C--:B------:R-:W-:Y:S02]  /*19ef0*/  LEA.HI.X.SX32 R172, R172, R139.reuse, 0x1, P3 ;  /* 0x0000008bacac7211 */ /* 0x080fe400018f0eff */
[----:B------:R-:W-:Y:S02]  /*19f00*/  LEA.HI.X.SX32 R60, R151, R139, 0x1, P5 ;  /* 0x0000008b973c7211 */ /* 0x000fe400028f0eff */
[C---:B------:R-:W-:Y:S02]  /*19f10*/  IADD3 R163, P3, R135.reuse, R164, RZ ;  /* 0x000000a487a37210 */ /* 0x040fe40007f7e0ff */
[----:B------:R-:W-:-:S02]  /*19f20*/  IADD3 R167, P5, R135, R168, RZ ;  /* 0x000000a887a77210 */ /* 0x000fc40007fbe0ff */
[-C--:B------:R-:W-:Y:S02]  /*19f30*/  LEA.HI.X.SX32 R166, R166, R139.reuse, 0x1, P2 ;  /* 0x0000008ba6a67211 */ /* 0x080fe400010f0eff */
[----:B------:R-:W-:Y:S02]  /*19f40*/  LEA.HI.X.SX32 R170, R170, R139, 0x1, P4 ;  /* 0x0000008baaaa7211 */ /* 0x000fe400020f0eff */
[C---:B------:R-:W-:Y:S02]  /*19f50*/  IADD3 R157, P2, R135.reuse, R158, RZ ;  /* 0x0000009e879d7210 */ /* 0x040fe40007f5e0ff */
[C---:B------:R-:W-:Y:S02]  /*19f60*/  IADD3 R21, P1, R135.reuse, R153, RZ ;  /* 0x0000009987157210 */ /* 0x040fe40007f3e0ff */
[----:B------:R-:W-:Y:S02]  /*19f70*/  IADD3 R161, P4, R135, R162, RZ ;  /* 0x000000a287a17210 */ /* 0x000fe40007f9e0ff */
[----:B------:R-:W-:-:S02]  /*19f80*/  LEA.HI.X.SX32 R164, R164, R139, 0x1, P3 ;  /* 0x0000008ba4a47211 */ /* 0x000fc400018f0eff */
[-C--:B------:R-:W-:Y:S02]  /*19f90*/  LEA.HI.X.SX32 R168, R168, R139.reuse, 0x1, P5 ;  /* 0x0000008ba8a87211 */ /* 0x080fe400028f0eff */
[C---:B------:R-:W-:Y:S02]  /*19fa0*/  IADD3 R155, P3, R135.reuse, R156, RZ ;  /* 0x0000009c879b7210 */ /* 0x040fe40007f7e0ff */
[----:B------:R-:W-:Y:S02]  /*19fb0*/  IADD3 R159, P5, R135, R160, RZ ;  /* 0x000000a0879f7210 */ /* 0x000fe40007fbe0ff */
[-C--:B------:R-:W-:Y:S02]  /*19fc0*/  LEA.HI.X.SX32 R158, R158, R139.reuse, 0x1, P2 ;  /* 0x0000008b9e9e7211 */ /* 0x080fe400010f0eff */
[-C--:B------:R-:W-:Y:S02]  /*19fd0*/  LEA.HI.X.SX32 R20, R153, R139.reuse, 0x1, P1 ;  /* 0x0000008b99147211 */ /* 0x080fe400008f0eff */
[----:B------:R-:W-:-:S02]  /*19fe0*/  LEA.HI.X.SX32 R162, R162, R139, 0x1, P4 ;  /* 0x0000008ba2a27211 */ /* 0x000fc400020f0eff */
[C---:B------:R-:W-:Y:S02]  /*19ff0*/  IADD3 R149, P2, R135.reuse, R150, RZ ;  /* 0x0000009687957210 */ /* 0x040fe40007f5e0ff */
[C---:B------:R-:W-:Y:S02]  /*1a000*/  IADD3 R153, P4, R135.reuse, R154, RZ ;  /* 0x0000009a87997210 */ /* 0x040fe40007f9e0ff */
[-C--:B------:R-:W-:Y:S02]  /*1a010*/  LEA.HI.X.SX32 R156, R156, R139.reuse, 0x1, P3 ;  /* 0x0000008b9c9c7211 */ /* 0x080fe400018f0eff */
[----:B------:R-:W-:Y:S02]  /*1a020*/  LEA.HI.X.SX32 R160, R160, R139, 0x1, P5 ;  /* 0x0000008ba0a07211 */ /* 0x000fe400028f0eff */
[C---:B------:R-:W-:Y:S02]  /*1a030*/  IADD3 R147, P3, R135.reuse, R148, RZ ;  /* 0x0000009487937210 */ /* 0x040fe40007f7e0ff */
[----:B------:R-:W-:-:S02]  /*1a040*/  IADD3 R151, P5, R135, R152, RZ ;  /* 0x0000009887977210 */ /* 0x000fc40007fbe0ff */
[-C--:B------:R-:W-:Y:S02]  /*1a050*/  LEA.HI.X.SX32 R150, R150, R139.reuse, 0x1, P2 ;  /* 0x0000008b96967211 */ /* 0x080fe400010f0eff */
[-C--:B------:R-:W-:Y:S02]  /*1a060*/  LEA.HI.X.SX32 R154, R154, R139.reuse, 0x1, P4 ;  /* 0x0000008b9a9a7211 */ /* 0x080fe400020f0eff */
[C---:B------:R-:W-:Y:S02]  /*1a070*/  IADD3 R67, P2, R135.reuse, R66, RZ ;  /* 0x0000004287437210 */ /* 0x040fe40007f5e0ff */
[----:B------:R-:W-:Y:S02]  /*1a080*/  IADD3 R145, P4, R135, R146, RZ ;  /* 0x0000009287917210 */ /* 0x000fe40007f9e0ff */
        /* <DEDUP_REMOVED lines=21> */
[----:B------:R-:W-:Y:S02]  /*1a1e0*/  LEA.HI.X.SX32 R130, R130, R139, 0x1, P4 ;  /* 0x0000008b82827211 */ /* 0x000fe400020f0eff */
[C---:B------:R-:W-:Y:S02]  /*1a1f0*/  IADD3 R91, P2, R135.reuse, R99, RZ ;  /* 0x00000063875b7210 */ /* 0x040fe40007f5e0ff */
[----:B------:R-:W-:Y:S02]  /*1a200*/  IADD3 R87, P4, R135, R138, RZ ;  /* 0x0000008a87577210 */ /* 0x000fe40007f9e0ff */
[-C--:B------:R-:W-:Y:S02]  /*1a210*/  LEA.HI.X.SX32 R136, R136, R139.reuse, 0x1, P3 ;  /* 0x0000008b88887211 */ /* 0x080fe400018f0eff */
[----:B------:R-:W-:-:S02]  /*1a220*/  LEA.HI.X.SX32 R132, R132, R139, 0x1, P5 ;  /* 0x0000008b84847211 */ /* 0x000fc400028f0eff */
[C---:B------:R-:W-:Y:S02]  /*1a230*/  IADD3 R93, P3, R135.reuse, R101, RZ ;  /* 0x00000065875d7210 */ /* 0x040fe40007f7e0ff */
[----:B------:R-:W-:Y:S02]  /*1a240*/  IADD3 R89, P5, R135, R143, RZ ;  /* 0x0000008f87597210 */ /* 0x000fe40007fbe0ff */
[-C--:B------:R-:W-:Y:S02]  /*1a250*/  LEA.HI.X.SX32 R125, R99, R139.reuse, 0x1, P2 ;  /* 0x0000008b637d7211 */ /* 0x080fe400010f0eff */
[----:B------:R-:W-:Y:S02]  /*1a260*/  LEA.HI.X.SX32 R138, R138, R139, 0x1, P4 ;  /* 0x0000008b8a8a7211 */ /* 0x000fe400020f0eff */
[----:B------:R-:W-:Y:S02]  /*1a270*/  IADD3 R95, P4, R135, R103, RZ ;  /* 0x00000067875f7210 */ /* 0x000fe40007f9e0ff */
[----:B------:R-:W-:-:S02]  /*1a280*/  LEA.HI.X.SX32 R127, R101, R139, 0x1, P3 ;  /* 0x0000008b657f7211 */ /* 0x000fc400018f0eff */
[----:B------:R-:W-:Y:S01]  /*1a290*/  LEA.HI.X.SX32 R143, R143, R139, 0x1, P5 ;  /* 0x0000008b8f8f7211 */ /* 0x000fe200028f0eff */
[----:B------:R1:W-:Y:S01]  /*1a2a0*/  STL [R1+0xd4], R125 ;  /* 0x0000d47d01007387 */ /* 0x0003e20000100800 */
[C---:B------:R-:W-:Y:S02]  /*1a2b0*/  IADD3 R97, P5, R135.reuse, R105, RZ ;  /* 0x0000006987617210 */ /* 0x040fe40007fbe0ff */
[C---:B------:R-:W-:Y:S01]  /*1a2c0*/  IADD3 R99, P2, R135.reuse, R107, RZ ;  /* 0x0000006b87637210 */ /* 0x040fe20007f5e0ff */
[----:B------:R2:W-:Y:S01]  /*1a2d0*/  STL [R1+0xd8], R127 ;  /* 0x0000d87f01007387 */ /* 0x0005e20000100800 */
[----:B------:R-:W-:Y:S02]  /*1a2e0*/  IADD3 R101, P3, R135, R109, RZ ;  /* 0x0000006d87657210 */ /* 0x000fe40007f7e0ff */
[-C--:B-1----:R-:W-:Y:S02]  /*1a2f0*/  LEA.HI.X.SX32 R125, R103, R139.reuse, 0x1, P4 ;  /* 0x0000008b677d7211 */ /* 0x082fe400020f0eff */
[----:B--2---:R-:W-:-:S03]  /*1a300*/  LEA.HI.X.SX32 R127, R105, R139, 0x1, P5 ;  /* 0x0000008b697f7211 */ /* 0x004fc600028f0eff */
[----:B------:R1:W-:Y:S01]  /*1a310*/  STL [R1+0xdc], R125 ;  /* 0x0000dc7d01007387 */ /* 0x0003e20000100800 */
[----:B------:R-:W-:-:S03]  /*1a320*/  IADD3 R103, P4, R135, R111, RZ ;  /* 0x0000006f87677210 */ /* 0x000fc60007f9e0ff */
        /* <DEDUP_REMOVED lines=27> */
[-C--:B--2---:R-:W-:Y:S02]  /*1a4e0*/  LEA.HI.X.SX32 R127, R64, R139.reuse, 0x1, P3 ;  /* 0x0000008b407f7211 */ /* 0x084fe400018f0eff */
[-C--:B------:R-:W-:Y:S01]  /*1a4f0*/  LEA.HI.X.SX32 R64, R29, R139.reuse, 0x1, P4 ;  /* 0x0000008b1d407211 */ /* 0x080fe200020f0eff */
[----:B------:R1:W-:Y:S01]  /*1a500*/  STL [R1+0x104], R125 ;  /* 0x0001047d01007387 */ /* 0x0003e20000100800 */
[----:B------:R-:W-:Y:S02]  /*1a510*/  IADD3 R123, P2, R135, R24, RZ ;  /* 0x00000018877b7210 */ /* 0x000fe40007f5e0ff */
[----:B------:R-:W-:Y:S01]  /*1a520*/  LEA.HI.X.SX32 R131, R25, R139, 0x1, P5 ;  /* 0x0000008b19837211 */ /* 0x000fe200028f0eff */
[----:B------:R2:W-:Y:S04]  /*1a530*/  STL [R1+0x108], R127 ;  /* 0x0001087f01007387 */ /* 0x0005e80000100800 */
[----:B------:R3:W-:Y:S01]  /*1a540*/  STL [R1+0x10c], R64 ;  /* 0x00010c4001007387 */ /* 0x0007e20000100800 */
[----:B-1----:R-:W-:-:S04]  /*1a550*/  IADD3 R125, P3, R135, R9, RZ ;  /* 0x00000009877d7210 */ /* 0x002fc80007f7e0ff */
[-C--:B------:R-:W-:Y:S02]  /*1a560*/  LEA.HI.X.SX32 R9, R9, R139.reuse, 0x1, P3 ;  /* 0x0000008b09097211 */ /* 0x080fe400018f0eff */
[----:B--2---:R-:W-:Y:S02]  /*1a570*/  IADD3 R127, P4, R135, R8, RZ ;  /* 0x00000008877f7210 */ /* 0x004fe40007f9e0ff */
[-C--:B---3--:R-:W-:Y:S01]  /*1a580*/  LEA.HI.X.SX32 R64, R24, R139.reuse, 0x1, P2 ;  /* 0x0000008b18407211 */ /* 0x088fe200010f0eff */
[----:B------:R-:W-:Y:S01]  /*1a590*/  STL [R1+0x110], R131 ;  /* 0x0001108301007387 */ /* 0x000fe20000100800 */
[----:B------:R-:W-:-:S03]  /*1a5a0*/  LEA.HI.X.SX32 R142, R8, R139, 0x1, P4 ;  /* 0x0000008b088e7211 */ /* 0x000fc600020f0eff */
[----:B------:R-:W-:Y:S04]  /*1a5b0*/  STL [R1+0x114], R64 ;  /* 0x0001144001007387 */ /* 0x000fe80000100800 */
[----:B------:R1:W-:Y:S02]  /*1a5c0*/  STL [R1+0x118], R9 ;  /* 0x0001180901007387 */ /* 0x0003e40000100800 */
[----:B-1----:R-:W1:Y:S01]  /*1a5d0*/  LDC.64 R8, c[0x0][0x218] ;  /* 0x00008600ff087b82 */ /* 0x002e620000000a00 */
[----:B------:R-:W-:Y:S02]  /*1a5e0*/  IADD3 R65, P1, R135, R238, RZ ;  /* 0x000000ee87417210 */ /* 0x000fe40007f3e0ff */
[----:B------:R-:W-:Y:S02]  /*1a5f0*/  SHF.R.S32.HI R4, RZ, 0x1f, R6 ;  /* 0x0000001fff047819 */ /* 0x000fe40000011406 */
[----:B------:R-:W-:-:S03]  /*1a600*/  LEA.HI.X.SX32 R64, R238, R139, 0x1, P1 ;  /* 0x0000008bee407211 */ /* 0x000fc600008f0eff */
[----:B------:R-:W-:Y:S02]  /*1a610*/  IMAD R238, R4, 0x1c, RZ ;  /* 0x0000001c04ee7824 */ /* 0x000fe400078e02ff */
[----:B-1----:R-:W-:-:S04]  /*1a620*/  IMAD.WIDE.U32 R8, R6, 0x1c, R8 ;  /* 0x0000001c06087825 */ /* 0x002fc800078e0008 */
[----:B------:R-:W-:Y:S01]  /*1a630*/  IMAD.IADD R9, R9, 0x1, R238 ;  /* 0x0000000109097824 */ /* 0x000fe200078e02ee */
[C---:B------:R-:W-:Y:S01]  /*1a640*/  SHF.L.U64.HI R238, R126.reuse, 0x2, R128 ;  /* 0x000000027eee7819 */ /* 0x040fe20000010280 */
[----:B------:R-:W-:Y:S01]  /*1a650*/  IMAD.SHL.U32 R128, R126, 0x4, RZ ;  /* 0x000000047e807824 */ /* 0x000fe200078e00ff */
[C---:B------:R-:W-:Y:S01]  /*1a660*/  SHF.L.U64.HI R126, R122.reuse, 0x2, R124 ;  /* 0x000000027a7e7819 */ /* 0x040fe2000001027c */
[----:B------:R-:W-:Y:S01]  /*1a670*/  IMAD.SHL.U32 R124, R122, 0x4, RZ ;  /* 0x000000047a7c7824 */ /* 0x000fe200078e00ff */
[C---:B------:R-:W-:Y:S01]  /*1a680*/  SHF.L.U64.HI R122, R118.reuse, 0x2, R120 ;  /* 0x00000002767a7819 */ /* 0x040fe20000010278 */
[----:B------:R-:W-:Y:S01]  /*1a690*/  STL [R1+0xc8], R238 ;  /* 0x0000c8ee01007387 */ /* 0x000fe20000100800 */
[----:B------:R-:W-:Y:S01]  /*1a6a0*/  IMAD.SHL.U32 R120, R118, 0x4, RZ ;  /* 0x0000000476787824 */ /* 0x000fe200078e00ff */
[C---:B------:R-:W-:Y:S01]  /*1a6b0*/  SHF.L.U64.HI R118, R114.reuse, 0x2, R116 ;  /* 0x0000000272767819 */ /* 0x040fe20000010274 */
[----:B------:R-:W-:Y:S01]  /*1a6c0*/  IMAD.SHL.U32 R116, R114, 0x4, RZ ;  /* 0x0000000472747824 */ /* 0x000fe200078e00ff */
[----:B------:R-:W-:Y:S01]  /*1a6d0*/  STL [R1+0xc4], R128 ;  /* 0x0000c48001007387 */ /* 0x000fe20000100800 */
[C---:B------:R-:W-:Y:S01]  /*1a6e0*/  SHF.L.U64.HI R114, R110.reuse, 0x2, R112 ;  /* 0x000000026e727819 */ /* 0x040fe20000010270 */
[----:B------:R-:W-:-:S02]  /*1a6f0*/  IMAD.SHL.U32 R112, R110, 0x4, RZ ;  /* 0x000000046e707824 */ /* 0x000fc400078e00ff */
[----:B------:R-:W-:Y:S01]  /*1a700*/  STL [R1+0xc0], R126 ;  /* 0x0000c07e01007387 */ /* 0x000fe20000100800 */
[----:B------:R-:W-:-:S03]  /*1a710*/  SHF.L.U64.HI R110, R106, 0x2, R108 ;  /* 0x000000026a6e7819 */ /* 0x000fc6000001026c */
[----:B------:R-:W-:Y:S01]  /*1a720*/  STL [R1+0xbc], R124 ;  /* 0x0000bc7c01007387 */ /* 0x000fe20000100800 */
[----:B------:R-:W-:-:S03]  /*1a730*/  IMAD.SHL.U32 R108, R106, 0x4, RZ ;  /* 0x000000046a6c7824 */ /* 0x000fc600078e00ff */
        /* <DEDUP_REMOVED lines=30> */
[----:B------:R-:W-:Y:S04]  /*1a920*/  STL [R1+0x7c], R92 ;  /* 0x00007c5c01007387 */ /* 0x000fe80000100800 */
[----:B------:R-:W-:Y:S04]  /*1a930*/  STL [R1+0x78], R90 ;  /* 0x0000785a01007387 */ /* 0x000fe80000100800 */
[----:B------:R-:W-:Y:S04]  /*1a940*/  STL [R1+0x74], R88 ;  /* 0x0000745801007387 */ /* 0x000fe80000100800 */
[----:B------:R-:W-:Y:S04]  /*1a950*/  STL [R1+0x70], R86 ;  /* 0x0000705601007387 */ /* 0x000fe80000100800 */
[----:B------:R-:W-:Y:S04]  /*1a960*/  STL [R1+0x6c], R84 ;  /* 0x00006c5401007387 */ /* 0x000fe80000100800 */
[----:B------:R1:W-:Y:S04]  /*1a970*/  STL [R1+0x68], R82 ;  /* 0x0000685201007387 */ /* 0x0003e80000100800 */
[----:B------:R2:W-:Y:S04]  /*1a980*/  STL [R1+0x64], R80 ;  /* 0x0000645001007387 */ /* 0x0005e80000100800 */
[----:B------:R3:W-:Y:S01]  /*1a990*/  STL [R1+0x60], R78 ;  /* 0x0000604e01007387 */ /* 0x0007e20000100800 */
[----:B-1----:R-:W-:Y:S01]  /*1a9a0*/  IMAD.SHL.U32 R82, R54, 0x4, RZ ;  /* 0x0000000436527824 */ /* 0x002fe200078e00ff */
[----:B--2---:R-:W-:-:S04]  /*1a9b0*/  SHF.L.U64.HI R80, R52, 0x2, R53 ;  /* 0x0000000234507819 */ /* 0x004fc80000010235 */
[----:B------:R1:W-:Y:S01]  /*1a9c0*/  STL [R1+0x5c], R82 ;  /* 0x00005c5201007387 */ /* 0x0003e20000100800 */
[----:B---3--:R-:W-:-:S03]  /*1a9d0*/  IMAD.SHL.U32 R78, R52, 0x4, RZ ;  /* 0x00000004344e7824 */ /* 0x008fc600078e00ff */
[----:B------:R2:W-:Y:S04]  /*1a9e0*/  STL [R1+0x58], R80 ;  /* 0x0000585001007387 */ /* 0x0005e80000100800 */
[----:B------:R3:W-:Y:S01]  /*1a9f0*/  STL [R1+0x54], R78 ;  /* 0x0000544e01007387 */ /* 0x0007e20000100800 */
[C---:B-1----:R-:W-:Y:S01]  /*1aa00*/  SHF.L.U64.HI R82, R50.reuse, 0x2, R51 ;  /* 0x0000000232527819 */ /* 0x042fe20000010233 */
[----:B--2---:R-:W-:-:S04]  /*1aa10*/  IMAD.SHL.U32 R80, R50, 0x4, RZ ;  /* 0x0000000432507824 */ /* 0x004fc800078e00ff */
[----:B------:R1:W-:Y:S01]  /*1aa20*/  STL [R1+0x50], R82 ;  /* 0x0000505201007387 */ /* 0x0003e20000100800 */
[----:B---3--:R-:W-:-:S03]  /*1aa30*/  SHF.L.U64.HI R78, R48, 0x2, R49 ;  /* 0x00000002304e7819 */ /* 0x008fc60000010231 */
        /* <DEDUP_REMOVED lines=30> */
[----:B------:R2:W-:Y:S01]  /*1ac20*/  STL [R1+0x10], R80 ;  /* 0x0000105001007387 */ /* 0x0005e20000100800 */
[----:B------:R-:W-:-:S03]  /*1ac30*/  SHF.R.S32.HI R128, RZ, 0x1f, R6 ;  /* 0x0000001fff807819 */ /* 0x000fc60000011406 */
[----:B------:R3:W-:Y:S01]  /*1ac40*/  STL [R1+0xc], R78 ;  /* 0x00000c4e01007387 */ /* 0x0007e20000100800 */
[C---:B-1----:R-:W-:Y:S01]  /*1ac50*/  SHF.L.U64.HI R82, R32.reuse, 0x2, R33 ;  /* 0x0000000220527819 */ /* 0x042fe20000010221 */
[----:B--2---:R-:W-:-:S04]  /*1ac60*/  IMAD.SHL.U32 R80, R32, 0x4, RZ ;  /* 0x0000000420507824 */ /* 0x004fc800078e00ff */
[----:B------:R-:W-:Y:S01]  /*1ac70*/  STL [R1+0x8], R82 ;  /* 0x0000085201007387 */ /* 0x000fe20000100800 */
[----:B---3--:R-:W-:-:S03]  /*1ac80*/  SHF.L.U64.HI R78, R252, 0x2, R31 ;  /* 0x00000002fc4e7819 */ /* 0x008fc6000001021f */
[----:B------:R1:W-:Y:S04]  /*1ac90*/  STL [R1+0x4], R80 ;  /* 0x0000045001007387 */ /* 0x0003e80000100800 */
[----:B------:R2:W-:Y:S01]  /*1aca0*/  STL [R1], R78 ;  /* 0x0000004e01007387 */ /* 0x0005e20000100800 */
[----:B-1----:R-:W-:-:S03]  /*1acb0*/  SHF.L.U64.HI R80, R6, 0x2, R128 ;  /* 0x0000000206507819 */ /* 0x002fc60000010280 */
[----:B------:R-:W3:Y:S01]  /*1acc0*/  LDL R128, [R1+0xd4] ;  /* 0x0000d40001807983 */ /* 0x000ee20000100800 */
[----:B------:R-:W-:-:S04]  /*1acd0*/  SHF.R.S32.HI R238, RZ, 0x1f, R5 ;  /* 0x0000001fffee7819 */ /* 0x000fc80000011405 */
[----:B--2---:R-:W-:Y:S02]  /*1ace0*/  SHF.L.U64.HI R78, R5, 0x2, R238 ;  /* 0x00000002054e7819 */ /* 0x004fe400000102ee */
[----:B------:R-:W2:Y:S04]  /*1acf0*/  LDL.LU R238, [R1+0xd8] ;  /* 0x0000d80001ee7983 */ /* 0x000ea80000300800 */
        /* <DEDUP_REMOVED lines=14> */
[----:B---3--:R-:W-:-:S03]  /*1ade0*/  SHF.L.U64.HI R90, R91, 0x2, R128 ;  /* 0x000000025b5a7819 */ /* 0x008fc60000010280 */
[----:B------:R-:W3:Y:S01]  /*1adf0*/  LDL.LU R128, [R1+0x114] ;  /* 0x0001140001807983 */ /* 0x000ee20000300800 */
[C---:B------:R-:W-:Y:S02]  /*1ae00*/  IADD3 R129, P5, R135.reuse, R28, RZ ;  /* 0x0000001c87817210 */ /* 0x040fe40007fbe0ff */
[----:B------:R-:W-:Y:S02]  /*1ae10*/  SHF.R.S32.HI R0, RZ, 0x1f, R5 ;  /* 0x0000001fff007819 */ /* 0x000fe40000011405 */
[C---:B------:R-:W-:Y:S02]  /*1ae20*/  IADD3 R131, P2, R135.reuse, R7, RZ ;  /* 0x0000000787837210 */ /* 0x040fe40007f5e0ff */
[C---:B------:R-:W-:Y:S02]  /*1ae30*/  IADD3 R133, P3, R135.reuse, R26, RZ ;  /* 0x0000001a87857210 */ /* 0x040fe40007f7e0ff */
[----:B------:R-:W-:Y:S02]  /*1ae40*/  IADD3 R137, P4, R135, R30, RZ ;  /* 0x0000001e87897210 */ /* 0x000fe40007f9e0ff */
[----:B--2---:R-:W-:-:S02]  /*1ae50*/  SHF.L.U64.HI R96, R97, 0x2, R102 ;  /* 0x0000000261607819 */ /* 0x004fc40000010266 */
[----:B------:R-:W-:Y:S01]  /*1ae60*/  SHF.L.U64.HI R92, R93, 0x2, R238 ;  /* 0x000000025d5c7819 */ /* 0x000fe200000102ee */
[----:B------:R-:W-:Y:S01]  /*1ae70*/  IMAD.WIDE.U32 R24, R5, 0x1c, R2 ;  /* 0x0000001c05187825 */ /* 0x000fe200078e0002 */
[----:B------:R-:W-:Y:S01]  /*1ae80*/  IADD3 R135, P6, R135, R27, RZ ;  /* 0x0000001b87877210 */ /* 0x000fe20007fde0ff */
[----:B------:R-:W2:Y:S01]  /*1ae90*/  LDL.LU R238, [R1+0x118] ;  /* 0x0001180001ee7983 */ /* 0x000ea20000300800 */
[-C--:B------:R-:W-:Y:S02]  /*1aea0*/  LEA.HI.X.SX32 R141, R28, R139.reuse, 0x1, P5 ;  /* 0x0000008b1c8d7211 */ /* 0x080fe400028f0eff */
[----:B----4-:R-:W-:Y:S02]  /*1aeb0*/  SHF.L.U64.HI R102, R103, 0x2, R108 ;  /* 0x0000000267667819 */ /* 0x010fe4000001026c */
[----:B------:R-:W-:Y:S01]  /*1aec0*/  SHF.L.U64.HI R98, R99, 0x2, R104 ;  /* 0x0000000263627819 */ /* 0x000fe20000010268 */
[----:B------:R-:W-:Y:S01]  /*1aed0*/  IMAD R29, R0, 0x1c, RZ ;  /* 0x0000001c001d7824 */ /* 0x000fe200078e02ff */
[----:B------:R-:W-:-:S02]  /*1aee0*/  LEA.HI.X.SX32 R3, R7, R139, 0x1, P2 ;  /* 0x0000008b07037211 */ /* 0x000fc400010f0eff */
[----:B------:R-:W-:Y:S02]  /*1aef0*/  SHF.L.U64.HI R104, R105, 0x2, R110 ;  /* 0x0000000269687819 */ /* 0x000fe4000001026e */
[----:B------:R-:W-:Y:S02]  /*1af00*/  SHF.L.U64.HI R108, R109, 0x2, R114 ;  /* 0x000000026d6c7819 */ /* 0x000fe40000010272 */
[-C--:B------:R-:W-:Y:S02]  /*1af10*/  LEA.HI.X.SX32 R2, R26, R139.reuse, 0x1, P3 ;  /* 0x0000008b1a027211 */ /* 0x080fe400018f0eff */
[----:B------:R-:W-:Y:S02]  /*1af20*/  SHF.L.U64.HI R110, R111, 0x2, R116 ;  /* 0x000000026f6e7819 */ /* 0x000fe40000010274 */
[----:B------:R-:W-:Y:S02]  /*1af30*/  LEA.HI.X.SX32 R0, R27, R139, 0x1, P6 ;  /* 0x0000008b1b007211 */ /* 0x000fe400030f0eff */
[----:B------:R-:W-:-:S02]  /*1af40*/  SHF.L.U64.HI R114, R115, 0x2, R120 ;  /* 0x0000000273727819 */ /* 0x000fc40000010278 */
[----:B------:R-:W-:Y:S02]  /*1af50*/  SHF.L.U64.HI R78, R79, 0x2, R130 ;  /* 0x000000024f4e7819 */ /* 0x000fe40000010282 */
[----:B------:R-:W-:Y:S02]  /*1af60*/  SHF.L.U64.HI R116, R117, 0x2, R122 ;  /* 0x0000000275747819 */ /* 0x000fe4000001027a */
[----:B------:R-:W-:Y:S02]  /*1af70*/  SHF.L.U64.HI R120, R121, 0x2, R126 ;  /* 0x0000000279787819 */ /* 0x000fe4000001027e */
[----:B------:R-:W-:Y:S02]  /*1af80*/  SHF.L.U64.HI R126, R127, 0x2, R142 ;  /* 0x000000027f7e7819 */ /* 0x000fe4000001028e */
[----:B------:R-:W4:Y:S01]  /*1af90*/  LDL.LU R142, [R1+0x384] ;  /* 0x00038400018e7983 */ /* 0x000f220000300800 */
[----:B------:R-:W-:Y:S02]  /*1afa0*/  SHF.L.U64.HI R80, R81, 0x2, R132 ;  /* 0x0000000251507819 */ /* 0x000fe40000010284 */
[----:B------:R-:W-:-:S02]  /*1afb0*/  SHF.L.U64.HI R130, R131, 0x2, R3 ;  /* 0x0000000283827819 */ /* 0x000fc40000010203 */
[----:B------:R-:W-:Y:S02]  /*1afc0*/  SHF.L.U64.HI R82, R83, 0x2, R134 ;  /* 0x0000000253527819 */ /* 0x000fe40000010286 */
[----:B------:R-:W-:Y:S02]  /*1afd0*/  SHF.L.U64.HI R132, R133, 0x2, R2 ;  /* 0x0000000285847819 */ /* 0x000fe40000010202 */
[----:B------:R-:W-:Y:S02]  /*1afe0*/  SHF.L.U64.HI R134, R135, 0x2, R0 ;  /* 0x0000000287867819 */ /* 0x000fe40000010200 */
[----:B---3--:R-:W-:Y:S02]  /*1aff0*/  SHF.L.U64.HI R122, R123, 0x2, R128 ;  /* 0x000000027b7a7819 */ /* 0x008fe40000010280 */
[----:B------:R-:W-:Y:S02]  /*1b000*/  SHF.L.U64.HI R128, R129, 0x2, R141 ;  /* 0x0000000281807819 */ /* 0x000fe4000001028d */
[----:B------:R1:W5:Y:S04]  /*1b010*/  LDL.LU R141, [R1+0x380] ;  /* 0x00038000018d7983 */ /* 0x0003680000300800 */
[----:B------:R1:W5:Y:S04]  /*1b020*/  LDL.LU R3, [R1+0x37c] ;  /* 0x00037c0001037983 */ /* 0x0003680000300800 */
[----:B------:R1:W5:Y:S04]  /*1b030*/  LDL.LU R2, [R1+0x378] ;  /* 0x0003780001027983 */ /* 0x0003680000300800 */
[----:B------:R1:W5:Y:S01]  /*1b040*/  LDL.LU R0, [R1+0x374] ;  /* 0x0003740001007983 */ /* 0x0003620000300800 */
[----:B------:R-:W-:-:S02]  /*1b050*/  LEA.HI.X.SX32 R4, R30, R139, 0x1, P4 ;  /* 0x0000008b1e047211 */ /* 0x000fc400020f0eff */
[----:B------:R-:W-:Y:S02]  /*1b060*/  SHF.L.U64.HI R84, R85, 0x2, R136 ;  /* 0x0000000255547819 */ /* 0x000fe40000010288 */
[----:B------:R-:W-:Y:S02]  /*1b070*/  SHF.L.U64.HI R136, R137, 0x2, R4 ;  /* 0x0000000289887819 */ /* 0x000fe40000010204 */
[----:B------:R-:W3:Y:S01]  /*1b080*/  S2R R4, SR_TID.X ;  /* 0x0000000000047919 */ /* 0x000ee20000002100 */
[----:B------:R-:W-:Y:S02]  /*1b090*/  SHF.L.U64.HI R86, R87, 0x2, R138 ;  /* 0x0000000257567819 */ /* 0x000fe4000001028a */
[----:B------:R-:W-:Y:S02]  /*1b0a0*/  SHF.L.U64.HI R94, R95, 0x2, R100 ;  /* 0x000000025f5e7819 */ /* 0x000fe40000010264 */
[----:B------:R-:W-:Y:S02]  /*1b0b0*/  SHF.L.U64.HI R100, R101, 0x2, R106 ;  /* 0x0000000265647819 */ /* 0x000fe4000001026a */
[----:B------:R-:W-:Y:S01]  /*1b0c0*/  SHF.L.U64.HI R106, R107, 0x2, R112 ;  /* 0x000000026b6a7819 */ /* 0x000fe20000010270 */
[----:B------:R-:W-:Y:S01]  /*1b0d0*/  IMAD.MOV.U32 R139, RZ, RZ, R8 ;  /* 0x000000ffff8b7224 */ /* 0x000fe200078e0008 */
[----:B------:R-:W-:Y:S01]  /*1b0e0*/  SHF.L.U64.HI R112, R113, 0x2, R118 ;  /* 0x0000000271707819 */ /* 0x000fe20000010276 */
[----:B------:R-:W-:Y:S01]  /*1b0f0*/  IMAD.IADD R7, R25, 0x1, R29 ;  /* 0x0000000119077824 */ /* 0x000fe200078e021d */
[----:B------:R-:W-:Y:S01]  /*1b100*/  SHF.L.U64.HI R118, R119, 0x2, R124 ;  /* 0x0000000277767819 */ /* 0x000fe2000001027c */
[----:B------:R-:W-:Y:S01]  /*1b110*/  IMAD.MOV.U32 R8, RZ, RZ, R24 ;  /* 0x000000ffff087224 */ /* 0x000fe200078e0018 */
[----:B------:R-:W-:-:S02]  /*1b120*/  SHF.L.U64.HI R251, R250, 0x2, R251 ;  /* 0x00000002fafb7819 */ /* 0x000fc400000102fb */
[----:B------:R-:W-:Y:S02]  /*1b130*/  CS2R R24, SRZ ;  /* 0x0000000000187805 */ /* 0x000fe4000001ff00 */
[----:B------:R-:W-:Y:S02]  /*1b140*/  SHF.L.U64.HI R249, R248, 0x2, R249 ;  /* 0x00000002f8f97819 */ /* 0x000fe400000102f9 */
[----:B------:R-:W-:Y:S02]  /*1b150*/  CS2R R26, SRZ ;  /* 0x00000000001a7805 */ /* 0x000fe4000001ff00 */
[----:B------:R-:W-:Y:S02]  /*1b160*/  SHF.L.U64.HI R247, R246, 0x2, R247 ;  /* 0x00000002f6f77819 */ /* 0x000fe400000102f7 */
[----:B------:R-:W-:Y:S02]  /*1b170*/  CS2R R28, SRZ ;  /* 0x00000000001c7805 */ /* 0x000fe4000001ff00 */
[----:B------:R-:W-:Y:S01]  /*1b180*/  SHF.L.U64.HI R245, R244, 0x2, R245 ;  /* 0x00000002f4f57819 */ /* 0x000fe200000102f5 */
[----:B------:R-:W-:Y:S01]  /*1b190*/  IMAD.SHL.U32 R252, R252, 0x4, RZ ;  /* 0x00000004fcfc7824 */ /* 0x000fe200078e00ff */
        /* <DEDUP_REMOVED lines=8> */
[----:B------:R-:W-:-:S02]  /*1b220*/  SHF.L.U64.HI R234, R233, 0x2, R234 ;  /* 0x00000002e9ea7819 */ /* 0x000fc400000102ea */
[----:B---3--:R-:W-:Y:S01]  /*1b230*/  SHF.R.U32.HI R4, RZ, 0x6, R4 ;  /* 0x00000006ff047819 */ /* 0x008fe20000011604 */
[----:B------:R-:W-:Y:S01]  /*1b240*/  IMAD.SHL.U32 R242, R242, 0x4, RZ ;  /* 0x00000004f2f27824 */ /* 0x000fe200078e00ff */
[----:B------:R-:W-:Y:S01]  /*1b250*/  SHF.L.U64.HI R232, R231, 0x2, R232 ;  /* 0x00000002e7e87819 */ /* 0x000fe200000102e8 */
[----:B------:R-:W-:Y:S01]  /*1b260*/  IMAD.SHL.U32 R240, R240, 0x4, RZ ;  /* 0x00000004f0f07824 */ /* 0x000fe200078e00ff */
[----:B------:R-:W-:Y:S01]  /*1b270*/  SHF.L.U64.HI R230, R229, 0x2, R230 ;  /* 0x00000002e5e67819 */ /* 0x000fe200000102e6 */
[----:B------:R-:W-:Y:S01]  /*1b280*/  IMAD.SHL.U32 R237, R237, 0x4, RZ ;  /* 0x00000004eded7824 */ /* 0x000fe200078e00ff */
[----:B------:R-:W-:Y:S02]  /*1b290*/  SHF.L.U64.HI R228, R227, 0x2, R228 ;  /* 0x00000002e3e47819 */ /* 0x000fe400000102e4 */
[----:B----4-:R-:W-:Y:S01]  /*1b2a0*/  SHF.R.S32.HI R138, RZ, 0x7, R142 ;  /* 0x00000007ff8a7819 */ /* 0x010fe2000001148e */
        /* <DEDUP_REMOVED lines=107> */
[C---:B------:R-:W-:Y:S01]  /*1b960*/  SHF.L.U64.HI R144, R140.reuse, 0x2, R144 ;  /* 0x000000028c907819 */ /* 0x040fe20000010290 */
        /* <DEDUP_REMOVED lines=15> */
[----:B--2---:R-:W-:Y:S01]  /*1ba60*/  SHF.L.U64.HI R124, R125, 0x2, R238 ;  /* 0x000000027d7c7819 */ /* 0x004fe200000102ee */
[----:B------:R-:W-:Y:S01]  /*1ba70*/  IMAD.SHL.U32 R73, R73, 0x4, RZ ;  /* 0x0000000449497824 */ /* 0x000fe200078e00ff */
[----:B------:R-:W-:Y:S01]  /*1ba80*/  SGXT.U32 R4, R4, 0x1 ;  /* 0x000000010404781a */ /* 0x000fe20000000000 */
[----:B------:R-:W-:Y:S01]  /*1ba90*/  IMAD.SHL.U32 R75, R75, 0x4, RZ ;  /* 0x000000044b4b7824 */ /* 0x000fe200078e00ff */
[----:B------:R-:W-:Y:S01]  /*1baa0*/  CS2R R30, SRZ ;  /* 0x00000000001e7805 */ /* 0x000fe2000001ff00 */
        /* <DEDUP_REMOVED lines=24> */
[----:B------:R-:W-:-:S02]  /*1bc30*/  IMAD.SHL.U32 R101, R101, 0x4, RZ ;  /* 0x0000000465657824 */ /* 0x000fc400078e00ff */
[----:B------:R-:W-:Y:S02]  /*1bc40*/  IMAD.SHL.U32 R103, R103, 0x4, RZ ;  /* 0x0000000467677824 */ /* 0x000fe400078e00ff */
[----:B------:R-:W-:Y:S02]  /*1bc50*/  IMAD.SHL.U32 R105, R105, 0x4, RZ ;  /* 0x0000000469697824 */ /* 0x000fe400078e00ff */
[----:B------:R-:W-:Y:S02]  /*1bc60*/  IMAD.SHL.U32 R107, R107, 0x4, RZ ;  /* 0x000000046b6b7824 */ /* 0x000fe400078e00ff */
[----:B------:R-:W-:Y:S02]  /*1bc70*/  IMAD.SHL.U32 R109, R109, 0x4, RZ ;  /* 0x000000046d6d7824 */ /* 0x000fe400078e00ff */
[----:B------:R-:W-:Y:S02]  /*1bc80*/  IMAD.SHL.U32 R111, R111, 0x4, RZ ;  /* 0x000000046f6f7824 */ /* 0x000fe400078e00ff */
        /* <DEDUP_REMOVED lines=13> */
[----:B------:R-:W-:Y:S01]  /*1bd60*/  VIADD R142, R138, 0xfffffff9 ;  /* 0xfffffff98a8e7836 */ /* 0x000fe20000000000 */
[----:B------:R-:W-:Y:S01]  /*1bd70*/  UIADD3 UR12, UR12, -0x380, URZ ;  /* 0xfffffc800c0c7890 */ /* 0x000fe2000fffe03f */
[----:B------:R-:W-:Y:S01]  /*1bd80*/  UMOV UR14, 0x6 ;  /* 0x00000006000e7882 */ /* 0x000fe20000000000 */
[----:B------:R-:W-:Y:S01]  /*1bd90*/  UMOV UR13, 0xffffffff ;  /* 0xffffffff000d7882 */ /* 0x000fe20000000000 */
[----:B-1----:R-:W-:-:S09]  /*1bda0*/  UMOV UR4, URZ ;  /* 0x0000003f00047c82 */ /* 0x002fd20008000000 */
.L_x_1:
[----:B------:R-:W-:Y:S01]  /*1bdb0*/  UIADD3 UR13, UR13, 0x1, URZ ;  /* 0x000000010d0d7890 */ /* 0x000fe2000fffe03f */
[----:B------:R-:W-:-:S04]  /*1bdc0*/  DEPBAR.LE SB0, 0xc ;  /* 0x000083000000791a */ /* 0x000fc80000000000 */
[----:B------:R-:W-:Y:S01]  /*1bdd0*/  BAR.SYNC.DEFER_BLOCKING 0x0 ;  /* 0x0000000000007b1d */ /* 0x000fe20000010000 */
[----:B------:R-:W-:Y:S01]  /*1bde0*/  UISETP.GT.AND UP0, UPT, UR13, 0x7, UPT ;  /* 0x000000070d00788c */ /* 0x000fe2000bf04270 */
[----:B------:R-:W-:Y:S01]  /*1bdf0*/  VIADD R142, R138, 0xfffffff9 ;  /* 0xfffffff98a8e7836 */ /* 0x000fe20000000000 */
[----:B------:R-:W-:Y:S01]  /*1be00*/  ISETP.GE.AND P2, PT, R4, UR12, PT ;  /* 0x0000000c04007c0c */ /* 0x000fe2000bf46270 */
[----:B------:R-:W-:Y:S02]  /*1be10*/  UIADD3 UR14, UR14, 0x1, URZ ;  /* 0x000000010e0e7890 */ /* 0x000fe4000fffe03f */
[----:B------:R-:W-:Y:S01]  /*1be20*/  USEL UR13, UR13, URZ, !UP0 ;  /* 0x0000003f0d0d7287 */ /* 0x000fe2000c000000 */
[----:B------:R-:W-:Y:S01]  /*1be30*/  ISETP.LE.AND P1, PT, R142, UR4, PT ;  /* 0x000000048e007c0c */ /* 0x000fe2000bf23270 */
[----:B------:R-:W-:Y:S01]  /*1be40*/  UMOV UR9, 0x40000040 ;  /* 0x4000004000097882 */ /* 0x000fe20000000000 */
[----:B------:R-:W-:Y:S01]  /*1be50*/  UMOV UR11, 0x40000040 ;  /* 0x40000040000b7882 */ /* 0x000fe20000000000 */
[----:B------:R-:W-:Y:S01]  /*1be60*/  ULEA UR5, UR13, UR7, 0xf ;  /* 0x000000070d057291 */ /* 0x000fe2000f8e783f */
[----:B------:R-:W-:-:S03]  /*1be70*/  SEL R142, RZ, 0x4, P2 ;  /* 0x00000004ff8e7807 */ /* 0x000fc60001000000 */
[----:B------:R-:W-:Y:S01]  /*1be80*/  UIADD3 UR6, UR5, 0x40000, URZ ;  /* 0x0004000005067890 */ /* 0x000fe2000fffe03f */
[----:B------:R-:W-:Y:S01]  /*1be90*/  SEL R142, R142, RZ, !P1 ;  /* 0x000000ff8e8e7207 */ /* 0x000fe20004800000 */
[----:B------:R-:W-:Y:S02]  /*1bea0*/  USHF.R.U32.HI UR8, URZ, 0x4, UR5 ;  /* 0x000000043f087899 */ /* 0x000fe40008011605 */
[----:B------:R-:W-:Y:S01]  /*1beb0*/  USHF.R.U32.HI UR6, URZ, 0x4, UR6 ;  /* 0x000000043f067899 */ /* 0x000fe20008011606 */
[----:B------:R-:W-:Y:S01]  /*1bec0*/  ISETP.NE.U32.AND P2, PT, R142, RZ, PT ;  /* 0x000000ff8e00720c */ /* 0x000fe20003f45070 */
[----:B------:R-:W-:Y:S01]  /*1bed0*/  USGXT.U32 UR8, UR8, 0xe ;  /* 0x0000000e0808789a */ /* 0x000fe20008000000 */
[----:B------:R-:W-:Y:S01]  /*1bee0*/  IADD3 R142, P3, R8, R65, RZ ;  /* 0x00000041088e7210 */ /* 0x000fe20007f7e0ff */
[----:B------:R-:W-:Y:S01]  /*1bef0*/  USGXT.U32 UR10, UR6, 0xe ;  /* 0x0000000e060a789a */ /* 0x000fe20008000000 */
[----:B------:R-:W-:Y:S01]  /*1bf00*/  WARPGROUP.ARRIVE ;  /* 0x00000000000079c5 */ /* 0x000fe20000000000 */
[----:B------:R-:W-:Y:S01]  /*1bf10*/  UMOV UR5, URZ ;  /* 0x0000003f00057c82 */ /* 0x000fe20008000000 */
[----:B------:R-:W-:Y:S01]  /*1bf20*/  UMOV UR6, URZ ;  /* 0x0000003f00067c82 */ /* 0x000fe20008000000 */
[----:B------:R-:W-:-:S05]  /*1bf30*/  IMAD.X R143, R7, 0x1, R64, P3 ;  /* 0x00000001078f7824 */ /* 0x000fca00018e0640 */
[----:B------:R-:W-:Y:S01]  /*1bf40*/  HGMMA.64x64x8.F32.TF32 R24, gdesc[UR8], R24 ;  /* 0x04e00000081879f0 */ /* 0x000fe20008702818 */
[----:B------:R-:W-:Y:S02]  /*1bf50*/  UIADD3 UR8, UP0, UR8, 0x2, URZ ;  /* 0x0000000208087890 */ /* 0x000fe4000ff1e03f */
[----:B------:R-:W-:Y:S02]  /*1bf60*/  UIADD3 UR10, UP1, UR10, 0x2, URZ ;  /* 0x000000020a0a7890 */ /* 0x000fe4000ff3e03f */
[----:B------:R-:W-:Y:S02]  /*1bf70*/  UIADD3.X UR9, UR5, 0x40000040, URZ, UP0, !UPT ;  /* 0x4000004005097890 */ /* 0x000fe400087fe43f */
[----:B------:R-:W-:Y:S02]  /*1bf80*/  UIADD3.X UR11, UR6, 0x40000040, URZ, UP1, !UPT ;  /* 0x40000040060b7890 */ /* 0x000fe40008ffe43f */
[----:B------:R-:W-:Y:S02]  /*1bf90*/  UIADD3.64 UR20, UR8, 0x2, URZ ;  /* 0x0000000208147897 */ /* 0x000fe4000fffe03f */
[----:B------:R-:W-:-:S02]  /*1bfa0*/  UIADD3.64 UR22, UR10, 0x2, URZ ;  /* 0x000000020a167897 */ /* 0x000fc4000fffe03f */
[----:B------:R-:W-:-:S04]  /*1bfb0*/  UISETP.GT.AND UP0, UPT, UR14, 0x7, UPT ;  /* 0x000000070e00788c */ /* 0x000fc8000bf04270 */
[----:B------:R-:W-:-:S04]  /*1bfc0*/  USEL UR14, UR14, URZ, !UP0 ;  /* 0x0000003f0e0e7287 */ /* 0x000fc8000c000000 */
[----:B------:R-:W-:-:S06]  /*1bfd0*/  ULEA UR5, UR14, UR7, 0xf ;  /* 0x000000070e057291 */ /* 0x000fcc000f8e783f */
[----:B-----5:R-:W-:Y:S01]  /*1bfe0*/  VIADD R238, R3, UR5 ;  /* 0x0000000503ee7c36 */ /* 0x020fe20008000000 */
[----:B------:R-:W-:Y:S04]  /*1bff0*/  HGMMA.64x64x8.F32.TF32 R24, gdesc[UR8], R24 ;  /* 0x04e00000081879f0 */ /* 0x000fe80008702818 */
[----:B------:R-:W-:Y:S01]  /*1c000*/  HGMMA.64x64x8.F32.TF32 R24, gdesc[UR20], R24 ;  /* 0x04e00000141879f0 */ /* 0x000fe20008702818 */
[----:B------:R-:W-:Y:S02]  /*1c010*/  UIADD3.64 UR20, UR8, 0x4, URZ ;  /* 0x0000000408147897 */ /* 0x000fe4000fffe03f */
[----:B------:R-:W-:-:S09]  /*1c020*/  UIADD3.64 UR22, UR10, 0x4, URZ ;  /* 0x000000040a167897 */ /* 0x000fd2000fffe03f */
        /* <DEDUP_REMOVED lines=32> */
[----:B------:R-:W-:Y:S02]  /*1c230*/  UIADD3.64 UR22, UR10, 0x602, URZ ;  /* 0x000006020a167897 */ /* 0x000fe4000fffe03f */
[----:B------:R-:W-:Y:S02]  /*1c240*/  UIADD3.64 UR8, UR8, 0x604, URZ ;  /* 0x0000060408087897 */ /* 0x000fe4000fffe03f */
[----:B------:R-:W-:-:S05]  /*1c250*/  UIADD3.64 UR10, UR10, 0x604, URZ ;  /* 0x000006040a0a7897 */ /* 0x000fca000fffe03f */
[----:B------:R-:W-:Y:S04]  /*1c260*/  HGMMA.64x64x8.F32.TF32 R24, gdesc[UR20], R24 ;  /* 0x04e00000141879f0 */ /* 0x000fe80008702818 */
[----:B------:R-:W-:Y:S03]  /*1c270*/  HGMMA.64x64x8.F32.TF32 R24, gdesc[UR8], R24, gsb0 ;  /* 0x04e00000081879f0 */ /* 0x000fe60008002818 */
[----:B------:R-:W-:Y:S02]  /*1c280*/  WARPGROUP.DEPBAR.LE gsb0, 0x1 ;  /* 0x00008000000079c5 */ /* 0x000fe40000010100 */
[----:B------:R-:W-:Y:S06]  /*1c290*/  BAR.SYNC.DEFER_BLOCKING 0x0 ;  /* 0x0000000000007b1d */ /* 0x000fec0000010000 */
[----:B------:R-:W-:Y:S01]  /*1c2a0*/  @!PT LDS RZ, [RZ] ;  /* 0x00000000fffff984 */ /* 0x000fe20000000800 */
[----:B------:R-:W-:Y:S01]  /*1c2b0*/  @!PT LDS RZ, [RZ] ;  /* 0x00000000fffff984 */ /* 0x000fe20000000800 */
[----:B------:R-:W-:Y:S01]  /*1c2c0*/  @!PT LDS RZ, [RZ] ;  /* 0x00000000fffff984 */ /* 0x000fe20000000800 */
[----:B------:R1:W-:Y:S02]  /*1c2d0*/  LDGSTS.E [R238], desc[UR16][R142.64], P2 ;  /* 0x000000008eee7fae */ /* 0x0003e40009121850 */
[----:B-1----:R-:W-:-:S04]  /*1c2e0*/  LOP3.LUT R143, R4, 0x2, RZ, 0xfc, !PT ;  /* 0x00000002048f7812 */ /* 0x002fc800078efcff */
[----:B------:R-:W-:-:S04]  /*1c2f0*/  ISETP.GE.AND P2, PT, R143, UR12, PT ;  /* 0x0000000c8f007c0c */ /* 0x000fc8000bf46270 */
[----:B------:R-:W-:-:S04]  /*1c300*/  SEL R142, RZ, 0x4, P2 ;  /* 0x00000004ff8e7807 */ /* 0x000fc80001000000 */
[----:B------:R-:W-:-:S04]  /*1c310*/  SEL R142, R142, RZ, !P1 ;  /* 0x000000ff8e8e7207 */ /* 0x000fc80004800000 */
[----:B------:R-:W-:Y:S02]  /*1c320*/  ISETP.NE.U32.AND P2, PT, R142, RZ, PT ;  /* 0x000000ff8e00720c */ /* 0x000fe40003f45070 */
[----:B------:R-:W-:-:S05]  /*1c330*/  IADD3 R142, P3, R8, R63, RZ ;  /* 0x0000003f088e7210 */ /* 0x000fca0007f7e0ff */
[----:B------:R-:W-:-:S06]  /*1c340*/  IMAD.X R143, R7, 0x1, R62, P3 ;  /* 0x00000001078f7824 */ /* 0x000fcc00018e063e */
[----:B------:R1:W-:Y:S02]  /*1c350*/  LDGSTS.E [R238+0x8], desc[UR16][R142.64], P2 ;  /* 0x000080008eee7fae */ /* 0x0003e40009121850 */
        /* <DEDUP_REMOVED lines=48> */
[----:B-1----:R-:W-:Y:S02]  /*1c660*/  LOP3.LUT R143, R4, 0x4, RZ, 0xfc, !PT ;  /* 0x00000004048f7812 */ /* 0x002fe400078efcff */
[----:B------:R-:W-:Y:S02]  /*1c670*/  LOP3.LUT R238, R3, 0x10, RZ, 0x3c, !PT ;  /* 0x0000001003ee7812 */ /* 0x000fe400078e3cff */
[----:B------:R-:W-:-:S03]  /*1c680*/  ISETP.GE.AND P2, PT, R143, UR12, PT ;  /* 0x0000000c8f007c0c */ /* 0x000fc6000bf46270 */
[----:B------:R-:W-:Y:S01]  /*1c690*/  VIADD R238, R238, UR5 ;  /* 0x00000005eeee7c36 */ /* 0x000fe20008000000 */
[----:B------:R-:W-:-:S04]  /*1c6a0*/  SEL R142, RZ, 0x4, P2 ;  /* 0x00000004ff8e7807 */ /* 0x000fc80001000000 */
[----:B------:R-:W-:-:S04]  /*1c6b0*/  SEL R142, R142, RZ, !P1 ;  /* 0x000000ff8e8e7207 */ /* 0x000fc80004800000 */
[----:B------:R-:W-:Y:S02]  /*1c6c0*/  ISETP.NE.U32.AND P2, PT, R142, RZ, PT ;  /* 0x000000ff8e00720c */ /* 0x000fe40003f45070 */
[----:B------:R-:W-:-:S05]  /*1c6d0*/  IADD3 R142, P3, R8, R61, RZ ;  /* 0x0000003d088e7210 */ /* 0x000fca0007f7e0ff */
[----:B------:R-:W-:-:S06]  /*1c6e0*/  IMAD.X R143, R7, 0x1, R60, P3 ;  /* 0x00000001078f7824 */ /* 0x000fcc00018e063c */
        /* <DEDUP_REMOVED lines=452> */
[----:B------:R1:W-:Y:S04]  /*1e330*/  LDGSTS.E [R238+0x6008], desc[UR16][R142.64], P2 ;  /* 0x060080008eee7fae */ /* 0x0003e80009121850 */
[----:B------:R-:W0:Y:S01]  /*1e340*/  LDGDEPBAR ;  /* 0x00000000000079af */ /* 0x000e220000000000 */
[----:B-1----:R-:W1:Y:S01]  /*1e350*/  S2R R143, SR_TID.X ;  /* 0x00000000008f7919 */ /* 0x002e620000002100 */
[----:B------:R-:W-:Y:S01]  /*1e360*/  VIADD R238, R2, UR5 ;  /* 0x0000000502ee7c36 */ /* 0x000fe20008000000 */
        /* <DEDUP_REMOVED lines=8> */
[----:B-1----:R-:W-:-:S05]  /*1e3f0*/  IADD3 R142, P2, R139, R191, RZ ;  /* 0x000000bf8b8e7210 */ /* 0x002fca0007f5e0ff */
[----:B------:R-:W-:-:S05]  /*1e400*/  IMAD.X R143, R9, 0x1, R192, P2 ;  /* 0x00000001098f7824 */ /* 0x000fca00010e06c0 */
        /* <DEDUP_REMOVED lines=9> */
[----:B------:R1:W-:Y:S04]  /*1e4a0*/  LDGSTS.E [R238+0x41000], desc[UR16][R142.64], P1 ;  /* 0x410000008eee7fae */ /* 0x0003e80008921850 */
[----:B------:R-:W1:Y:S02]  /*1e4b0*/  LDL R143, [R1+0xc] ;  /* 0x00000c00018f7983 */ /* 0x000e640000100800 */
[----:B-1----:R-:W-:Y:S02]  /*1e4c0*/  IADD3 R142, P2, R139, R143, RZ ;  /* 0x0000008f8b8e7210 */ /* 0x002fe40007f5e0ff */
[----:B------:R-:W2:Y:S03]  /*1e4d0*/  LDL R143, [R1+0x10] ;  /* 0x00001000018f7983 */ /* 0x000ea60000100800 */
[----:B--2---:R-:W-:-:S05]  /*1e4e0*/  IMAD.X R143, R9, 0x1, R143, P2 ;  /* 0x00000001098f7824 */ /* 0x004fca00010e068f */
        /* <DEDUP_REMOVED lines=10> */
[----:B------:R1:W-:Y:S02]  /*1e590*/  LDGSTS.E [R238+0x41c00], desc[UR16][R142.64], P1 ;  /* 0x41c000008eee7fae */ /* 0x0003e40008921850 */
[----:B-1----:R-:W-:Y:S02]  /*1e5a0*/  LOP3.LUT R238, R2, 0x10, RZ, 0x3c, !PT ;  /* 0x0000001002ee7812 */ /* 0x002fe400078e3cff */
[----:B------:R-:W-:-:S03]  /*1e5b0*/  IADD3 R142, P2, R139, R177, RZ ;  /* 0x000000b18b8e7210 */ /* 0x000fc60007f5e0ff */
[----:B------:R-:W-:Y:S02]  /*1e5c0*/  VIADD R238, R238, UR5 ;  /* 0x00000005eeee7c36 */ /* 0x000fe40008000000 */
        /* <DEDUP_REMOVED lines=171> */
[----:B------:R-:W2:Y:S01]  /*1f080*/  LDL R143, [R1] ;  /* 0x00000000018f7983 */ /* 0x000ea20000100800 */
[----:B-1----:R-:W-:-:S05]  /*1f090*/  IADD3 R142, P2, R139, R252, RZ ;  /* 0x000000fc8b8e7210 */ /* 0x002fca0007f5e0ff */
        /* <DEDUP_REMOVED lines=48> */
[----:B------:R-:W2:Y:S01]  /*1f3a0*/  LDL R143, [R1+0xc8] ;  /* 0x0000c800018f7983 */ /* 0x000ea20000100800 */
[----:B------:R-:W-:Y:S01]  /*1f3b0*/  UIADD3 UR4, UR4, 0x1, URZ ;  /* 0x0000000104047890 */ /* 0x000fe2000fffe03f */
[----:B------:R-:W-:Y:S01]  /*1f3c0*/  LEA R8, P3, R5, R8, 0x2 ;  /* 0x0000000805087211 */ /* 0x000fe200078610ff */
[----:B------:R-:W-:Y:S01]  /*1f3d0*/  UIADD3 UR12, UR12, -0x80, URZ ;  /* 0xffffff800c0c7890 */ /* 0x000fe2000fffe03f */
[----:B--2---:R-:W-:-:S05]  /*1f3e0*/  IMAD.X R143, R9, 0x1, R143, P2 ;  /* 0x00000001098f7824 */ /* 0x004fca00010e068f */
[----:B------:R1:W-:Y:S01]  /*1f3f0*/  LDGSTS.E [R238+0x41f80], desc[UR16][R142.64], P1 ;  /* 0x41f800008eee7fae */ /* 0x0003e20008921850 */
[----:B------:R-:W-:Y:S02]  /*1f400*/  ISETP.NE.U32.AND P1, PT, R138, UR4, PT ;  /* 0x000000048a007c0c */ /* 0x000fe4000bf25070 */
[C---:B------:R-:W-:Y:S01]  /*1f410*/  LEA R139, P2, R6.reuse, R139, 0x2 ;  /* 0x0000008b068b7211 */ /* 0x040fe200078410ff */
[----:B------:R-:W0:Y:S01]  /*1f420*/  LDGDEPBAR ;  /* 0x00000000000079af */ /* 0x000e220000000000 */
[----:B-1----:R-:W-:Y:S02]  /*1f430*/  SHF.R.S32.HI R143, RZ, 0x1f, R5 ;  /* 0x0000001fff8f7819 */ /* 0x002fe40000011405 */
[----:B------:R-:W-:Y:S02]  /*1f440*/  SHF.R.S32.HI R142, RZ, 0x1f, R6 ;  /* 0x0000001fff8e7819 */ /* 0x000fe40000011406 */
[----:B------:R-:W-:Y:S02]  /*1f450*/  SHF.L.U64.HI R143, R5, 0x2, R143 ;  /* 0x00000002058f7819 */ /* 0x000fe4000001028f */
[----:B------:R-:W-:-:S03]  /*1f460*/  SHF.L.U64.HI R142, R6, 0x2, R142 ;  /* 0x00000002068e7819 */ /* 0x000fc6000001028e */
[----:B------:R-:W-:Y:S02]  /*1f470*/  IMAD.X R7, R7, 0x1, R143, P3 ;  /* 0x0000000107077824 */ /* 0x000fe400018e068f */
[----:B------:R-:W-:Y:S01]  /*1f480*/  IMAD.X R9, R9, 0x1, R142, P2 ;  /* 0x0000000109097824 */ /* 0x000fe200010e068e */
[----:B------:R-:W-:Y:S06]  /*1f490*/  @P1 BRA `(.L_x_1) ;  /* 0xffffffc800441947 */ /* 0x000fec000383ffff */
.L_x_0:
[----:B------:R-:W1:Y:S01]  /*1f4a0*/  S2R R138, SR_TID.X ;  /* 0x00000000008a7919 */ /* 0x000e620000002100 */
[----:B------:R-:W2:Y:S01]  /*1f4b0*/  S2R R137, SR_TID.X ;  /* 0x0000000000897919 */ /* 0x000ea20000002100 */
[----:B------:R-:W3:Y:S01]  /*1f4c0*/  S2R R238, SR_TID.X ;  /* 0x0000000000ee7919 */ /* 0x000ee20000002100 */
[----:B------:R-:W-:Y:S02]  /*1f4d0*/  WARPGROUP.DEPBAR.LE gsb0, 0x0 ;  /* 0x00008000000079c5 */ /* 0x000fe40000010000 */
[----:B------:R-:W-:-:S04]  /*1f4e0*/  DEPBAR.LE SB0, 0x0 ;  /* 0x000080000000791a */ /* 0x000fc80000000000 */
[----:B------:R-:W4:Y:S01]  /*1f4f0*/  S2R R143, SR_TID.X ;  /* 0x00000000008f7919 */ /* 0x000f220000002100 */
[----:B------:R-:W-:Y:S01]  /*1f500*/  ULDC UR4, c[0x0][0x244] ;  /* 0x0000910000047ab9 */ /* 0x000fe20000000800 */
[----:B------:R-:W4:Y:S01]  /*1f510*/  LDL.LU R142, [R1+0x244] ;  /* 0x00024400018e7983 */ /* 0x000f220000300800 */
[C---:B-----5:R-:W-:Y:S01]  /*1f520*/  LOP3.LUT R2, R0.reuse, R4, RZ, 0xfc, !PT ;  /* 0x0000000400027212 */ /* 0x060fe200078efcff */
[----:B------:R-:W-:Y:S01]  /*1f530*/  ULDC UR6, c[0x0][0x248] ;  /* 0x0000920000067ab9 */ /* 0x000fe20000000800 */
[----:B------:R-:W-:Y:S01]  /*1f540*/  LOP3.LUT R6, R0, 0x4, R4, 0xfe, !PT ;  /* 0x0000000400067812 */ /* 0x000fe200078efe04 */
[----:B------:R-:W-:Y:S01]  /*1f550*/  BAR.SYNC.DEFER_BLOCKING 0x0 ;  /* 0x0000000000007b1d */ /* 0x000fe20000010000 */
[CC--:B------:R-:W-:Y:S01]  /*1f560*/  ISETP.LT.AND P1, PT, R2.reuse, R141.reuse, !P0 ;  /* 0x0000008d0200720c */ /* 0x0c0fe20004721270 */
[----:B------:R-:W-:Y:S01]  /*1f570*/  IMAD R5, R2, UR6, RZ ;  /* 0x0000000602057c24 */ /* 0x000fe2000f8e02ff */
[----:B------:R-:W-:Y:S01]  /*1f580*/  ISETP.LT.AND P3, PT, R6, R141, !P0 ;  /* 0x0000008d0600720c */ /* 0x000fe20004761270 */
[----:B-1----:R-:W-:-:S02]  /*1f590*/  IMAD.SHL.U32 R138, R138, 0x8, RZ ;  /* 0x000000088a8a7824 */ /* 0x002fc400078e00ff */
[----:B--2---:R-:W-:-:S03]  /*1f5a0*/  IMAD.SHL.U32 R137, R137, 0x80, RZ ;  /* 0x0000008089897824 */ /* 0x004fc600078e00ff */
[----:B------:R-:W-:Y:S01]  /*1f5b0*/  LOP3.LUT R138, R138, 0x380, RZ, 0xc0, !PT ;  /* 0x000003808a8a7812 */ /* 0x000fe200078ec0ff */
[----:B---3--:R-:W-:Y:S01]  /*1f5c0*/  IMAD.SHL.U32 R238, R238, 0x10, RZ ;  /* 0x00000010eeee7824 */ /* 0x008fe200078e00ff */
[----:B------:R-:W-:-:S04]  /*1f5d0*/  LOP3.LUT R137, R137, 0x400, RZ, 0xc0, !PT ;  /* 0x0000040089897812 */ /* 0x000fc800078ec0ff */
[----:B------:R-:W-:Y:S02]  /*1f5e0*/  IADD3 R3, R138, UR7, R137 ;  /* 0x000000078a037c10 */ /* 0x000fe4000fffe089 */
[----:B------:R-:W-:Y:S02]  /*1f5f0*/  LOP3.LUT R56, R238, 0x70, RZ, 0xc0, !PT ;  /* 0x00000070ee387812 */ /* 0x000fe400078ec0ff */
[----:B----4-:R-:W-:-:S03]  /*1f600*/  LOP3.LUT R143, R143, 0x7f, RZ, 0xc0, !PT ;  /* 0x0000007f8f8f7812 */ /* 0x010fc600078ec0ff */
[----:B------:R-:W-:Y:S01]  /*1f610*/  IMAD.IADD R56, R56, 0x1, R3 ;  /* 0x0000000138387824 */ /* 0x000fe200078e0203 */
[----:B------:R-:W-:-:S04]  /*1f620*/  LEA R57, R143, UR7, 0x4 ;  /* 0x000000078f397c11 */ /* 0x000fc8000f8e20ff */
[----:B------:R1:W-:Y:S01]  /*1f630*/  STSM.16.M88.4 [R56], R24 ;  /* 0x0000001838007844 */ /* 0x0003e20000000200 */
[----:B------:R-:W-:Y:S01]  /*1f640*/  BAR.SYNC.DEFER_BLOCKING 0x0 ;  /* 0x0000000000007b1d */ /* 0x000fe20000010000 */
[--C-:B-1----:R-:W-:Y:S01]  /*1f650*/  LOP3.LUT R24, R0, 0x2, R4.reuse, 0xfe, !PT ;  /* 0x0000000200187812 */ /* 0x102fe200078efe04 */
[----:B------:R-:W-:Y:S01]  /*1f660*/  IMAD R25, R6, UR6, RZ ;  /* 0x0000000606197c24 */ /* 0x000fe2000f8e02ff */
[----:B------:R-:W-:-:S03]  /*1f670*/  LOP3.LUT R26, R0, 0x8, R4, 0xfe, !PT ;  /* 0x00000008001a7812 */ /* 0x000fc600078efe04 */
[----:B------:R-:W1:Y:S02]  /*1f680*/  LDS.128 R60, [R57] ;  /* 0x00000000393c7984 */ /* 0x000e640000000c00 */
[----:B------:R-:W-:Y:S06]  /*1f690*/  BAR.SYNC.DEFER_BLOCKING 0x0 ;  /* 0x0000000000007b1d */ /* 0x000fec0000010000 */
[----:B------:R2:W-:Y:S02]  /*1f6a0*/  STSM.16.M88.4 [R56], R28 ;  /* 0x0000001c38007844 */ /* 0x0005e40000000200 */
[----:B------:R-:W-:Y:S01]  /*1f6b0*/  BAR.SYNC.DEFER_BLOCKING 0x0 ;  /* 0x0000000000007b1d */ /* 0x000fe20000010000 */
[----:B--2---:R-:W-:-:S02]  /*1f6c0*/  LOP3.LUT R28, R0, 0xa, R4, 0xfe, !PT ;  /* 0x0000000a001c7812 */ /* 0x004fc400078efe04 */
[----:B------:R-:W-:-:S03]  /*1f6d0*/  LOP3.LUT R30, R0, 0xc, R4, 0xfe, !PT ;  /* 0x0000000c001e7812 */ /* 0x000fc600078efe04 */
[----:B------:R-:W2:Y:S02]  /*1f6e0*/  LDS.128 R64, [R57] ;  /* 0x0000000039407984 */ /* 0x000ea40000000c00 */
[----:B------:R-:W-:Y:S06]  /*1f6f0*/  BAR.SYNC.DEFER_BLOCKING 0x0 ;  /* 0x0000000000007b1d */ /* 0x000fec0000010000 */
[----:B------:R3:W-:Y:S02]  /*1f700*/  STSM.16.M88.4 [R56], R32 ;  /* 0x0000002038007844 */ /* 0x0007e40000000200 */
[----:B------:R-:W-:Y:S01]  /*1f710*/  BAR.SYNC.DEFER_BLOCKING 0x0 ;  /* 0x0000000000007b1d */ /* 0x000fe20000010000 */
[----:B---3--:R-:W-:-:S02]  /*1f720*/  LOP3.LUT R32, R0, 0x24, R4, 0xfe, !PT ;  /* 0x0000002400207812 */ /* 0x008fc400078efe04 */
[----:B------:R-:W-:-:S03]  /*1f730*/  LOP3.LUT R34, R0, 0x2e, R4, 0xfe, !PT ;  /* 0x0000002e00227812 */ /* 0x000fc600078efe04 */
[----:B------:R-:W3:Y:S02]  /*1f740*/  LDS.128 R68, [R57] ;  /* 0x0000000039447984 */ /* 0x000ee40000000c00 */
[----:B------:R-:W-:Y:S06]  /*1f750*/  BAR.SYNC.DEFER_BLOCKING 0x0 ;  /* 0x0000000000007b1d */ /* 0x000fec0000010000 */
[----:B------:R4:W-:Y:S02]  /*1f760*/  STSM.16.M88.4 [R56], R36 ;  /* 0x0000002438007844 */ /* 0x0009e40000000200 */
[----:B------:R-:W-:Y:S01]  /*1f770*/  BAR.SYNC.DEFER_BLOCKING 0x0 ;  /* 0x0000000000007b1d */ /* 0x000fe20000010000 */
[----:B----4-:R-:W-:-:S05]  /*1f780*/  LOP3.LUT R36, R0, 0x2c, R4, 0xfe, !PT ;  /* 0x0000002c00247812 */ /* 0x010fca00078efe04 */
[----:B------:R-:W4:Y:S02]  /*1f790*/  LDS.128 R20, [R57] ;  /* 0x0000000039147984 */ /* 0x000f240000000c00 */
[----:B------:R-:W-:Y:S06]  /*1f7a0*/  BAR.SYNC.DEFER_BLOCKING 0x0 ;  /* 0x0000000000007b1d */ /* 0x000fec0000010000 */
[----:B------:R-:W-:Y:S02]  /*1f7b0*/  STSM.16.M88.4 [R56], R40 ;  /* 0x0000002838007844 */ /* 0x000fe40000000200 */
[----:B------:R-:W-:Y:S06]  /*1f7c0*/  BAR.SYNC.DEFER_BLOCKING 0x0 ;  /* 0x0000000000007b1d */ /* 0x000fec0000010000 */
[----:B------:R-:W4:Y:S02]  /*1f7d0*/  LDS.128 R16, [R57] ;  /* 0x0000000039107984 */ /* 0x000f240000000c00 */
[----:B------:R-:W-:Y:S01]  /*1f7e0*/  BAR.SYNC.DEFER_BLOCKING 0x0 ;  /* 0x0000000000007b1d */ /* 0x000fe20000010000 */
[----:B------:R-:W-:-:S05]  /*1f7f0*/  IMAD R3, R142, UR4, RZ ;  /* 0x000000048e037c24 */ /* 0x000fca000f8e02ff */
[----:B------:R-:W-:Y:S02]  /*1f800*/  ULDC.64 UR4, c[0x0][0x220] ;  /* 0x0000880000047ab9 */ /* 0x000fe40000000a00 */
[----:B------:R-:W-:-:S04]  /*1f810*/  LEA R31, P2, R3, UR4, 0x2 ;  /* 0x00000004031f7c11 */ /* 0x000fc8000f8410ff */
[----:B------:R-:W-:Y:S02]  /*1f820*/  LEA.HI.X.SX32 R33, R3, UR5, 0x2, P2 ;  /* 0x0000000503217c11 */ /* 0x000fe400090f16ff */
[----:B------:R-:W-:-:S04]  /*1f830*/  LEA R2, P2, R5, R31, 0x2 ;  /* 0x0000001f05027211 */ /* 0x000fc800078410ff */
[----:B------:R-:W-:Y:S01]  /*1f840*/  LEA.HI.X.SX32 R3, R5, R33, 0x2, P2 ;  /* 0x0000002105037211 */ /* 0x000fe200010f16ff */
[C---:B------:R-:W-:Y:S01]  /*1f850*/  IMAD R5, R24.reuse, UR6, RZ ;  /* 0x0000000618057c24 */ /* 0x040fe2000f8e02ff */
[-C--:B------:R-:W-:Y:S01]  /*1f860*/  ISETP.LT.AND P2, PT, R24, R141.reuse, !P0 ;  /* 0x0000008d1800720c */ /* 0x080fe20004741270 */
[----:B------:R-:W-:Y:S01]  /*1f870*/  STSM.16.M88.4 [R56], R44 ;  /* 0x0000002c38007844 */ /* 0x000fe20000000200 */
[----:B------:R-:W-:Y:S01]  /*1f880*/  LOP3.LUT R24, R0, 0x6, R4, 0xfe, !PT ;  /* 0x0000000600187812 */ /* 0x000fe200078efe04 */
[----:B------:R-:W-:Y:S03]  /*1f890*/  BAR.SYNC.DEFER_BLOCKING 0x0 ;  /* 0x0000000000007b1d */ /* 0x000fe60000010000 */
[C---:B------:R-:W-:Y:S01]  /*1f8a0*/  ISETP.LT.AND P4, PT, R24.reuse, R141, !P0 ;  /* 0x0000008d1800720c */ /* 0x040fe20004781270 */
[----:B------:R-:W-:Y:S01]  /*1f8b0*/  IMAD R27, R24, UR6, RZ ;  /* 0x00000006181b7c24 */ /* 0x000fe2000f8e02ff */
[----:B------:R-:W-:-:S04]  /*1f8c0*/  LEA R24, P5, R25, R31, 0x2 ;  /* 0x0000001f19187211 */ /* 0x000fc800078a10ff */
[----:B------:R-:W-:Y:S01]  /*1f8d0*/  LEA.HI.X.SX32 R25, R25, R33, 0x2, P5 ;  /* 0x0000002119197211 */ /* 0x000fe200028f16ff */
[----:B------:R-:W4:Y:S01]  /*1f8e0*/  LDS.128 R12, [R57] ;  /* 0x00000000390c7984 */ /* 0x000f220000000c00 */
[----:B------:R-:W-:Y:S06]  /*1f8f0*/  BAR.SYNC.DEFER_BLOCKING 0x0 ;  /* 0x0000000000007b1d */ /* 0x000fec0000010000 */
[----:B------:R-:W-:Y:S02]  /*1f900*/  STSM.16.M88.4 [R56], R48 ;  /* 0x0000003038007844 */ /* 0x000fe40000000200 */
[----:B------:R-:W-:Y:S06]  /*1f910*/  BAR.SYNC.DEFER_BLOCKING 0x0 ;  /* 0x0000000000007b1d */ /* 0x000fec0000010000 */
[----:B------:R-:W4:Y:S02]  /*1f920*/  LDS.128 R8, [R57] ;  /* 0x0000000039087984 */ /* 0x000f240000000c00 */
[----:B------:R-:W-:Y:S06]  /*1f930*/  BAR.SYNC.DEFER_BLOCKING 0x0 ;  /* 0x0000000000007b1d */ /* 0x000fec0000010000 */
[----:B------:R-:W-:Y:S02]  /*1f940*/  STSM.16.M88.4 [R56], R52 ;  /* 0x0000003438007844 */ /* 0x000fe40000000200 */
[----:B------:R-:W-:Y:S06]  /*1f950*/  BAR.SYNC.DEFER_BLOCKING 0x0 ;  /* 0x0000000000007b1d */ /* 0x000fec0000010000 */
[----:B-1----:R1:W-:Y:S01]  /*1f960*/  @P1 STG.E desc[UR16][R2.64], R60 ;  /* 0x0000003c02001986 */ /* 0x0023e2000c101910 */
[----:B------:R-:W-:-:S03]  /*1f970*/  LEA R6, P1, R5, R31, 0x2 ;  /* 0x0000001f05067211 */ /* 0x000fc600078210ff */
[----:B------:R-:W4:Y:S01]  /*1f980*/  LDS.128 R56, [R57] ;  /* 0x0000000039387984 */ /* 0x000f220000000c00 */
[----:B------:R-:W-:Y:S01]  /*1f990*/  LEA.HI.X.SX32 R7, R5, R33, 0x2, P1 ;  /* 0x0000002105077211 */ /* 0x000fe200008f16ff */
[C---:B------:R-:W-:Y:S01]  /*1f9a0*/  IMAD R5, R26.reuse, UR6, RZ ;  /* 0x000000061a057c24 */ /* 0x040fe2000f8e02ff */
[----:B------:R-:W-:-:S03]  /*1f9b0*/  ISETP.LT.AND P1, PT, R26, R141, !P0 ;  /* 0x0000008d1a00720c */ /* 0x000fc60004721270 */
[----:B------:R-:W-:Y:S01]  /*1f9c0*/  @P2 STG.E desc[UR16][R6.64], R61 ;  /* 0x0000003d06002986 */ /* 0x000fe2000c101910 */
[-C--:B------:R-:W-:Y:S02]  /*1f9d0*/  LEA R26, P2, R5, R31.reuse, 0x2 ;  /* 0x0000001f051a7211 */ /* 0x080fe400078410ff */
[C---:B-1----:R-:W-:Y:S01]  /*1f9e0*/  LEA R2, P6, R27.reuse, R31, 0x2 ;  /* 0x0000001f1b027211 */ /* 0x042fe200078c10ff */
[----:B------:R1:W-:Y:S01]  /*1f9f0*/  @P3 STG.E desc[UR16][R24.64], R62 ;  /* 0x0000003e18003986 */ /* 0x0003e2000c101910 */
[C---:B------:R-:W-:Y:S01]  /*1fa00*/  ISETP.LT.AND P3, PT, R30.reuse, R141, !P0 ;  /* 0x0000008d1e00720c */ /* 0x040fe20004761270 */
[----:B------:R-:W-:Y:S01]  /*1fa10*/  IMAD R30, R30, UR6, RZ ;  /* 0x000000061e1e7c24 */ /* 0x000fe2000f8e02ff */
[-C--:B------:R-:W-:Y:S02]  /*1fa20*/  LEA.HI.X.SX32 R3, R27, R33.reuse, 0x2, P6 ;  /* 0x000000211b037211 */ /* 0x080fe400030f16ff */
[----:B------:R-:W-:Y:S01]  /*1fa30*/  LEA.HI.X.SX32 R27, R5, R33, 0x2, P2 ;  /* 0x00000021051b7211 */ /* 0x000fe200010f16ff */
[C---:B------:R-:W-:Y:S01]  /*1fa40*/  IMAD R5, R28.reuse, UR6, RZ ;  /* 0x000000061c057c24 */ /* 0x040fe2000f8e02ff */
[----:B------:R-:W-:Y:S01]  /*1fa50*/  ISETP.LT.AND P2, PT, R28, R141, !P0 ;  /* 0x0000008d1c00720c */ /* 0x000fe20004741270 */
[----:B------:R3:W-:Y:S01]  /*1fa60*/  @P4 STG.E desc[UR16][R2.64], R63 ;  /* 0x0000003f02004986 */ /* 0x0007e2000c101910 */
[----:B------:R-:W-:-:S03]  /*1fa70*/  LOP3.LUT R28, R0, 0xe, R4, 0xfe, !PT ;  /* 0x0000000e001c7812 */ /* 0x000fc600078efe04 */
[----:B--2---:R2:W-:Y:S01]  /*1fa80*/  @P1 STG.E desc[UR16][R26.64], R64 ;  /* 0x000000401a001986 */ /* 0x0045e2000c101910 */
[----:B-1----:R-:W-:Y:S02]  /*1fa90*/  LOP3.LUT R24, R0, 0x10, R4, 0xfe, !PT ;  /* 0x0000001000187812 */ /* 0x002fe400078efe04 */
[C---:B------:R-:W-:Y:S02]  /*1faa0*/  LEA R6, P1, R5.reuse, R31, 0x2 ;  /* 0x0000001f05067211 */ /* 0x040fe400078210ff */
[C---:B------:R-:W-:Y:S01]  /*1fab0*/  ISETP.LT.AND P4, PT, R28.reuse, R141, !P0 ;  /* 0x0000008d1c00720c */ /* 0x040fe20004781270 */
[----:B------:R-:W-:Y:S01]  /*1fac0*/  IMAD R28, R28, UR6, RZ ;  /* 0x000000061c1c7c24 */ /* 0x000fe2000f8e02ff */
[----:B------:R-:W-:Y:S01]  /*1fad0*/  LEA.HI.X.SX32 R7, R5, R33, 0x2, P1 ;  /* 0x0000002105077211 */ /* 0x000fe200008f16ff */
[----:B------:R-:W-:Y:S01]  /*1fae0*/  IMAD R5, R24, UR6, RZ ;  /* 0x0000000618057c24 */ /* 0x000fe2000f8e02ff */
[----:B---3--:R-:W-:Y:S02]  /*1faf0*/  LEA R2, P5, R30, R31, 0x2 ;  /* 0x0000001f1e027211 */ /* 0x008fe400078a10ff */
[----:B------:R-:W-:Y:S01]  /*1fb00*/  ISETP.LT.AND P1, PT, R24, R141, !P0 ;  /* 0x0000008d1800720c */ /* 0x000fe20004721270 */
[----:B------:R1:W-:Y:S01]  /*1fb10*/  @P2 STG.E desc[UR16][R6.64], R65 ;  /* 0x0000004106002986 */ /* 0x0003e2000c101910 */
[----:B------:R-:W-:-:S02]  /*1fb20*/  LEA R24, P6, R28, R31, 0x2 ;  /* 0x0000001f1c187211 */ /* 0x000fc400078c10ff */
[----:B------:R-:W-:Y:S02]  /*1fb30*/  LEA.HI.X.SX32 R3, R30, R33, 0x2, P5 ;  /* 0x000000211e037211 */ /* 0x000fe400028f16ff */
[C---:B--2---:R-:W-:Y:S02]  /*1fb40*/  LEA R26, P2, R5.reuse, R31, 0x2 ;  /* 0x0000001f051a7211 */ /* 0x044fe400078410ff */
[--C-:B------:R-:W-:Y:S01]  /*1fb50*/  LOP3.LUT R30, R0, 0x12, R4.reuse, 0xfe, !PT ;  /* 0x00000012001e7812 */ /* 0x100fe200078efe04 */
[----:B------:R2:W-:Y:S01]  /*1fb60*/  @P3 STG.E desc[UR16][R2.64], R66 ;  /* 0x0000004202003986 */ /* 0x0005e2000c101910 */
[-C--:B------:R-:W-:Y:S02]  /*1fb70*/  LEA.HI.X.SX32 R25, R28, R33.reuse, 0x2, P6 ;  /* 0x000000211c197211 */ /* 0x080fe400030f16ff */
[----:B------:R-:W-:Y:S02]  /*1fb80*/  LEA.HI.X.SX32 R27, R5, R33, 0x2, P2 ;  /* 0x00000021051b7211 */ /* 0x000fe400010f16ff */
[C---:B------:R-:W-:Y:S01]  /*1fb90*/  ISETP.LT.AND P2, PT, R30.reuse, R141, !P0 ;  /* 0x0000008d1e00720c */ /* 0x040fe20004741270 */
[----:B------:R-:W-:Y:S01]  /*1fba0*/  IMAD R30, R30, UR6, RZ ;  /* 0x000000061e1e7c24 */ /* 0x000fe2000f8e02ff */
[C-C-:B------:R-:W-:Y:S01]  /*1fbb0*/  LOP3.LUT R28, R0.reuse, 0x14, R4.reuse, 0xfe, !PT ;  /* 0x00000014001c7812 */ /* 0x140fe200078efe04 */
[----:B------:R3:W-:Y:S01]  /*1fbc0*/  @P4 STG.E desc[UR16][R24.64], R67 ;  /* 0x0000004318004986 */ /* 0x0007e2000c101910 */
[----:B-1----:R-:W-:-:S02]  /*1fbd0*/  LOP3.LUT R6, R0, 0x16, R4, 0xfe, !PT ;  /* 0x0000001600067812 */ /* 0x002fc400078efe04 */
[C---:B------:R-:W-:Y:S01]  /*1fbe0*/  ISETP.LT.AND P3, PT, R28.reuse, R141, !P0 ;  /* 0x0000008d1c00720c */ /* 0x040fe20004761270 */
[----:B------:R1:W-:Y:S01]  /*1fbf0*/  @P1 STG.E desc[UR16][R26.64], R68 ;  /* 0x000000441a001986 */ /* 0x0003e2000c101910 */
[----:B------:R-:W-:Y:S01]  /*1fc00*/  IMAD R5, R28, UR6, RZ ;  /* 0x000000061c057c24 */ /* 0x000fe2000f8e02ff */
[----:B--2---:R-:W-:Y:S02]  /*1fc10*/  LEA R2, P1, R30, R31, 0x2 ;  /* 0x0000001f1e027211 */ /* 0x004fe400078210ff */
[----:B------:R-:W-:Y:S02]  /*1fc20*/  LOP3.LUT R28, R0, 0x18, R4, 0xfe, !PT ;  /* 0x00000018001c7812 */ /* 0x000fe400078efe04 */
[----:B------:R-:W-:Y:S02]  /*1fc30*/  LEA.HI.X.SX32 R3, R30, R33, 0x2, P1 ;  /* 0x000000211e037211 */ /* 0x000fe400008f16ff */
[-C--:B------:R-:W-:Y:S01]  /*1fc40*/  ISETP.LT.AND P1, PT, R28, R141.reuse, !P0 ;  /* 0x0000008d1c00720c */ /* 0x080fe20004721270 */
[C---:B---3--:R-:W-:Y:S01]  /*1fc50*/  IMAD R25, R6.reuse, UR6, RZ ;  /* 0x0000000606197c24 */ /* 0x048fe2000f8e02ff */
[----:B------:R-:W-:Y:S01]  /*1fc60*/  ISETP.LT.AND P4, PT, R6, R141, !P0 ;  /* 0x0000008d0600720c */ /* 0x000fe20004781270 */
[----:B------:R-:W-:Y:S01]  /*1fc70*/  IMAD R28, R28, UR6, RZ ;  /* 0x000000061c1c7c24 */ /* 0x000fe2000f8e02ff */
[-C--:B------:R-:W-:Y:S01]  /*1fc80*/  LEA R6, P5, R5, R31.reuse, 0x2 ;  /* 0x0000001f05067211 */ /* 0x080fe200078a10ff */
[----:B------:R2:W-:Y:S01]  /*1fc90*/  @P2 STG.E desc[UR16][R2.64], R69 ;  /* 0x0000004502002986 */ /* 0x0005e2000c101910 */
[----:B------:R-:W-:-:S02]  /*1fca0*/  LEA R24, P6, R25, R31, 0x2 ;  /* 0x0000001f19187211 */ /* 0x000fc400078c10ff */
[----:B-1----:R-:W-:Y:S02]  /*1fcb0*/  LEA R26, P2, R28, R31, 0x2 ;  /* 0x0000001f1c1a7211 */ /* 0x002fe400078410ff */
[--C-:B------:R-:W-:Y:S02]  /*1fcc0*/  LOP3.LUT R30, R0, 0x1a, R4.reuse, 0xfe, !PT ;  /* 0x0000001a001e7812 */ /* 0x100fe400078efe04 */
[-C--:B------:R-:W-:Y:S02]  /*1fcd0*/  LEA.HI.X.SX32 R7, R5, R33.reuse, 0x2, P5 ;  /* 0x0000002105077211 */ /* 0x080fe400028f16ff */
[-C--:B------:R-:W-:Y:S01]  /*1fce0*/  LEA.HI.X.SX32 R25, R25, R33.reuse, 0x2, P6 ;  /* 0x0000002119197211 */ /* 0x080fe200030f16ff */
[----:B------:R-:W-:Y:S01]  /*1fcf0*/  IMAD R5, R30, UR6, RZ ;  /* 0x000000061e057c24 */ /* 0x000fe2000f8e02ff */
[----:B------:R-:W-:Y:S01]  /*1fd00*/  LEA.HI.X.SX32 R27, R28, R33, 0x2, P2 ;  /* 0x000000211c1b7211 */ /* 0x000fe200010f16ff */
[----:B------:R1:W-:Y:S01]  /*1fd10*/  @P3 STG.E desc[UR16][R6.64], R70 ;  /* 0x0000004606003986 */ /* 0x0003e2000c101910 */
[----:B------:R-:W-:-:S02]  /*1fd20*/  LOP3.LUT R28, R0, 0x1c, R4, 0xfe, !PT ;  /* 0x0000001c001c7812 */ /* 0x000fc400078efe04 */
[----:B------:R-:W-:Y:S01]  /*1fd30*/  ISETP.LT.AND P2, PT, R30, R141, !P0 ;  /* 0x0000008d1e00720c */ /* 0x000fe20004741270 */
[----:B------:R3:W-:Y:S01]  /*1fd40*/  @P4 STG.E desc[UR16][R24.64], R71 ;  /* 0x0000004718004986 */ /* 0x0007e2000c101910 */
[--C-:B------:R-:W-:Y:S01]  /*1fd50*/  LOP3.LUT R30, R0, 0x1e, R4.reuse, 0xfe, !PT ;  /* 0x0000001e001e7812 */ /* 0x100fe200078efe04 */
[----:B------:R-:W-:Y:S01]  /*1fd60*/  IMAD R29, R28, UR6, RZ ;  /* 0x000000061c1d7c24 */ /* 0x000fe2000f8e02ff */
[----:B--2---:R-:W-:Y:S01]  /*1fd70*/  LEA R2, P5, R5, R31, 0x2 ;  /* 0x0000001f05027211 */ /* 0x004fe200078a10ff */
[----:B----4-:R2:W-:Y:S01]  /*1fd80*/  @P1 STG.E desc[UR16][R26.64], R20 ;  /* 0x000000141a001986 */ /* 0x0105e2000c101910 */
[CC--:B------:R-:W-:Y:S01]  /*1fd90*/  ISETP.LT.AND P3, PT, R30.reuse, R141.reuse, !P0 ;  /* 0x0000008d1e00720c */ /* 0x0c0fe20004761270 */
[----:B------:R-:W-:Y:S01]  /*1fda0*/  IMAD R30, R30, UR6, RZ ;  /* 0x000000061e1e7c24 */ /* 0x000fe2000f8e02ff */
[----:B------:R-:W-:Y:S02]  /*1fdb0*/  ISETP.LT.AND P1, PT, R28, R141, !P0 ;  /* 0x0000008d1c00720c */ /* 0x000fe40004721270 */
[----:B------:R-:W-:-:S02]  /*1fdc0*/  LOP3.LUT R28, R0, 0x20, R4, 0xfe, !PT ;  /* 0x00000020001c7812 */ /* 0x000fc400078efe04 */
[-C--:B-1----:R-:W-:Y:S02]  /*1fdd0*/  LEA R6, P4, R29, R31.reuse, 0x2 ;  /* 0x0000001f1d067211 */ /* 0x082fe400078810ff */
[----:B---3--:R-:W-:Y:S02]  /*1fde0*/  LEA R24, P6, R30, R31, 0x2 ;  /* 0x0000001f1e187211 */ /* 0x008fe400078c10ff */
[----:B------:R-:W-:Y:S02]  /*1fdf0*/  LEA.HI.X.SX32 R3, R5, R33, 0x2, P5 ;  /* 0x0000002105037211 */ /* 0x000fe400028f16ff */
[----:B--2---:R-:W-:Y:S02]  /*1fe00*/  LOP3.LUT R20, R0, 0x22, R4, 0xfe, !PT ;  /* 0x0000002200147812 */ /* 0x004fe400078efe04 */
[C---:B------:R-:W-:Y:S01]  /*1fe10*/  ISETP.LT.AND P5, PT, R28.reuse, R141, !P0 ;  /* 0x0000008d1c00720c */ /* 0x040fe200047a1270 */
[----:B------:R-:W-:Y:S01]  /*1fe20*/  IMAD R28, R28, UR6, RZ ;  /* 0x000000061c1c7c24 */ /* 0x000fe2000f8e02ff */
[-C--:B------:R-:W-:Y:S01]  /*1fe30*/  LEA.HI.X.SX32 R7, R29, R33.reuse, 0x2, P4 ;  /* 0x000000211d077211 */ /* 0x080fe200020f16ff */
[----:B------:R-:W-:Y:S01]  /*1fe40*/  IMAD R5, R20, UR6, RZ ;  /* 0x0000000614057c24 */ /* 0x000fe2000f8e02ff */
[----:B------:R-:W-:Y:S01]  /*1fe50*/  LEA.HI.X.SX32 R25, R30, R33, 0x2, P6 ;  /* 0x000000211e197211 */ /* 0x000fe200030f16ff */
[----:B------:R1:W-:Y:S01]  /*1fe60*/  @P2 STG.E desc[UR16][R2.64], R21 ;  /* 0x0000001502002986 */ /* 0x0003e2000c101910 */
[----:B------:R-:W-:-:S02]  /*1fe70*/  ISETP.LT.AND P4, PT, R20, R141, !P0 ;  /* 0x0000008d1400720c */ /* 0x000fc40004781270 */
[----:B------:R-:W-:Y:S01]  /*1fe80*/  LEA R26, P2, R28, R31, 0x2 ;  /* 0x0000001f1c1a7211 */ /* 0x000fe200078410ff */
[----:B------:R2:W-:Y:S01]  /*1fe90*/  @P1 STG.E desc[UR16][R6.64], R22 ;  /* 0x0000001606001986 */ /* 0x0005e2000c101910 */
[C-C-:B------:R-:W-:Y:S02]  /*1fea0*/  LOP3.LUT R30, R0.reuse, 0x26, R4.reuse, 0xfe, !PT ;  /* 0x00000026001e7812 */ /* 0x140fe400078efe04 */
[----:B------:R-:W-:Y:S01]  /*1feb0*/  LOP3.LUT R20, R0, 0x28, R4, 0xfe, !PT ;  /* 0x0000002800147812 */ /* 0x000fe200078efe04 */
[----:B------:R-:W-:Y:S01]  /*1fec0*/  @P3 STG.E desc[UR16][R24.64], R23 ;  /* 0x0000001718003986 */ /* 0x000fe2000c101910 */
[C---:B------:R-:W-:Y:S01]  /*1fed0*/  ISETP.LT.AND P1, PT, R32.reuse, R141, !P0 ;  /* 0x0000008d2000720c */ /* 0x040fe20004721270 */
[----:B------:R-:W-:Y:S01]  /*1fee0*/  IMAD R32, R32, UR6, RZ ;  /* 0x0000000620207c24 */ /* 0x000fe2000f8e02ff */
[----:B------:R-:W-:Y:S02]  /*1fef0*/  LEA.HI.X.SX32 R27, R28, R33, 0x2, P2 ;  /* 0x000000211c1b7211 */ /* 0x000fe400010f16ff */
[----:B-1----:R-:W-:-:S02]  /*1ff00*/  LEA R2, P3, R5, R31, 0x2 ;  /* 0x0000001f05027211 */ /* 0x002fc400078610ff */
[C---:B------:R-:W-:Y:S01]  /*1ff10*/  ISETP.LT.AND P2, PT, R30.reuse, R141, !P0 ;  /* 0x0000008d1e00720c */ /* 0x040fe20004741270 */
[----:B------:R-:W-:Y:S01]  /*1ff20*/  IMAD R30, R30, UR6, RZ ;  /* 0x000000061e1e7c24 */ /* 0x000fe2000f8e02ff */
[----:B------:R-:W-:Y:S01]  /*1ff30*/  LEA.HI.X.SX32 R3, R5, R33, 0x2, P3 ;  /* 0x0000002105037211 */ /* 0x000fe200018f16ff */
[----:B------:R-:W-:Y:S01]  /*1ff40*/  IMAD R5, R20, UR6, RZ ;  /* 0x0000000614057c24 */ /* 0x000fe2000f8e02ff */
[----:B------:R-:W-:Y:S01]  /*1ff50*/  LOP3.LUT R28, R0, 0x2a, R4, 0xfe, !PT ;  /* 0x0000002a001c7812 */ /* 0x000fe200078efe04 */
[----:B------:R1:W-:Y:S01]  /*1ff60*/  @P5 STG.E desc[UR16][R26.64], R16 ;  /* 0x000000101a005986 */ /* 0x0003e2000c101910 */
[----:B------:R-:W-:Y:S02]  /*1ff70*/  ISETP.LT.AND P3, PT, R20, R141, !P0 ;  /* 0x0000008d1400720c */ /* 0x000fe40004761270 */
[-C--:B--2---:R-:W-:Y:S01]  /*1ff80*/  LEA R6, P6, R32, R31.reuse, 0x2 ;  /* 0x0000001f20067211 */ /* 0x084fe200078c10ff */
[----:B------:R2:W-:Y:S01]  /*1ff90*/  @P4 STG.E desc[UR16][R2.64], R17 ;  /* 0x0000001102004986 */ /* 0x0005e2000c101910 */
[----:B------:R-:W-:-:S02]  /*1ffa0*/  LEA R20, P4, R30, R31, 0x2 ;  /* 0x0000001f1e147211 */ /* 0x000fc400078810ff */
[C---:B------:R-:W-:Y:S02]  /*1ffb0*/  LEA R22, P5, R5.reuse, R31, 0x2 ;  /* 0x0000001f05167211 */ /* 0x040fe400078a10ff */
[----:B------:R-:W-:Y:S02]  /*1ffc0*/  LEA.HI.X.SX32 R7, R32, R33, 0x2, P6 ;  /* 0x0000002120077211 */ /* 0x000fe400030f16ff */
[C---:B------:R-:W-:Y:S01]  /*1ffd0*/  ISETP.LT.AND P6, PT, R28.reuse, R141, !P0 ;  /* 0x0000008d1c00720c */ /* 0x040fe200047c1270 */
[----:B-1----:R-:W-:Y:S01]  /*1ffe0*/  IMAD R16, R28, UR6, RZ ;  /* 0x000000061c107c24 */ /* 0x002fe2000f8e02ff */
[-C--:B------:R-:W-:Y:S01]  /*1fff0*/  LEA.HI.X.SX32 R21, R30, R33.reuse, 0x2, P4 ;  /* 0x000000211e157211 */ /* 0x080fe200020f16ff */
[----:B------:R1:W-:Y:S01]  /*20000*/  @P1 STG.E desc[UR16][R6.64], R18 ;  /* 0x0000001206001986 */ /* 0x0003e2000c101910 */
[----:B------:R-:W-:Y:S02]  /*20010*/  LEA.HI.X.SX32 R23, R5, R33, 0x2, P5 ;  /* 0x0000002105177211 */ /* 0x000fe400028f16ff */
[----:B------:R-:W-:Y:S01]  /*20020*/  LEA R24, P4, R16, R31, 0x2 ;  /* 0x0000001f10187211 */ /* 0x000fe200078810ff */
[----:B------:R-:W-:Y:S01]  /*20030*/  @P2 STG.E desc[UR16][R20.64], R19 ;  /* 0x0000001314002986 */ /* 0x000fe2000c101910 */
[----:B--2---:R-:W-:-:S02]  /*20040*/  LOP3.LUT R2, R0, 0x30, R4, 0xfe, !PT ;  /* 0x0000003000027812 */ /* 0x004fc400078efe04 */
[----:B------:R-:W-:Y:S01]  /*20050*/  LEA.HI.X.SX32 R25, R16, R33, 0x2, P4 ;  /* 0x0000002110197211 */ /* 0x000fe200020f16ff */
[----:B------:R2:W-:Y:S01]  /*20060*/  @P3 STG.E desc[UR16][R22.64], R12 ;  /* 0x0000000c16003986 */ /* 0x0005e2000c101910 */
[CC--:B------:R-:W-:Y:S01]  /*20070*/  ISETP.LT.AND P1, PT, R36.reuse, R141.reuse, !P0 ;  /* 0x0000008d2400720c */ /* 0x0c0fe20004721270 */
[----:B------:R-:W-:Y:S01]  /*20080*/  IMAD R36, R36, UR6, RZ ;  /* 0x0000000624247c24 */ /* 0x000fe2000f8e02ff */
[CC--:B------:R-:W-:Y:S01]  /*20090*/  ISETP.LT.AND P3, PT, R34.reuse, R141.reuse, !P0 ;  /* 0x0000008d2200720c */ /* 0x0c0fe20004761270 */
[----:B------:R-:W-:Y:S01]  /*200a0*/  IMAD R34, R34, UR6, RZ ;  /* 0x0000000622227c24 */ /* 0x000fe2000f8e02ff */
[----:B------:R-:W-:Y:S01]  /*200b0*/  LOP3.LUT R32, R0, 0x32, R4, 0xfe, !PT ;  /* 0x0000003200207812 */ /* 0x000fe200078efe04 */
[----:B------:R3:W-:Y:S01]  /*200c0*/  @P6 STG.E desc[UR16][R24.64], R13 ;  /* 0x0000000d18006986 */ /* 0x0007e2000c101910 */
[C---:B------:R-:W-:Y:S01]  /*200d0*/  ISETP.LT.AND P2, PT, R2.reuse, R141, !P0 ;  /* 0x0000008d0200720c */ /* 0x040fe20004741270 */
[----:B------:R-:W-:Y:S01]  /*200e0*/  IMAD R5, R2, UR6, RZ ;  /* 0x0000000602057c24 */ /* 0x000fe2000f8e02ff */
[----:B------:R-:W-:-:S02]  /*200f0*/  LEA R2, P6, R36, R31, 0x2 ;  /* 0x0000001f24027211 */ /* 0x000fc400078c10ff */
[C---:B------:R-:W-:Y:S01]  /*20100*/  ISETP.LT.AND P4, PT, R32.reuse, R141, !P0 ;  /* 0x0000008d2000720c */ /* 0x040fe20004781270 */
[----:B------:R-:W-:Y:S01]  /*20110*/  IMAD R32, R32, UR6, RZ ;  /* 0x0000000620207c24 */ /* 0x000fe2000f8e02ff */
[----:B-1----:R-:W-:Y:S02]  /*20120*/  LEA R6, P5, R34, R31, 0x2 ;  /* 0x0000001f22067211 */ /* 0x002fe400078a10ff */
[C-C-:B------:R-:W-:Y:S02]  /*20130*/  LOP3.LUT R30, R0.reuse, 0x34, R4.reuse, 0xfe, !PT ;  /* 0x00000034001e7812 */ /* 0x140fe400078efe04 */
[C-C-:B------:R-:W-:Y:S02]  /*20140*/  LOP3.LUT R28, R0.reuse, 0x36, R4.reuse, 0xfe, !PT ;  /* 0x00000036001c7812 */ /* 0x140fe400078efe04 */
[C-C-:B------:R-:W-:Y:S02]  /*20150*/  LOP3.LUT R26, R0.reuse, 0x38, R4.reuse, 0xfe, !PT ;  /* 0x00000038001a7812 */ /* 0x140fe400078efe04 */
[----:B------:R-:W-:-:S02]  /*20160*/  LOP3.LUT R18, R0, 0x3a, R4, 0xfe, !PT ;  /* 0x0000003a00127812 */ /* 0x000fc400078efe04 */
[--C-:B------:R-:W-:Y:S02]  /*20170*/  LOP3.LUT R16, R0, 0x3c, R4.reuse, 0xfe, !PT ;  /* 0x0000003c00107812 */ /* 0x100fe400078efe04 */
[----:B------:R-:W-:Y:S02]  /*20180*/  LEA.HI.X.SX32 R3, R36, R33, 0x2, P6 ;  /* 0x0000002124037211 */ /* 0x000fe400030f16ff */
[----:B--2---:R-:W-:Y:S01]  /*20190*/  LEA R12, P6, R5, R31, 0x2 ;  /* 0x0000001f050c7211 */ /* 0x004fe200078c10ff */
[----:B------:R-:W-:Y:S01]  /*201a0*/  IMAD R17, R16, UR6, RZ ;  /* 0x0000000610117c24 */ /* 0x000fe2000f8e02ff */
[----:B------:R-:W-:Y:S01]  /*201b0*/  LOP3.LUT R0, R0, 0x3e, R4, 0xfe, !PT ;  /* 0x0000003e00007812 */ /* 0x000fe200078efe04 */
[----:B------:R1:W-:Y:S01]  /*201c0*/  @P1 STG.E desc[UR16][R2.64], R14 ;  /* 0x0000000e02001986 */ /* 0x0003e2000c101910 */
[----:B------:R-:W-:Y:S02]  /*201d0*/  LEA.HI.X.SX32 R7, R34, R33, 0x2, P5 ;  /* 0x0000002122077211 */ /* 0x000fe400028f16ff */
[----:B------:R-:W-:-:S02]  /*201e0*/  LEA R4, P5, R32, R31, 0x2 ;  /* 0x0000001f20047211 */ /* 0x000fc400078a10ff */
[-C--:B---3--:R-:W-:Y:S01]  /*201f0*/  LEA.HI.X.SX32 R13, R5, R33.reuse, 0x2, P6 ;  /* 0x00000021050d7211 */ /* 0x088fe200030f16ff */
[----:B------:R2:W-:Y:S01]  /*20200*/  @P3 STG.E desc[UR16][R6.64], R15 ;  /* 0x0000000f06003986 */ /* 0x0005e2000c101910 */
[----:B------:R-:W-:Y:S02]  /*20210*/  LEA.HI.X.SX32 R5, R32, R33, 0x2, P5 ;  /* 0x0000002120057211 */ /* 0x000fe400028f16ff */
[CC--:B------:R-:W-:Y:S01]  /*20220*/  ISETP.LT.AND P5, PT, R30.reuse, R141.reuse, !P0 ;  /* 0x0000008d1e00720c */ /* 0x0c0fe200047a1270 */
[----:B------:R-:W-:Y:S01]  /*20230*/  IMAD R30, R30, UR6, RZ ;  /* 0x000000061e1e7c24 */ /* 0x000fe2000f8e02ff */
[C---:B------:R-:W-:Y:S01]  /*20240*/  ISETP.LT.AND P3, PT, R26.reuse, R141, !P0 ;  /* 0x0000008d1a00720c */ /* 0x040fe20004761270 */
[----:B------:R-:W-:Y:S01]  /*20250*/  IMAD R26, R26, UR6, RZ ;  /* 0x000000061a1a7c24 */ /* 0x000fe2000f8e02ff */
[----:B------:R3:W-:Y:S01]  /*20260*/  @P2 STG.E desc[UR16][R12.64], R8 ;  /* 0x000000080c002986 */ /* 0x0007e2000c101910 */
[----:B-1----:R-:W-:Y:S01]  /*20270*/  IMAD R14, R18, UR6, RZ ;  /* 0x00000006120e7c24 */ /* 0x002fe2000f8e02ff */
[----:B------:R-:W-:-:S02]  /*20280*/  LEA R2, P1, R30, R31, 0x2 ;  /* 0x0000001f1e027211 */ /* 0x000fc400078210ff */
[----:B------:R1:W-:Y:S01]  /*20290*/  @P4 STG.E desc[UR16][R4.64], R9 ;  /* 0x0000000904004986 */ /* 0x0003e2000c101910 */
[C---:B------:R-:W-:Y:S01]  /*202a0*/  ISETP.LT.AND P4, PT, R28.reuse, R141, !P0 ;  /* 0x0000008d1c00720c */ /* 0x040fe20004781270 */
[----:B------:R-:W-:Y:S01]  /*202b0*/  IMAD R28, R28, UR6, RZ ;  /* 0x000000061c1c7c24 */ /* 0x000fe2000f8e02ff */
[----:B--2---:R-:W-:Y:S01]  /*202c0*/  LEA R6, P2, R26, R31, 0x2 ;  /* 0x0000001f1a067211 */ /* 0x004fe200078410ff */
[----:B------:R-:W-:Y:S01]  /*202d0*/  IMAD R15, R0, UR6, RZ ;  /* 0x00000006000f7c24 */ /* 0x000fe2000f8e02ff */
[-C--:B------:R-:W-:Y:S02]  /*202e0*/  LEA.HI.X.SX32 R3, R30, R33.reuse, 0x2, P1 ;  /* 0x000000211e037211 */ /* 0x080fe400008f16ff */
[----:B------:R-:W-:Y:S02]  /*202f0*/  LEA.HI.X.SX32 R7, R26, R33, 0x2, P2 ;  /* 0x000000211a077211 */ /* 0x000fe400010f16ff */
[----:B---3--:R-:W-:Y:S01]  /*20300*/  LEA R8, P1, R14, R31, 0x2 ;  /* 0x0000001f0e087211 */ /* 0x008fe200078210ff */
[----:B------:R2:W-:Y:S01]  /*20310*/  @P5 STG.E desc[UR16][R2.64], R10 ;  /* 0x0000000a02005986 */ /* 0x0005e2000c101910 */
[----:B------:R-:W-:-:S02]  /*20320*/  ISETP.LT.AND P2, PT, R18, R141, !P0 ;  /* 0x0000008d1200720c */ /* 0x000fc40004741270 */
[----:B-1----:R-:W-:Y:S02]  /*20330*/  LEA R4, P6, R28, R31, 0x2 ;  /* 0x0000001f1c047211 */ /* 0x002fe400078c10ff */
[----:B------:R-:W-:Y:S02]  /*20340*/  LEA.HI.X.SX32 R9, R14, R33, 0x2, P1 ;  /* 0x000000210e097211 */ /* 0x000fe400008f16ff */
[-C--:B------:R-:W-:Y:S02]  /*20350*/  ISETP.LT.AND P1, PT, R16, R141.reuse, !P0 ;  /* 0x0000008d1000720c */ /* 0x080fe40004721270 */
[----:B------:R-:W-:Y:S02]  /*20360*/  ISETP.LT.AND P0, PT, R0, R141, !P0 ;  /* 0x0000008d0000720c */ /* 0x000fe40004701270 */
[----:B------:R-:W-:Y:S02]  /*20370*/  LEA.HI.X.SX32 R5, R28, R33, 0x2, P6 ;  /* 0x000000211c057211 */ /* 0x000fe400030f16ff */
[----:B------:R-:W-:-:S03]  /*20380*/  LEA R12, P6, R17, R31, 0x2 ;  /* 0x0000001f110c7211 */ /* 0x000fc600078c10ff */
[----:B------:R2:W-:Y:S01]  /*20390*/  @P4 STG.E desc[UR16][R4.64], R11 ;  /* 0x0000000b04004986 */ /* 0x0005e2000c101910 */
[----:B------:R-:W-:Y:S02]  /*203a0*/  LEA.HI.X.SX32 R13, R17, R33, 0x2, P6 ;  /* 0x00000021110d7211 */ /* 0x000fe400030f16ff */
[C---:B------:R-:W-:Y:S01]  /*203b0*/  LEA R14, P6, R15.reuse, R31, 0x2 ;  /* 0x0000001f0f0e7211 */ /* 0x040fe200078c10ff */
[----:B------:R2:W-:Y:S03]  /*203c0*/  @P3 STG.E desc[UR16][R6.64], R56 ;  /* 0x0000003806003986 */ /* 0x0005e6000c101910 */
[----:B------:R-:W-:Y:S01]  /*203d0*/  LEA.HI.X.SX32 R15, R15, R33, 0x2, P6 ;  /* 0x000000210f0f7211 */ /* 0x000fe200030f16ff */
[----:B------:R2:W-:Y:S04]  /*203e0*/  @P2 STG.E desc[UR16][R8.64], R57 ;  /* 0x0000003908002986 */ /* 0x0005e8000c101910 */
[----:B------:R2:W-:Y:S01]  /*203f0*/  @P1 STG.E desc[UR16][R12.64], R58 ;  /* 0x0000003a0c001986 */ /* 0x0005e2000c101910 */
[----:B------:R-:W-:Y:S05]  /*20400*/  @!P0 EXIT ;  /* 0x000000000000894d */ /* 0x000fea0003800000 */
[----:B------:R-:W-:Y:S01]  /*20410*/  STG.E desc[UR16][R14.64], R59 ;  /* 0x0000003b0e007986 */ /* 0x000fe2000c101910 */
[----:B------:R-:W-:Y:S05]  /*20420*/  EXIT ;  /* 0x000000000000794d */ /* 0x000fea0003800000 */
.L_x_2:
[----:B------:R-:W-:-:S00]  /*20430*/  BRA `(.L_x_2) ;  /* 0xfffffffc00fc7947 */ /* 0x000fc0000383ffff */
[----:B------:R-:W-:-:S00]  /*20440*/  NOP ;  /* 0x0000000000007918 */ /* 0x000fc00000000000 */
        /* <DEDUP_REMOVED lines=11> */
.L_x_3:


//--------------------- .nv.shared.matmul_kernel  --------------------------
	.section	.nv.shared.matmul_kernel,"aw",@nobits
	.sectionflags	@""
	.align	16
	.zero		1024


//--------------------- .nv.shared.reserved.0     --------------------------
	.section	.nv.shared.reserved.0,"aw",@nobits
	.weak		__nv_reservedSMEM_offset_0_alias
	.size		__nv_reservedSMEM_offset_0_alias, 0, 0
	.other		__nv_reservedSMEM_offset_0_alias,@"STO_CUDA_RESERVED_SHARED STV_DEFAULT"
__nv_reservedSMEM_offset_0_alias:
	.zero		0


//--------------------- .nv.constant0.matmul_kernel --------------------------
	.section	.nv.constant0.matmul_kernel,"a",@progbits
	.sectionflags	@""
	.align	4
.nv.constant0.matmul_kernel:
	.zero		608


//--------------------- SYMBOLS --------------------------

	.type		.nv.reservedSmem.offset0,@object
	.size		.nv.reservedSmem.offset0,0x4
